def matmul_kernel(
    a_ptr,
    b_ptr,
    c_ptr,
    M,
    N,
    K,
    stride_am,
    stride_ak,
    stride_bk,
    stride_bn,
    stride_cm,
    stride_cn,
    BLOCK_M: tl.constexpr,
    BLOCK_N: tl.constexpr,
    BLOCK_K: tl.constexpr,
    GROUP_M: tl.constexpr,
):
    pid = tl.program_id(axis=0)
    num_pid_m = tl.cdiv(M, BLOCK_M)
    num_pid_n = tl.cdiv(N, BLOCK_N)
    num_pid_in_group = GROUP_M * num_pid_n
    group_id = pid // num_pid_in_group
    first_pid_m = group_id * GROUP_M
    group_size_m = min(num_pid_m - first_pid_m, GROUP_M)
    pid_m = first_pid_m + ((pid % num_pid_in_group) % group_size_m)
    pid_n = (pid % num_pid_in_group) // group_size_m

    offs_am = (pid_m * BLOCK_M + tl.arange(0, BLOCK_M)) % M
    offs_bn = (pid_n * BLOCK_N + tl.arange(0, BLOCK_N)) % N
    offs_k = tl.arange(0, BLOCK_K)
    a_ptrs = a_ptr + offs_am[:, None] * stride_am + offs_k[None, :] * stride_ak
    b_ptrs = b_ptr + offs_k[:, None] * stride_bk + offs_bn[None, :] * stride_bn

    acc = tl.zeros((BLOCK_M, BLOCK_N), dtype=tl.float32)
    for kk in range(0, tl.cdiv(K, BLOCK_K)):
        a = tl.load(a_ptrs, mask=offs_k[None, :] < K - kk * BLOCK_K, other=0.0)
        b = tl.load(b_ptrs, mask=offs_k[:, None] < K - kk * BLOCK_K, other=0.0)
        acc = tl.dot(a, b, acc)
        a_ptrs += BLOCK_K * stride_ak
        b_ptrs += BLOCK_K * stride_bk

    c = acc.to(c_ptr.dtype.element_ty)
    offs_cm = pid_m * BLOCK_M + tl.arange(0, BLOCK_M)
    offs_cn = pid_n * BLOCK_N + tl.arange(0, BLOCK_N)
    c_ptrs = c_ptr + offs_cm[:, None] * stride_cm + offs_cn[None, :] * stride_cn
    mask = (offs_cm[:, None] < M) & (offs_cn[None, :] < N)
    tl.store(c_ptrs, c, mask=mask)

# config = {"BLOCK_K": 64, "BLOCK_M": 512, "BLOCK_N": 64, "GROUP_M": 8, "arch": "sm_100", "dtype": "bf16", "num_ctas": 1, "num_stages": 2, "num_warps": 2}
# arch = sm_100


// ===== COMPILED SASS (sm_100a) =====

	.target	sm_100a

	.elftype	@"ET_EXEC"


//--------------------- .note.nv.tkinfo           --------------------------
	.section	.note.nv.tkinfo,"",@"SHT_NOTE"
	.sectionflags	@"SHF_NOTE_NV_TKINFO"
	.tkinfo
        /*0018*/ 	.word	0x00000081
        /*0030*/ 	.string	""
        /*0030*/ 	.string	"ptxas-blackwell"
        /*0030*/ 	.string	"Cuda compilation tools, release 12.9, V12.9.86"
        /*0030*/ 	.string	"Build cuda_12.9.r12.9/compiler.36037853_0"
        /*0030*/ 	.string	"-v  -suppress-debug-info  -lineinfo  -arch sm_100a "



//--------------------- .note.nv.cuver            --------------------------
	.section	.note.nv.cuver,"",@"SHT_NOTE"
	.sectionflags	@"SHF_NOTE_NV_CUVER"
        /*0018*/ 	.short	0x0001
        /*001a*/ 	.short	0x0064
        /*001c*/ 	.short	0x0001
        /*001e*/ 	.short	0x0000
        /*0020*/ 	.short	0x0001
        /*0022*/ 	.short	0x0000


//--------------------- .nv.info                  --------------------------
	.section	.nv.info,"",@"SHT_CUDA_INFO"
	.align	4


	//----- nvinfo : EIATTR_REGCOUNT
	.align		4
        /*0000*/ 	.byte	0x04, 0x2f
        /*0002*/ 	.short	(.L_1 - .L_0)
	.align		4
.L_0:
        /*0004*/ 	.word	index@(matmul_kernel)
        /*0008*/ 	.word	0x00000020


	//----- nvinfo : EIATTR_FRAME_SIZE
	.align		4
.L_1:
        /*000c*/ 	.byte	0x04, 0x11
        /*000e*/ 	.short	(.L_3 - .L_2)
	.align		4
.L_2:
        /*0010*/ 	.word	index@(matmul_kernel)
        /*0014*/ 	.word	0x00004a80


	//----- nvinfo : EIATTR_MIN_STACK_SIZE
	.align		4
.L_3:
        /*0018*/ 	.byte	0x04, 0x12
        /*001a*/ 	.short	(.L_5 - .L_4)
	.align		4
.L_4:
        /*001c*/ 	.word	index@(matmul_kernel)
        /*0020*/ 	.word	0x00004a80
.L_5:


//--------------------- .nv.info.matmul_kernel    --------------------------
	.section	.nv.info.matmul_kernel,"",@"SHT_CUDA_INFO"
	.sectionflags	@""
	.align	4


	//----- nvinfo : EIATTR_CUDA_API_VERSION
	.align		4
        /*0000*/ 	.byte	0x04, 0x37
        /*0002*/ 	.short	(.L_7 - .L_6)
.L_6:
        /*0004*/ 	.word	0x00000081


	//----- nvinfo : EIATTR_KPARAM_INFO
	.align		4
.L_7:
        /*0008*/ 	.byte	0x04, 0x17
        /*000a*/ 	.short	(.L_9 - .L_8)
.L_8:
        /*000c*/ 	.word	0x00000000
        /*0010*/ 	.short	0x000d
        /*0012*/ 	.short	0x0048
        /*0014*/ 	.byte	0x00, 0xf4, 0x21, 0x00


	//----- nvinfo : EIATTR_KPARAM_INFO
	.align		4
.L_9:
        /*0018*/ 	.byte	0x04, 0x17
        /*001a*/ 	.short	(.L_11 - .L_10)
.L_10:
        /*001c*/ 	.word	0x00000000
        /*0020*/ 	.short	0x000c
        /*0022*/ 	.short	0x0040
        /*0024*/ 	.byte	0x00, 0xf4, 0x21, 0x00


	//----- nvinfo : EIATTR_KPARAM_INFO
	.align		4
.L_11:
        /*0028*/ 	.byte	0x04, 0x17
        /*002a*/ 	.short	(.L_13 - .L_12)
.L_12:
        /*002c*/ 	.word	0x00000000
        /*0030*/ 	.short	0x000b
        /*0032*/ 	.short	0x0038
        /*0034*/ 	.byte	0x00, 0xf0, 0x11, 0x00


	//----- nvinfo : EIATTR_KPARAM_INFO
	.align		4
.L_13:
        /*0038*/ 	.byte	0x04, 0x17
        /*003a*/ 	.short	(.L_15 - .L_14)
.L_14:
        /*003c*/ 	.word	0x00000000
        /*0040*/ 	.short	0x000a
        /*0042*/ 	.short	0x0034
        /*0044*/ 	.byte	0x00, 0xf0, 0x11, 0x00


	//----- nvinfo : EIATTR_KPARAM_INFO
	.align		4
.L_15:
        /*0048*/ 	.byte	0x04, 0x17
        /*004a*/ 	.short	(.L_17 - .L_16)
.L_16:
        /*004c*/ 	.word	0x00000000
        /*0050*/ 	.short	0x0009
        /*0052*/ 	.short	0x0030
        /*0054*/ 	.byte	0x00, 0xf0, 0x11, 0x00


	//----- nvinfo : EIATTR_KPARAM_INFO
	.align		4
.L_17:
        /*0058*/ 	.byte	0x04, 0x17
        /*005a*/ 	.short	(.L_19 - .L_18)
.L_18:
        /*005c*/ 	.word	0x00000000
        /*0060*/ 	.short	0x0008
        /*0062*/ 	.short	0x002c
        /*0064*/ 	.byte	0x00, 0xf0, 0x11, 0x00


	//----- nvinfo : EIATTR_KPARAM_INFO
	.align		4
.L_19:
        /*0068*/ 	.byte	0x04, 0x17
        /*006a*/ 	.short	(.L_21 - .L_20)
.L_20:
        /*006c*/ 	.word	0x00000000
        /*0070*/ 	.short	0x0007
        /*0072*/ 	.short	0x0028
        /*0074*/ 	.byte	0x00, 0xf0, 0x11, 0x00


	//----- nvinfo : EIATTR_KPARAM_INFO
	.align		4
.L_21:
        /*0078*/ 	.byte	0x04, 0x17
        /*007a*/ 	.short	(.L_23 - .L_22)
.L_22:
        /*007c*/ 	.word	0x00000000
        /*0080*/ 	.short	0x0006
        /*0082*/ 	.short	0x0024
        /*0084*/ 	.byte	0x00, 0xf0, 0x11, 0x00


	//----- nvinfo : EIATTR_KPARAM_INFO
	.align		4
.L_23:
        /*0088*/ 	.byte	0x04, 0x17
        /*008a*/ 	.short	(.L_25 - .L_24)
.L_24:
        /*008c*/ 	.word	0x00000000
        /*0090*/ 	.short	0x0005
        /*0092*/ 	.short	0x0020
        /*0094*/ 	.byte	0x00, 0xf0, 0x11, 0x00


	//----- nvinfo : EIATTR_KPARAM_INFO
	.align		4
.L_25:
        /*0098*/ 	.byte	0x04, 0x17
        /*009a*/ 	.short	(.L_27 - .L_26)
.L_26:
        /*009c*/ 	.word	0x00000000
        /*00a0*/ 	.short	0x0004
        /*00a2*/ 	.short	0x001c
        /*00a4*/ 	.byte	0x00, 0xf0, 0x11, 0x00


	//----- nvinfo : EIATTR_KPARAM_INFO
	.align		4
.L_27:
        /*00a8*/ 	.byte	0x04, 0x17
        /*00aa*/ 	.short	(.L_29 - .L_28)
.L_28:
        /*00ac*/ 	.word	0x00000000
        /*00b0*/ 	.short	0x0003
        /*00b2*/ 	.short	0x0018
        /*00b4*/ 	.byte	0x00, 0xf0, 0x11, 0x00


	//----- nvinfo : EIATTR_KPARAM_INFO
	.align		4
.L_29:
        /*00b8*/ 	.byte	0x04, 0x17
        /*00ba*/ 	.short	(.L_31 - .L_30)
.L_30:
        /*00bc*/ 	.word	0x00000000
        /*00c0*/ 	.short	0x0002
        /*00c2*/ 	.short	0x0010
        /*00c4*/ 	.byte	0x00, 0xf4, 0x21, 0x00


	//----- nvinfo : EIATTR_KPARAM_INFO
	.align		4
.L_31:
        /*00c8*/ 	.byte	0x04, 0x17
        /*00ca*/ 	.short	(.L_33 - .L_32)
.L_32:
        /*00cc*/ 	.word	0x00000000
        /*00d0*/ 	.short	0x0001
        /*00d2*/ 	.short	0x0008
        /*00d4*/ 	.byte	0x00, 0xf4, 0x21, 0x00


	//----- nvinfo : EIATTR_KPARAM_INFO
	.align		4
.L_33:
        /*00d8*/ 	.byte	0x04, 0x17
        /*00da*/ 	.short	(.L_35 - .L_34)
.L_34:
        /*00dc*/ 	.word	0x00000000
        /*00e0*/ 	.short	0x0000
        /*00e2*/ 	.short	0x0000
        /*00e4*/ 	.byte	0x00, 0xf4, 0x21, 0x00


	//----- nvinfo : EIATTR_SPARSE_MMA_MASK
	.align		4
.L_35:
        /*00e8*/ 	.byte	0x03, 0x50
        /*00ea*/ 	.short	0x0000


	//----- nvinfo : EIATTR_MAXREG_COUNT
	.align		4
        /*00ec*/ 	.byte	0x03, 0x1b
        /*00ee*/ 	.short	0x00ff


	//----- nvinfo : EIATTR_NUM_BARRIERS
	.align		4
        /*00f0*/ 	.byte	0x02, 0x4c
        /*00f2*/ 	.byte	0x01
	.zero		1


	//----- nvinfo : EIATTR_ANNOTATIONS
	.align		4
        /*00f4*/ 	.byte	0x04, 0x55
        /*00f6*/ 	.short	(.L_37 - .L_36)


	//   ....[0]....
.L_36:
        /*00f8*/ 	.word	0x00000001
        /*00fc*/ 	.byte	0x10, 0x01, 0x00, 0x00, 0x01, 0x00, 0x00, 0x00, 0x40, 0x01, 0x00, 0x00, 0x01, 0x00, 0x00, 0x00
        /* <DEDUP_REMOVED lines=3780> */
        /*ed4c*/ 	.byte	0xc0, 0x4d, 0x03, 0x00, 0x01, 0x00, 0x00, 0x00, 0xd0, 0x4d, 0x03, 0x00


	//----- nvinfo : EIATTR_VRC_CTA_INIT_COUNT
	.align		4
.L_37:
        /*ed58*/ 	.byte	0x02, 0x4a
	.zero		1
	.zero		1


	//----- nvinfo : EIATTR_EXIT_INSTR_OFFSETS
	.align		4
        /*ed5c*/ 	.byte	0x04, 0x1c
        /*ed5e*/ 	.short	(.L_39 - .L_38)


	//   ....[0]....
.L_38:
        /*ed60*/ 	.word	0x0006a050


	//   ....[1]....
        /*ed64*/ 	.word	0x0006a080


	//----- nvinfo : EIATTR_REQNTID
	.align		4
.L_39:
        /*ed68*/ 	.byte	0x04, 0x10
        /*ed6a*/ 	.short	(.L_41 - .L_40)
.L_40:
        /*ed6c*/ 	.word	0x00000040
        /*ed70*/ 	.word	0x00000001
        /*ed74*/ 	.word	0x00000001


	//----- nvinfo : EIATTR_CBANK_PARAM_SIZE
	.align		4
.L_41:
        /*ed78*/ 	.byte	0x03, 0x19
        /*ed7a*/ 	.short	0x0050


	//----- nvinfo : EIATTR_PARAM_CBANK
	.align		4
        /*ed7c*/ 	.byte	0x04, 0x0a
        /*ed7e*/ 	.short	(.L_43 - .L_42)
	.align		4
.L_42:
        /*ed80*/ 	.word	index@(.nv.constant0.matmul_kernel)
        /*ed84*/ 	.short	0x0380
        /*ed86*/ 	.short	0x0050


	//----- nvinfo : EIATTR_SW_WAR
	.align		4
.L_43:
        /*ed88*/ 	.byte	0x04, 0x36
        /*ed8a*/ 	.short	(.L_45 - .L_44)
.L_44:
        /*ed8c*/ 	.word	0x00000008
.L_45:


//--------------------- .nv.compat                --------------------------
	.section	.nv.compat,"",@"SHT_CUDA_COMPAT_INFO"
	.align	4
        /*0000*/ 	.byte	0x02, 0x02, 0x01, 0x00, 0x02, 0x05, 0x05, 0x00, 0x02, 0x03, 0x00, 0x00, 0x02, 0x06, 0x01, 0x00


//--------------------- .nv.callgraph             --------------------------
	.section	.nv.callgraph,"",@"SHT_CUDA_CALLGRAPH"
	.align	4
	.sectionentsize	8
	.align		4
        /*0000*/ 	.word	0x00000000
	.align		4
        /*0004*/ 	.word	0xffffffff
	.align		4
        /*0008*/ 	.word	0x00000000
	.align		4
        /*000c*/ 	.word	0xfffffffe
	.align		4
        /*0010*/ 	.word	0x00000000
	.align		4
        /*0014*/ 	.word	0xfffffffd
	.align		4
        /*0018*/ 	.word	0x00000000
	.align		4
        /*001c*/ 	.word	0xfffffffc


//--------------------- .text.matmul_kernel       --------------------------
	.section	.text.matmul_kernel,"ax",@progbits
	.align	128
        .global         matmul_kernel
        .type           matmul_kernel,@function
        .size           matmul_kernel,(.L_x_3 - matmul_kernel)
        .other          matmul_kernel,@"STO_CUDA_ENTRY STV_DEFAULT"
matmul_kernel:
.text.matmul_kernel:
[----:B------:R-:W0:Y:S08]  /*0000*/  LDC R1, c[0x0][0x37c] ;  /* 0x0000df00ff017b82 */ /* 0x000e300000000800 */
[----:B------:R-:W1:Y:S01]  /*0010*/  LDC.64 R2, c[0x0][0x398] ;  /* 0x0000e600ff027b82 */ /* 0x000e620000000a00 */
[----:B0-----:R-:W-:Y:S01]  /*0020*/  VIADD R1, R1, 0xffffb580 ;  /* 0xffffb58001017836 */ /* 0x001fe20000000000 */
[----:B------:R-:W0:Y:S01]  /*0030*/  S2R R29, SR_TID.X ;  /* 0x00000000001d7919 */ /* 0x000e220000002100 */
[----:B------:R-:W2:Y:S01]  /*0040*/  LDCU UR4, c[0x0][0x3a0] ;  /* 0x00007400ff0477ac */ /* 0x000ea20008000800 */
[----:B------:R-:W-:-:S02]  /*0050*/  CS2R R14, SRZ ;  /* 0x00000000000e7805 */ /* 0x000fc4000001ff00 */
[----:B------:R-:W-:Y:S02]  /*0060*/  CS2R R16, SRZ ;  /* 0x0000000000107805 */ /* 0x000fe4000001ff00 */
[----:B------:R-:W-:Y:S02]  /*0070*/  CS2R R18, SRZ ;  /* 0x0000000000127805 */ /* 0x000fe4000001ff00 */
[----:B------:R-:W-:Y:S01]  /*0080*/  CS2R R20, SRZ ;  /* 0x0000000000147805 */ /* 0x000fe2000001ff00 */
[----:B------:R-:W3:Y:S01]  /*0090*/  S2UR UR6, SR_CgaCtaId ;  /* 0x00000000000679c3 */ /* 0x000ee20000008800 */
[----:B------:R-:W-:Y:S02]  /*00a0*/  CS2R R22, SRZ ;  /* 0x0000000000167805 */ /* 0x000fe4000001ff00 */
[----:B------:R-:W-:Y:S02]  /*00b0*/  CS2R R24, SRZ ;  /* 0x0000000000187805 */ /* 0x000fe4000001ff00 */
[----:B------:R-:W-:Y:S01]  /*00c0*/  CS2R R26, SRZ ;  /* 0x00000000001a7805 */ /* 0x000fe2000001ff00 */
[----:B------:R-:W-:Y:S01]  /*00d0*/  UMOV UR5, 0x400 ;  /* 0x0000040000057882 */ /* 0x000fe20000000000 */
[----:B------:R-:W4:Y:S01]  /*00e0*/  LDCU.64 UR8, c[0x0][0x358] ;  /* 0x00006b00ff0877ac */ /* 0x000f220008000a00 */
[----:B--2---:R-:W-:Y:S01]  /*00f0*/  UIADD3 UR4, UPT, UPT, UR4, 0x3f, URZ ;  /* 0x0000003f04047890 */ /* 0x004fe2000fffe0ff */
[----:B-1----:R-:W-:Y:S01]  /*0100*/  VIADD R0, R3, 0x3f ;  /* 0x0000003f03007836 */ /* 0x002fe20000000000 */
[----:B------:R-:W-:Y:S02]  /*0110*/  STL [R1+0x21f8], R3 ;  /* 0x0021f80301007387 */ /* 0x000fe40000100800 */
[----:B------:R-:W-:-:S02]  /*0120*/  UISETP.GE.AND UP0, UPT, UR4, 0x40, UPT ;  /* 0x000000400400788c */ /* 0x000fc4000bf06270 */
[----:B------:R-:W-:Y:S01]  /*0130*/  SHF.R.S32.HI R5, RZ, 0x1f, R0 ;  /* 0x0000001fff057819 */ /* 0x000fe20000011400 */
[----:B------:R0:W-:Y:S01]  /*0140*/  STL [R1+0x21fc], R2 ;  /* 0x0021fc0201007387 */ /* 0x0001e20000100800 */
[----:B---3--:R-:W-:Y:S02]  /*0150*/  ULEA UR5, UR6, UR5, 0x18 ;  /* 0x0000000506057291 */ /* 0x008fe4000f8ec0ff */
[----:B------:R-:W-:Y:S01]  /*0160*/  LEA.HI R5, R5, R0, RZ, 0x6 ;  /* 0x0000000005057211 */ /* 0x000fe200078f30ff */
[----:B------:R-:W-:Y:S03]  /*0170*/  STL [R1], RZ ;  /* 0x000000ff01007387 */ /* 0x000fe60000100800 */
[----:B------:R-:W-:Y:S01]  /*0180*/  SHF.R.S32.HI R0, RZ, 0x6, R5 ;  /* 0x00000006ff007819 */ /* 0x000fe20000011405 */
[----:B------:R-:W-:Y:S04]  /*0190*/  STL [R1+0x4], RZ ;  /* 0x000004ff01007387 */ /* 0x000fe80000100800 */
[----:B------:R-:W-:Y:S01]  /*01a0*/  IMAD.SHL.U32 R0, R0, 0x8, RZ ;  /* 0x0000000800007824 */ /* 0x000fe200078e00ff */
[----:B------:R-:W1:Y:S04]  /*01b0*/  S2R R5, SR_CTAID.X ;  /* 0x0000000000057919 */ /* 0x000e680000002500 */
[-C--:B------:R-:W-:Y:S01]  /*01c0*/  IABS R9, R0.reuse ;  /* 0x0000000000097213 */ /* 0x080fe20000000000 */
[----:B------:R-:W-:Y:S01]  /*01d0*/  STL [R1+0x8], RZ ;  /* 0x000008ff01007387 */ /* 0x000fe20000100800 */
[----:B------:R-:W-:-:S02]  /*01e0*/  IABS R12, R0 ;  /* 0x00000000000c7213 */ /* 0x000fc40000000000 */
[----:B------:R-:W2:Y:S01]  /*01f0*/  I2F.RP R4, R9 ;  /* 0x0000000900047306 */ /* 0x000ea20000209400 */
[----:B------:R-:W-:Y:S04]  /*0200*/  STL [R1+0xc], RZ ;  /* 0x00000cff01007387 */ /* 0x000fe80000100800 */
[----:B------:R-:W-:Y:S04]  /*0210*/  STL [R1+0x1d0], RZ ;  /* 0x0001d0ff01007387 */ /* 0x000fe80000100800 */
[----:B------:R-:W-:Y:S04]  /*0220*/  STL [R1+0x1d4], RZ ;  /* 0x0001d4ff01007387 */ /* 0x000fe80000100800 */
[----:B------:R-:W-:Y:S01]  /*0230*/  STL [R1+0x1d8], RZ ;  /* 0x0001d8ff01007387 */ /* 0x000fe20000100800 */
[----:B--2---:R-:W2:Y:S03]  /*0240*/  MUFU.RCP R4, R4 ;  /* 0x0000000400047308 */ /* 0x004ea60000001000 */
[----:B------:R-:W-:Y:S04]  /*0250*/  STL [R1+0x1dc], RZ ;  /* 0x0001dcff01007387 */ /* 0x000fe80000100800 */
[----:B------:R-:W-:Y:S01]  /*0260*/  STL [R1+0x1c0], RZ ;  /* 0x0001c0ff01007387 */ /* 0x000fe20000100800 */
[----:B-1----:R-:W-:-:S03]  /*0270*/  IABS R10, R5 ;  /* 0x00000005000a7213 */ /* 0x002fc60000000000 */
[----:B------:R-:W-:Y:S04]  /*0280*/  STL [R1+0x1c4], RZ ;  /* 0x0001c4ff01007387 */ /* 0x000fe80000100800 */
[----:B------:R-:W-:Y:S01]  /*0290*/  STL [R1+0x1c8], RZ ;  /* 0x0001c8ff01007387 */ /* 0x000fe20000100800 */
[----:B--2---:R-:W-:-:S03]  /*02a0*/  VIADD R6, R4, 0xffffffe ;  /* 0x0ffffffe04067836 */ /* 0x004fc60000000000 */
[----:B------:R-:W-:Y:S01]  /*02b0*/  STL [R1+0x1cc], RZ ;  /* 0x0001ccff01007387 */ /* 0x000fe20000100800 */
[----:B------:R-:W-:Y:S01]  /*02c0*/  IMAD.MOV R4, RZ, RZ, -R12 ;  /* 0x000000ffff047224 */ /* 0x000fe200078e0a0c */
[----:B------:R-:W-:Y:S01]  /*02d0*/  CS2R R12, SRZ ;  /* 0x00000000000c7805 */ /* 0x000fe2000001ff00 */
[----:B------:R1:W2:Y:S01]  /*02e0*/  F2I.FTZ.U32.TRUNC.NTZ R7, R6 ;  /* 0x0000000600077305 */ /* 0x0002a2000021f000 */
[----:B------:R-:W-:Y:S04]  /*02f0*/  STL [R1+0x1b0], RZ ;  /* 0x0001b0ff01007387 */ /* 0x000fe80000100800 */
[----:B------:R-:W-:Y:S04]  /*0300*/  STL [R1+0x1b4], RZ ;  /* 0x0001b4ff01007387 */ /* 0x000fe80000100800 */
[----:B------:R-:W-:Y:S01]  /*0310*/  STL [R1+0x1b8], RZ ;  /* 0x0001b8ff01007387 */ /* 0x000fe20000100800 */
[----:B-1----:R-:W-:-:S03]  /*0320*/  IMAD.MOV.U32 R6, RZ, RZ, RZ ;  /* 0x000000ffff067224 */ /* 0x002fc600078e00ff */
[----:B------:R-:W-:Y:S01]  /*0330*/  STL [R1+0x1bc], RZ ;  /* 0x0001bcff01007387 */ /* 0x000fe20000100800 */
[----:B--2---:R-:W-:-:S03]  /*0340*/  IMAD.MOV R8, RZ, RZ, -R7 ;  /* 0x000000ffff087224 */ /* 0x004fc600078e0a07 */
[----:B------:R-:W-:Y:S01]  /*0350*/  STL [R1+0x1a0], RZ ;  /* 0x0001a0ff01007387 */ /* 0x000fe20000100800 */
[----:B------:R-:W-:-:S03]  /*0360*/  IMAD R11, R8, R9, RZ ;  /* 0x00000009080b7224 */ /* 0x000fc600078e02ff */
[----:B------:R-:W-:Y:S01]  /*0370*/  STL [R1+0x1a4], RZ ;  /* 0x0001a4ff01007387 */ /* 0x000fe20000100800 */
[----:B------:R-:W-:Y:S02]  /*0380*/  IMAD.MOV.U32 R8, RZ, RZ, R10 ;  /* 0x000000ffff087224 */ /* 0x000fe400078e000a */
[----:B------:R-:W-:Y:S01]  /*0390*/  IMAD.HI.U32 R7, R7, R11, R6 ;  /* 0x0000000b07077227 */ /* 0x000fe200078e0006 */
[----:B------:R-:W-:Y:S04]  /*03a0*/  STL [R1+0x1a8], RZ ;  /* 0x0001a8ff01007387 */ /* 0x000fe80000100800 */
[----:B------:R-:W-:Y:S01]  /*03b0*/  STL [R1+0x1ac], RZ ;  /* 0x0001acff01007387 */ /* 0x000fe20000100800 */
[----:B------:R-:W-:-:S03]  /*03c0*/  IMAD.HI.U32 R7, R7, R8, RZ ;  /* 0x0000000807077227 */ /* 0x000fc600078e00ff */
[----:B------:R-:W-:Y:S01]  /*03d0*/  STL [R1+0x190], RZ ;  /* 0x000190ff01007387 */ /* 0x000fe20000100800 */
[----:B------:R-:W-:-:S03]  /*03e0*/  IMAD R4, R7, R4, R8 ;  /* 0x0000000407047224 */ /* 0x000fc600078e0208 */
[----:B------:R-:W-:Y:S02]  /*03f0*/  STL [R1+0x194], RZ ;  /* 0x000194ff01007387 */ /* 0x000fe40000100800 */
[----:B------:R-:W-:Y:S02]  /*0400*/  ISETP.GT.U32.AND P1, PT, R9, R4, PT ;  /* 0x000000040900720c */ /* 0x000fe40003f24070 */
[----:B------:R-:W-:Y:S04]  /*0410*/  STL [R1+0x198], RZ ;  /* 0x000198ff01007387 */ /* 0x000fe80000100800 */
[----:B------:R-:W-:Y:S04]  /*0420*/  STL [R1+0x19c], RZ ;  /* 0x00019cff01007387 */ /* 0x000fe80000100800 */
[----:B------:R-:W-:Y:S03]  /*0430*/  STL [R1+0x180], RZ ;  /* 0x000180ff01007387 */ /* 0x000fe60000100800 */
[----:B------:R-:W-:Y:S01]  /*0440*/  @!P1 IMAD.IADD R4, R4, 0x1, -R9 ;  /* 0x0000000104049824 */ /* 0x000fe200078e0a09 */
[----:B------:R-:W-:Y:S01]  /*0450*/  STL [R1+0x184], RZ ;  /* 0x000184ff01007387 */ /* 0x000fe20000100800 */
[----:B------:R-:W-:Y:S01]  /*0460*/  @!P1 VIADD R7, R7, 0x1 ;  /* 0x0000000107079836 */ /* 0x000fe20000000000 */
[----:B------:R-:W-:-:S02]  /*0470*/  ISETP.NE.AND P1, PT, R0, RZ, PT ;  /* 0x000000ff0000720c */ /* 0x000fc40003f25270 */
[----:B------:R-:W-:Y:S01]  /*0480*/  STL [R1+0x188], RZ ;  /* 0x000188ff01007387 */ /* 0x000fe20000100800 */
[----:B------:R-:W-:Y:S02]  /*0490*/  ISETP.GE.U32.AND P0, PT, R4, R9, PT ;  /* 0x000000090400720c */ /* 0x000fe40003f06070 */
[----:B------:R-:W-:Y:S01]  /*04a0*/  LOP3.LUT R4, R5, R0, RZ, 0x3c, !PT ;  /* 0x0000000005047212 */ /* 0x000fe200078e3cff */
[----:B------:R-:W-:Y:S03]  /*04b0*/  STL [R1+0x18c], RZ ;  /* 0x00018cff01007387 */ /* 0x000fe60000100800 */
[----:B------:R-:W-:Y:S01]  /*04c0*/  ISETP.GE.AND P2, PT, R4, RZ, PT ;  /* 0x000000ff0400720c */ /* 0x000fe20003f46270 */
[----:B------:R-:W-:Y:S01]  /*04d0*/  STL [R1+0x170], RZ ;  /* 0x000170ff01007387 */ /* 0x000fe20000100800 */
[----:B------:R-:W-:Y:S01]  /*04e0*/  VIADD R4, R2, 0x1ff ;  /* 0x000001ff02047836 */ /* 0x000fe20000000000 */
[----:B0-----:R-:W-:-:S02]  /*04f0*/  LOP3.LUT R2, R29, 0x3f, RZ, 0xc0, !PT ;  /* 0x0000003f1d027812 */ /* 0x001fc400078ec0ff */
[----:B------:R-:W-:Y:S02]  /*0500*/  STL [R1+0x174], RZ ;  /* 0x000174ff01007387 */ /* 0x000fe40000100800 */
[----:B------:R-:W-:Y:S02]  /*0510*/  @P0 VIADD R7, R7, 0x1 ;  /* 0x0000000107070836 */ /* 0x000fe40000000000 */
[----:B------:R-:W-:Y:S02]  /*0520*/  STL [R1+0x178], RZ ;  /* 0x000178ff01007387 */ /* 0x000fe40000100800 */
[----:B------:R-:W-:Y:S01]  /*0530*/  IMAD.MOV.U32 R6, RZ, RZ, R7 ;  /* 0x000000ffff067224 */ /* 0x000fe200078e0007 */
[----:B------:R-:W-:Y:S01]  /*0540*/  SHF.R.S32.HI R7, RZ, 0x1f, R4 ;  /* 0x0000001fff077819 */ /* 0x000fe20000011404 */
[----:B------:R-:W-:Y:S02]  /*0550*/  STL [R1+0x17c], RZ ;  /* 0x00017cff01007387 */ /* 0x000fe40000100800 */
[----:B------:R-:W-:Y:S01]  /*0560*/  @!P2 IMAD.MOV R6, RZ, RZ, -R6 ;  /* 0x000000ffff06a224 */ /* 0x000fe200078e0a06 */
[----:B------:R-:W-:Y:S01]  /*0570*/  @!P1 LOP3.LUT R6, RZ, R0, RZ, 0x33, !PT ;  /* 0x00000000ff069212 */ /* 0x000fe200078e33ff */
[----:B------:R-:W-:Y:S01]  /*0580*/  STL [R1+0x160], RZ ;  /* 0x000160ff01007387 */ /* 0x000fe20000100800 */
[----:B------:R-:W-:-:S03]  /*0590*/  LEA.HI R7, R7, R4, RZ, 0x9 ;  /* 0x0000000407077211 */ /* 0x000fc600078f48ff */
[----:B------:R-:W-:Y:S01]  /*05a0*/  STL [R1+0x164], RZ ;  /* 0x000164ff01007387 */ /* 0x000fe20000100800 */
[----:B------:R-:W-:Y:S02]  /*05b0*/  IMAD.SHL.U32 R28, R6, 0x8, RZ ;  /* 0x00000008061c7824 */ /* 0x000fe400078e00ff */
[----:B------:R-:W-:Y:S01]  /*05c0*/  IMAD.MOV R6, RZ, RZ, -R6 ;  /* 0x000000ffff067224 */ /* 0x000fe200078e0a06 */
[----:B------:R-:W-:Y:S02]  /*05d0*/  STL [R1+0x168], RZ ;  /* 0x000168ff01007387 */ /* 0x000fe40000100800 */
[----:B------:R-:W-:Y:S01]  /*05e0*/  LEA.HI.SX32 R4, R7, -R28, 0x17 ;  /* 0x8000001c07047211 */ /* 0x000fe200078fbaff */
[----:B------:R-:W-:Y:S01]  /*05f0*/  IMAD R11, R0, R6, R5 ;  /* 0x00000006000b7224 */ /* 0x000fe200078e0205 */
[----:B------:R-:W-:Y:S01]  /*0600*/  STL [R1+0x16c], RZ ;  /* 0x00016cff01007387 */ /* 0x000fe20000100800 */
[----:B------:R-:W-:Y:S01]  /*0610*/  IMAD.MOV.U32 R6, RZ, RZ, RZ ;  /* 0x000000ffff067224 */ /* 0x000fe200078e00ff */
[----:B------:R-:W-:-:S02]  /*0620*/  VIMNMX R4, PT, PT, R4, 0x8, PT ;  /* 0x0000000804047848 */ /* 0x000fc40003fe0100 */
[----:B------:R-:W-:Y:S02]  /*0630*/  STL [R1+0x150], RZ ;  /* 0x000150ff01007387 */ /* 0x000fe40000100800 */
[-C--:B------:R-:W-:Y:S02]  /*0640*/  IABS R10, R4.reuse ;  /* 0x00000004000a7213 */ /* 0x080fe40000000000 */
[----:B------:R-:W-:Y:S01]  /*0650*/  STL [R1+0x154], RZ ;  /* 0x000154ff01007387 */ /* 0x000fe20000100800 */
[----:B------:R-:W-:Y:S01]  /*0660*/  IABS R0, R4 ;  /* 0x0000000400007213 */ /* 0x000fe20000000000 */
[----:B------:R-:W0:Y:S02]  /*0670*/  I2F.RP R8, R10 ;  /* 0x0000000a00087306 */ /* 0x000e240000209400 */
[----:B------:R-:W-:Y:S04]  /*0680*/  STL [R1+0x158], RZ ;  /* 0x000158ff01007387 */ /* 0x000fe80000100800 */
[----:B------:R-:W-:Y:S04]  /*0690*/  STL [R1+0x15c], RZ ;  /* 0x00015cff01007387 */ /* 0x000fe80000100800 */
[----:B------:R-:W-:Y:S04]  /*06a0*/  STL [R1+0x140], RZ ;  /* 0x000140ff01007387 */ /* 0x000fe80000100800 */
[----:B------:R-:W-:Y:S01]  /*06b0*/  STL [R1+0x144], RZ ;  /* 0x000144ff01007387 */ /* 0x000fe20000100800 */
[----:B0-----:R-:W0:Y:S03]  /*06c0*/  MUFU.RCP R8, R8 ;  /* 0x0000000800087308 */ /* 0x001e260000001000 */
[----:B------:R-:W-:Y:S04]  /*06d0*/  STL [R1+0x148], RZ ;  /* 0x000148ff01007387 */ /* 0x000fe80000100800 */
[----:B------:R-:W-:Y:S04]  /*06e0*/  STL [R1+0x14c], RZ ;  /* 0x00014cff01007387 */ /* 0x000fe80000100800 */
[----:B------:R-:W-:Y:S04]  /*06f0*/  STL [R1+0x130], RZ ;  /* 0x000130ff01007387 */ /* 0x000fe80000100800 */
[----:B------:R-:W-:Y:S01]  /*0700*/  STL [R1+0x134], RZ ;  /* 0x000134ff01007387 */ /* 0x000fe20000100800 */
[----:B0-----:R-:W-:-:S03]  /*0710*/  VIADD R7, R8, 0xffffffe ;  /* 0x0ffffffe08077836 */ /* 0x001fc60000000000 */
[----:B------:R-:W-:Y:S04]  /*0720*/  STL [R1+0x138], RZ ;  /* 0x000138ff01007387 */ /* 0x000fe80000100800 */
[----:B------:R-:W-:Y:S01]  /*0730*/  STL [R1+0x13c], RZ ;  /* 0x00013cff01007387 */ /* 0x000fe20000100800 */
[----:B------:R-:W0:Y:S03]  /*0740*/  F2I.FTZ.U32.TRUNC.NTZ R7, R7 ;  /* 0x0000000700077305 */ /* 0x000e26000021f000 */
[----:B------:R-:W-:Y:S04]  /*0750*/  STL [R1+0x120], RZ ;  /* 0x000120ff01007387 */ /* 0x000fe80000100800 */
[----:B------:R-:W-:Y:S04]  /*0760*/  STL [R1+0x124], RZ ;  /* 0x000124ff01007387 */ /* 0x000fe80000100800 */
[----:B------:R-:W-:Y:S04]  /*0770*/  STL [R1+0x128], RZ ;  /* 0x000128ff01007387 */ /* 0x000fe80000100800 */
[----:B------:R-:W-:Y:S01]  /*0780*/  STL [R1+0x12c], RZ ;  /* 0x00012cff01007387 */ /* 0x000fe20000100800 */
[----:B0-----:R-:W-:-:S03]  /*0790*/  IMAD.MOV R9, RZ, RZ, -R7 ;  /* 0x000000ffff097224 */ /* 0x001fc600078e0a07 */
[----:B------:R-:W-:Y:S01]  /*07a0*/  STL [R1+0x110], RZ ;  /* 0x000110ff01007387 */ /* 0x000fe20000100800 */
[----:B------:R-:W-:Y:S01]  /*07b0*/  IMAD.MOV.U32 R5, RZ, RZ, R9 ;  /* 0x000000ffff057224 */ /* 0x000fe200078e0009 */
[----:B------:R-:W-:Y:S02]  /*07c0*/  IABS R9, R11 ;  /* 0x0000000b00097213 */ /* 0x000fe40000000000 */
[----:B------:R-:W-:Y:S01]  /*07d0*/  STL [R1+0x114], RZ ;  /* 0x000114ff01007387 */ /* 0x000fe20000100800 */
[----:B------:R-:W-:-:S03]  /*07e0*/  IMAD R5, R5, R10, RZ ;  /* 0x0000000a05057224 */ /* 0x000fc600078e02ff */
[----:B------:R-:W-:Y:S01]  /*07f0*/  STL [R1+0x118], RZ ;  /* 0x000118ff01007387 */ /* 0x000fe20000100800 */
[----:B------:R-:W-:-:S03]  /*0800*/  IMAD.HI.U32 R6, R7, R5, R6 ;  /* 0x0000000507067227 */ /* 0x000fc600078e0006 */
[----:B------:R-:W-:Y:S01]  /*0810*/  STL [R1+0x11c], RZ ;  /* 0x00011cff01007387 */ /* 0x000fe20000100800 */
[----:B------:R-:W-:Y:S02]  /*0820*/  IMAD.MOV R5, RZ, RZ, -R0 ;  /* 0x000000ffff057224 */ /* 0x000fe400078e0a00 */
[----:B------:R-:W-:Y:S01]  /*0830*/  IMAD.HI.U32 R0, R6, R9, RZ ;  /* 0x0000000906007227 */ /* 0x000fe200078e00ff */
[----:B------:R-:W-:Y:S01]  /*0840*/  STL [R1+0x100], RZ ;  /* 0x000100ff01007387 */ /* 0x000fe20000100800 */
[----:B------:R-:W-:Y:S02]  /*0850*/  CS2R R6, SRZ ;  /* 0x0000000000067805 */ /* 0x000fe4000001ff00 */
[----:B------:R-:W-:Y:S01]  /*0860*/  IMAD R5, R0, R5, R9 ;  /* 0x0000000500057224 */ /* 0x000fe200078e0209 */
[----:B------:R-:W-:Y:S01]  /*0870*/  STL [R1+0x104], RZ ;  /* 0x000104ff01007387 */ /* 0x000fe20000100800 */
[----:B------:R-:W-:-:S03]  /*0880*/  CS2R R8, SRZ ;  /* 0x0000000000087805 */ /* 0x000fc6000001ff00 */
[----:B------:R-:W-:Y:S01]  /*0890*/  STL [R1+0x108], RZ ;  /* 0x000108ff01007387 */ /* 0x000fe20000100800 */
[----:B------:R-:W-:-:S03]  /*08a0*/  ISETP.GT.U32.AND P1, PT, R10, R5, PT ;  /* 0x000000050a00720c */ /* 0x000fc60003f24070 */
[----:B------:R-:W-:Y:S04]  /*08b0*/  STL [R1+0x10c], RZ ;  /* 0x00010cff01007387 */ /* 0x000fe80000100800 */
[----:B------:R-:W-:Y:S04]  /*08c0*/  STL [R1+0xf0], RZ ;  /* 0x0000f0ff01007387 */ /* 0x000fe80000100800 */
[----:B------:R-:W-:Y:S02]  /*08d0*/  STL [R1+0xf4], RZ ;  /* 0x0000f4ff01007387 */ /* 0x000fe40000100800 */
[----:B------:R-:W-:-:S02]  /*08e0*/  @!P1 IMAD.IADD R5, R5, 0x1, -R10 ;  /* 0x0000000105059824 */ /* 0x000fc400078e0a0a */
[----:B------:R-:W-:Y:S01]  /*08f0*/  STL [R1+0xf8], RZ ;  /* 0x0000f8ff01007387 */ /* 0x000fe20000100800 */
[----:B------:R-:W-:Y:S01]  /*0900*/  @!P1 VIADD R0, R0, 0x1 ;  /* 0x0000000100009836 */ /* 0x000fe20000000000 */
[----:B------:R-:W-:Y:S02]  /*0910*/  ISETP.NE.AND P1, PT, R4, RZ, PT ;  /* 0x000000ff0400720c */ /* 0x000fe40003f25270 */
[----:B------:R-:W-:Y:S01]  /*0920*/  STL [R1+0xfc], RZ ;  /* 0x0000fcff01007387 */ /* 0x000fe20000100800 */
[----:B------:R-:W-:Y:S02]  /*0930*/  ISETP.GE.U32.AND P0, PT, R5, R10, PT ;  /* 0x0000000a0500720c */ /* 0x000fe40003f06070 */
[----:B------:R-:W-:Y:S01]  /*0940*/  LOP3.LUT R5, R11, R4, RZ, 0x3c, !PT ;  /* 0x000000040b057212 */ /* 0x000fe200078e3cff */
[----:B------:R-:W-:Y:S03]  /*0950*/  STL [R1+0xe0], RZ ;  /* 0x0000e0ff01007387 */ /* 0x000fe60000100800 */
[----:B------:R-:W-:Y:S01]  /*0960*/  ISETP.GE.AND P2, PT, R5, RZ, PT ;  /* 0x000000ff0500720c */ /* 0x000fe20003f46270 */
[----:B------:R-:W-:Y:S04]  /*0970*/  STL [R1+0xe4], RZ ;  /* 0x0000e4ff01007387 */ /* 0x000fe80000100800 */
[----:B------:R-:W-:Y:S02]  /*0980*/  STL [R1+0xe8], RZ ;  /* 0x0000e8ff01007387 */ /* 0x000fe40000100800 */
[----:B------:R-:W-:-:S02]  /*0990*/  @P0 VIADD R0, R0, 0x1 ;  /* 0x0000000100000836 */ /* 0x000fc40000000000 */
[----:B------:R-:W-:Y:S04]  /*09a0*/  STL [R1+0xec], RZ ;  /* 0x0000ecff01007387 */ /* 0x000fe80000100800 */
[----:B------:R-:W-:Y:S01]  /*09b0*/  STL [R1+0xd0], RZ ;  /* 0x0000d0ff01007387 */ /* 0x000fe20000100800 */
[----:B------:R-:W-:Y:S01]  /*09c0*/  @!P2 IMAD.MOV R0, RZ, RZ, -R0 ;  /* 0x000000ffff00a224 */ /* 0x000fe200078e0a00 */
[----:B------:R-:W-:Y:S02]  /*09d0*/  @!P1 LOP3.LUT R0, RZ, R4, RZ, 0x33, !PT ;  /* 0x00000004ff009212 */ /* 0x000fe400078e33ff */
[----:B------:R-:W-:Y:S03]  /*09e0*/  STL [R1+0xd4], RZ ;  /* 0x0000d4ff01007387 */ /* 0x000fe60000100800 */
[----:B------:R-:W-:Y:S01]  /*09f0*/  IMAD.MOV R5, RZ, RZ, -R0 ;  /* 0x000000ffff057224 */ /* 0x000fe200078e0a00 */
[----:B------:R-:W-:Y:S01]  /*0a00*/  STL [R1+0xd8], RZ ;  /* 0x0000d8ff01007387 */ /* 0x000fe20000100800 */
[----:B------:R-:W-:-:S02]  /*0a10*/  IMAD.SHL.U32 R0, R0, 0x40, RZ ;  /* 0x0000004000007824 */ /* 0x000fc400078e00ff */
[----:B------:R-:W-:Y:S01]  /*0a20*/  IMAD R5, R4, R5, R11 ;  /* 0x0000000504057224 */ /* 0x000fe200078e020b */
[----:B------:R-:W-:Y:S01]  /*0a30*/  STL [R1+0xdc], RZ ;  /* 0x0000dcff01007387 */ /* 0x000fe20000100800 */
[C---:B------:R-:W-:Y:S01]  /*0a40*/  VIADD R29, R0.reuse, 0x1 ;  /* 0x00000001001d7836 */ /* 0x040fe20000000000 */
[----:B------:R-:W-:Y:S01]  /*0a50*/  CS2R R10, SRZ ;  /* 0x00000000000a7805 */ /* 0x000fe2000001ff00 */
[----:B------:R-:W-:Y:S01]  /*0a60*/  VIADD R3, R0, 0x2 ;  /* 0x0000000200037836 */ /* 0x000fe20000000000 */
[----:B------:R-:W-:Y:S01]  /*0a70*/  STL [R1+0xc0], RZ ;  /* 0x0000c0ff01007387 */ /* 0x000fe20000100800 */
[----:B------:R-:W-:Y:S01]  /*0a80*/  IMAD.IADD R28, R28, 0x1, R5 ;  /* 0x000000011c1c7824 */ /* 0x000fe200078e0205 */
[----:B------:R-:W-:Y:S02]  /*0a90*/  CS2R R4, SRZ ;  /* 0x0000000000047805 */ /* 0x000fe4000001ff00 */
[----:B------:R-:W-:Y:S04]  /*0aa0*/  STL [R1+0xc4], RZ ;  /* 0x0000c4ff01007387 */ /* 0x000fe80000100800 */
        /* <DEDUP_REMOVED lines=158> */
[----:B------:R-:W-:Y:S04]  /*1490*/  STL [R1+0xd94], R0 ;  /* 0x000d940001007387 */ /* 0x000fe80000100800 */
[----:B------:R0:W-:Y:S04]  /*14a0*/  STL [R1+0x490], R29 ;  /* 0x0004901d01007387 */ /* 0x0001e80000100800 */
[----:B------:R1:W-:Y:S01]  /*14b0*/  STL [R1+0x48c], R3 ;  /* 0x00048c0301007387 */ /* 0x0003e20000100800 */
[----:B0-----:R-:W-:-:S02]  /*14c0*/  VIADD R29, R0, 0x3 ;  /* 0x00000003001d7836 */ /* 0x001fc40000000000 */
[----:B-1----:R-:W-:-:S03]  /*14d0*/  VIADD R3, R0, 0x4 ;  /* 0x0000000400037836 */ /* 0x002fc60000000000 */
[----:B------:R0:W-:Y:S04]  /*14e0*/  STL [R1+0x488], R29 ;  /* 0x0004881d01007387 */ /* 0x0001e80000100800 */
[----:B------:R1:W-:Y:S01]  /*14f0*/  STL [R1+0x484], R3 ;  /* 0x0004840301007387 */ /* 0x0003e20000100800 */
[C---:B0-----:R-:W-:Y:S02]  /*1500*/  VIADD R29, R0.reuse, 0x5 ;  /* 0x00000005001d7836 */ /* 0x041fe40000000000 */
        /* <DEDUP_REMOVED lines=83> */
[----:B0-----:R-:W-:Y:S02]  /*1a40*/  VIADD R29, R0, 0x2f ;  /* 0x0000002f001d7836 */ /* 0x001fe40000000000 */
[----:B-1----:R-:W-:-:S03]  /*1a50*/  IMAD R3, R28, 0x200, R2 ;  /* 0x000002001c037824 */ /* 0x002fc600078e0202 */
[----:B------:R0:W-:Y:S01]  /*1a60*/  STL [R1+0x3d8], R29 ;  /* 0x0003d81d01007387 */ /* 0x0001e20000100800 */
[C---:B------:R-:W-:Y:S02]  /*1a70*/  VIADD R28, R0.reuse, 0x31 ;  /* 0x00000031001c7836 */ /* 0x040fe40000000000 */
[C---:B------:R-:W-:Y:S02]  /*1a80*/  VIADD R2, R0.reuse, 0x32 ;  /* 0x0000003200027836 */ /* 0x040fe40000000000 */
[----:B0-----:R-:W-:-:S05]  /*1a90*/  VIADD R29, R0, 0x30 ;  /* 0x00000030001d7836 */ /* 0x001fca0000000000 */
[----:B------:R0:W-:Y:S04]  /*1aa0*/  STL [R1+0x3d4], R29 ;  /* 0x0003d41d01007387 */ /* 0x0001e80000100800 */
[----:B------:R-:W-:Y:S04]  /*1ab0*/  STL [R1+0xff4], R3 ;  /* 0x000ff40301007387 */ /* 0x000fe80000100800 */
[----:B------:R1:W-:Y:S01]  /*1ac0*/  STL [R1+0x3d0], R28 ;  /* 0x0003d01c01007387 */ /* 0x0003e20000100800 */
[----:B0-----:R-:W-:-:S03]  /*1ad0*/  VIADD R29, R0, 0x35 ;  /* 0x00000035001d7836 */ /* 0x001fc60000000000 */
[----:B------:R0:W-:Y:S01]  /*1ae0*/  STL [R1+0x38c], R2 ;  /* 0x00038c0201007387 */ /* 0x0001e20000100800 */
[C---:B-1----:R-:W-:Y:S02]  /*1af0*/  VIADD R28, R0.reuse, 0x33 ;  /* 0x00000033001c7836 */ /* 0x042fe40000000000 */
[----:B0-----:R-:W-:-:S03]  /*1b00*/  VIADD R2, R0, 0x34 ;  /* 0x0000003400027836 */ /* 0x001fc60000000000 */
[----:B------:R0:W-:Y:S04]  /*1b10*/  STL [R1+0x388], R28 ;  /* 0x0003881c01007387 */ /* 0x0001e80000100800 */
[----:B------:R1:W-:Y:S04]  /*1b20*/  STL [R1+0x384], R2 ;  /* 0x0003840201007387 */ /* 0x0003e80000100800 */
[----:B------:R2:W-:Y:S01]  /*1b30*/  STL [R1+0x380], R29 ;  /* 0x0003801d01007387 */ /* 0x0005e20000100800 */
[C---:B0-----:R-:W-:Y:S02]  /*1b40*/  VIADD R28, R0.reuse, 0x36 ;  /* 0x00000036001c7836 */ /* 0x041fe40000000000 */
[----:B-1----:R-:W-:-:S03]  /*1b50*/  VIADD R2, R0, 0x37 ;  /* 0x0000003700027836 */ /* 0x002fc60000000000 */
[----:B------:R0:W-:Y:S01]  /*1b60*/  STL [R1+0x28c], R28 ;  /* 0x00028c1c01007387 */ /* 0x0001e20000100800 */
[----:B--2---:R-:W-:-:S03]  /*1b70*/  VIADD R29, R0, 0x38 ;  /* 0x00000038001d7836 */ /* 0x004fc60000000000 */
        /* <DEDUP_REMOVED lines=12> */
[----:B------:R1:W-:Y:S01]  /*1c40*/  STL [R1+0x260], R2 ;  /* 0x0002600201007387 */ /* 0x0003e20000100800 */
[----:B0-----:R-:W-:Y:S02]  /*1c50*/  VIADD R28, R0, 0x3f ;  /* 0x0000003f001c7836 */ /* 0x001fe40000000000 */
[C---:B------:R-:W-:Y:S02]  /*1c60*/  VIADD R0, R3.reuse, 0x80 ;  /* 0x0000008003007836 */ /* 0x040fe40000000000 */
[----:B-1----:R-:W-:-:S05]  /*1c70*/  VIADD R2, R3, 0x40 ;  /* 0x0000004003027836 */ /* 0x002fca0000000000 */
[----:B------:R0:W-:Y:S02]  /*1c80*/  STL [R1+0x21c4], R2 ;  /* 0x0021c40201007387 */ /* 0x0001e40000100800 */
[----:B0-----:R-:W-:-:S05]  /*1c90*/  VIADD R2, R3, 0xc0 ;  /* 0x000000c003027836 */ /* 0x001fca0000000000 */
[----:B------:R0:W-:Y:S02]  /*1ca0*/  STL [R1+0x21cc], R2 ;  /* 0x0021cc0201007387 */ /* 0x0001e40000100800 */
[----:B0-----:R-:W-:-:S05]  /*1cb0*/  VIADD R2, R3, 0x100 ;  /* 0x0000010003027836 */ /* 0x001fca0000000000 */
[----:B------:R0:W-:Y:S04]  /*1cc0*/  STL [R1+0x21d0], R2 ;  /* 0x0021d00201007387 */ /* 0x0001e80000100800 */
[----:B------:R-:W-:Y:S01]  /*1cd0*/  STL [R1+0x21c0], R0 ;  /* 0x0021c00001007387 */ /* 0x000fe20000100800 */
[----:B0-----:R-:W-:-:S05]  /*1ce0*/  VIADD R2, R3, 0x140 ;  /* 0x0000014003027836 */ /* 0x001fca0000000000 */
[----:B------:R0:W-:Y:S02]  /*1cf0*/  STL [R1+0x21c8], R2 ;  /* 0x0021c80201007387 */ /* 0x0001e40000100800 */
[C---:B0-----:R-:W-:Y:S02]  /*1d00*/  VIADD R2, R3.reuse, 0x180 ;  /* 0x0000018003027836 */ /* 0x041fe40000000000 */
[----:B------:R-:W-:-:S03]  /*1d10*/  VIADD R3, R3, 0x1c0 ;  /* 0x000001c003037836 */ /* 0x000fc60000000000 */
[----:B------:R0:W-:Y:S04]  /*1d20*/  STL [R1+0x21bc], R2 ;  /* 0x0021bc0201007387 */ /* 0x0001e80000100800 */
[----:B0-----:R0:W5:Y:S04]  /*1d30*/  LDL.LU R2, [R1+0x21fc] ;  /* 0x0021fc0001027983 */ /* 0x0011680000300800 */
[----:B------:R1:W-:Y:S04]  /*1d40*/  STL [R1+0x21b8], R3 ;  /* 0x0021b80301007387 */ /* 0x0003e80000100800 */
[----:B-1----:R0:W5:Y:S01]  /*1d50*/  LDL.LU R3, [R1+0x21f8] ;  /* 0x0021f80001037983 */ /* 0x0021620000300800 */
[----:B----4-:R-:W-:Y:S05]  /*1d60*/  BRA.U !UP0, `(.L_x_0) ;  /* 0x0000057908b47547 */ /* 0x010fea000b800000 */
[----:B------:R-:W2:Y:S01]  /*1d70*/  LDL R26, [R1+0xff4] ;  /* 0x000ff400011a7983 */ /* 0x000ea20000100800 */
[----:B------:R-:W-:-:S03]  /*1d80*/  IMAD.MOV.U32 R25, RZ, RZ, R0 ;  /* 0x000000ffff197224 */ /* 0x000fc600078e0000 */
[----:B------:R-:W3:Y:S01]  /*1d90*/  LDL R20, [R1+0x21c4] ;  /* 0x0021c40001147983 */ /* 0x000ee20000100800 */
[----:B-----5:R-:W-:Y:S01]  /*1da0*/  IABS R8, R2 ;  /* 0x0000000200087213 */ /* 0x020fe20000000000 */
[----:B------:R-:W1:Y:S02]  /*1db0*/  LDCU UR6, c[0x0][0x3ac] ;  /* 0x00007580ff0677ac */ /* 0x000e640008000800 */
[----:B------:R-:W4:Y:S04]  /*1dc0*/  LDL R27, [R1+0x21c8] ;  /* 0x0021c800011b7983 */ /* 0x000f280000100800 */
[----:B------:R-:W4:Y:S04]  /*1dd0*/  LDL R22, [R1+0x21bc] ;  /* 0x0021bc0001167983 */ /* 0x000f280000100800 */
[----:B------:R-:W4:Y:S01]  /*1de0*/  LDL R23, [R1+0x21b8] ;  /* 0x0021b80001177983 */ /* 0x000f220000100800 */
[----:B------:R-:W-:Y:S01]  /*1df0*/  ISETP.GE.AND P4, PT, R28, RZ, PT ;  /* 0x000000ff1c00720c */ /* 0x000fe20003f86270 */
[----:B------:R-:W0:Y:S02]  /*1e00*/  LDCU.128 UR12, c[0x0][0x380] ;  /* 0x00007000ff0c77ac */ /* 0x000e240008000c00 */
[----:B------:R-:W4:Y:S01]  /*1e10*/  LDL.LU R24, [R1+0x264] ;  /* 0x0002640001187983 */ /* 0x000f220000300800 */
[----:B------:R-:W0:Y:S03]  /*1e20*/  LDCU UR10, c[0x0][0x3b0] ;  /* 0x00007600ff0a77ac */ /* 0x000e260008000800 */
[----:B------:R-:W4:Y:S01]  /*1e30*/  LDL.LU R21, [R1+0x268] ;  /* 0x0002680001157983 */ /* 0x000f220000300800 */
[----:B------:R-:W0:Y:S03]  /*1e40*/  LDCU UR7, c[0x0][0x3a4] ;  /* 0x00007480ff0777ac */ /* 0x000e260008000800 */
[----:B------:R1:W-:Y:S01]  /*1e50*/  STL [R1+0x22f0], R2 ;  /* 0x0022f00201007387 */ /* 0x0003e20000100800 */
[----:B------:R-:W-:-:S03]  /*1e60*/  IABS R0, R3 ;  /* 0x0000000300007213 */ /* 0x000fc60000000000 */
[----:B-1----:R-:W4:Y:S04]  /*1e70*/  LDL R2, [R1+0x21cc] ;  /* 0x0021cc0001027983 */ /* 0x002f280000100800 */
[----:B------:R1:W-:Y:S04]  /*1e80*/  STL [R1+0x22c0], R3 ;  /* 0x0022c00301007387 */ /* 0x0003e80000100800 */
[----:B-1----:R-:W4:Y:S01]  /*1e90*/  LDL R3, [R1+0x21d0] ;  /* 0x0021d00001037983 */ /* 0x002f220000100800 */
[----:B------:R-:W-:-:S03]  /*1ea0*/  IABS R10, R25 ;  /* 0x00000019000a7213 */ /* 0x000fc60000000000 */
[----:B------:R-:W4:Y:S01]  /*1eb0*/  LDL.LU R25, [R1+0x260] ;  /* 0x0002600001197983 */ /* 0x000f220000300800 */
[----:B------:R-:W1:Y:S08]  /*1ec0*/  I2F.RP R4, R8 ;  /* 0x0000000800047306 */ /* 0x000e700000209400 */
[----:B------:R-:W0:Y:S08]  /*1ed0*/  I2F.RP R6, R0 ;  /* 0x0000000000067306 */ /* 0x000e300000209400 */
[----:B-1----:R-:W1:Y:S08]  /*1ee0*/  MUFU.RCP R4, R4 ;  /* 0x0000000400047308 */ /* 0x002e700000001000 */
[----:B0-----:R-:W0:Y:S01]  /*1ef0*/  MUFU.RCP R6, R6 ;  /* 0x0000000600067308 */ /* 0x001e220000001000 */
[----:B-1----:R-:W-:-:S07]  /*1f00*/  VIADD R4, R4, 0xffffffe ;  /* 0x0ffffffe04047836 */ /* 0x002fce0000000000 */
[----:B------:R-:W1:Y:S01]  /*1f10*/  F2I.FTZ.U32.TRUNC.NTZ R5, R4 ;  /* 0x0000000400057305 */ /* 0x000e62000021f000 */
[----:B0-----:R-:W-:-:S07]  /*1f20*/  VIADD R6, R6, 0xffffffe ;  /* 0x0ffffffe06067836 */ /* 0x001fce0000000000 */
[----:B------:R0:W0:Y:S01]  /*1f30*/  F2I.FTZ.U32.TRUNC.NTZ R7, R6 ;  /* 0x0000000600077305 */ /* 0x000022000021f000 */
[----:B-1----:R-:W-:-:S04]  /*1f40*/  IMAD.MOV R4, RZ, RZ, -R5 ;  /* 0x000000ffff047224 */ /* 0x002fc800078e0a05 */
[----:B0-----:R-:W-:Y:S02]  /*1f50*/  IMAD R6, R4, R8, RZ ;  /* 0x0000000804067224 */ /* 0x001fe400078e02ff */
[----:B------:R-:W-:-:S04]  /*1f60*/  IMAD.MOV.U32 R4, RZ, RZ, RZ ;  /* 0x000000ffff047224 */ /* 0x000fc800078e00ff */
[----:B------:R-:W-:-:S04]  /*1f70*/  IMAD.HI.U32 R4, R5, R6, R4 ;  /* 0x0000000605047227 */ /* 0x000fc800078e0004 */
[----:B------:R-:W-:Y:S02]  /*1f80*/  IMAD.MOV R13, RZ, RZ, -R7 ;  /* 0x000000ffff0d7224 */ /* 0x000fe400078e0a07 */
[----:B------:R-:W-:-:S04]  /*1f90*/  IMAD.HI.U32 R11, R4, R10, RZ ;  /* 0x0000000a040b7227 */ /* 0x000fc800078e00ff */
[----:B------:R-:W-:Y:S02]  /*1fa0*/  IMAD R13, R13, R0, RZ ;  /* 0x000000000d0d7224 */ /* 0x000fe400078e02ff */
[----:B------:R-:W-:Y:S02]  /*1fb0*/  IMAD.MOV.U32 R6, RZ, RZ, RZ ;  /* 0x000000ffff067224 */ /* 0x000fe400078e00ff */
[----:B------:R-:W-:Y:S02]  /*1fc0*/  IMAD.MOV R11, RZ, RZ, -R11 ;  /* 0x000000ffff0b7224 */ /* 0x000fe400078e0a0b */
[----:B------:R-:W-:-:S04]  /*1fd0*/  IMAD.HI.U32 R13, R7, R13, R6 ;  /* 0x0000000d070d7227 */ /* 0x000fc800078e0006 */
[----:B------:R-:W-:Y:S01]  /*1fe0*/  IMAD R7, R8, R11, R10 ;  /* 0x0000000b08077224 */ /* 0x000fe200078e020a */
[----:B--2---:R-:W-:-:S05]  /*1ff0*/  IABS R9, R26 ;  /* 0x0000001a00097213 */ /* 0x004fca0000000000 */
[----:B------:R-:W-:Y:S01]  /*2000*/  IMAD.HI.U32 R14, R4, R9, RZ ;  /* 0x00000009040e7227 */ /* 0x000fe200078e00ff */
[----:B---3--:R-:W-:-:S03]  /*2010*/  IABS R5, R20 ;  /* 0x0000001400057213 */ /* 0x008fc60000000000 */
[----:B------:R-:W-:Y:S02]  /*2020*/  IMAD.MOV R14, RZ, RZ, -R14 ;  /* 0x000000ffff0e7224 */ /* 0x000fe400078e0a0e */
[----:B------:R-:W-:-:S04]  /*2030*/  IMAD.HI.U32 R12, R4, R5, RZ ;  /* 0x00000005040c7227 */ /* 0x000fc800078e00ff */
[----:B------:R-:W-:Y:S02]  /*2040*/  IMAD R9, R8, R14, R9 ;  /* 0x0000000e08097224 */ /* 0x000fe400078e0209 */
[----:B------:R-:W-:Y:S01]  /*2050*/  IMAD.MOV R12, RZ, RZ, -R12 ;  /* 0x000000ffff0c7224 */ /* 0x000fe200078e0a0c */
[----:B----4-:R-:W-:-:S03]  /*2060*/  IABS R11, R27 ;  /* 0x0000001b000b7213 */ /* 0x010fc60000000000 */
[----:B------:R-:W-:Y:S01]  /*2070*/  IMAD R5, R8, R12, R5 ;  /* 0x0000000c08057224 */ /* 0x000fe200078e0205 */
[----:B------:R-:W-:Y:S02]  /*2080*/  IABS R10, R22 ;  /* 0x00000016000a7213 */ /* 0x000fe40000000000 */
[----:B------:R-:W-:Y:S02]  /*2090*/  IABS R6, R23 ;  /* 0x0000001700067213 */ /* 0x000fe40000000000 */
[----:B------:R-:W-:-:S05]  /*20a0*/  IABS R14, R2 ;  /* 0x00000002000e7213 */ /* 0x000fca0000000000 */
[----:B------:R-:W-:-:S04]  /*20b0*/  IMAD.HI.U32 R18, R4, R14, RZ ;  /* 0x0000000e04127227 */ /* 0x000fc800078e00ff */
[----:B------:R-:W-:Y:S01]  /*20c0*/  IMAD.MOV R18, RZ, RZ, -R18 ;  /* 0x000000ffff127224 */ /* 0x000fe200078e0a12 */
[----:B------:R-:W-:-:S03]  /*20d0*/  IABS R12, R3 ;  /* 0x00000003000c7213 */ /* 0x000fc60000000000 */
[C---:B------:R-:W-:Y:S01]  /*20e0*/  IMAD R14, R8.reuse, R18, R14 ;  /* 0x00000012080e7224 */ /* 0x040fe200078e020e */
[----:B------:R-:W-:Y:S01]  /*20f0*/  ISETP.GT.U32.AND P5, PT, R8, R5, PT ;  /* 0x000000050800720c */ /* 0x000fe20003fa4070 */
[----:B------:R-:W-:-:S04]  /*2100*/  IMAD.HI.U32 R16, R4, R11, RZ ;  /* 0x0000000b04107227 */ /* 0x000fc800078e00ff */
[----:B------:R-:W-:Y:S01]  /*2110*/  IMAD.HI.U32 R17, R4, R12, RZ ;  /* 0x0000000c04117227 */ /* 0x000fe200078e00ff */
[----:B------:R-:W-:-:S03]  /*2120*/  ISETP.GT.U32.AND P1, PT, R8, R14, PT ;  /* 0x0000000e0800720c */ /* 0x000fc60003f24070 */
[----:B------:R-:W-:-:S04]  /*2130*/  IMAD.HI.U32 R15, R4, R10, RZ ;  /* 0x0000000a040f7227 */ /* 0x000fc800078e00ff */
[----:B------:R-:W-:-:S04]  /*2140*/  IMAD.HI.U32 R4, R4, R6, RZ ;  /* 0x0000000604047227 */ /* 0x000fc800078e00ff */
[----:B------:R-:W-:Y:S02]  /*2150*/  IMAD.MOV R17, RZ, RZ, -R17 ;  /* 0x000000ffff117224 */ /* 0x000fe400078e0a11 */
[----:B------:R-:W-:Y:S02]  /*2160*/  IMAD.MOV R16, RZ, RZ, -R16 ;  /* 0x000000ffff107224 */ /* 0x000fe400078e0a10 */
[----:B------:R-:W-:Y:S02]  /*2170*/  IMAD.MOV R4, RZ, RZ, -R4 ;  /* 0x000000ffff047224 */ /* 0x000fe400078e0a04 */
[C---:B------:R-:W-:Y:S02]  /*2180*/  IMAD R12, R8.reuse, R17, R12 ;  /* 0x00000011080c7224 */ /* 0x040fe400078e020c */
[C---:B------:R-:W-:Y:S02]  /*2190*/  IMAD R11, R8.reuse, R16, R11 ;  /* 0x00000010080b7224 */ /* 0x040fe400078e020b */
[C---:B------:R-:W-:Y:S01]  /*21a0*/  IMAD R4, R8.reuse, R4, R6 ;  /* 0x0000000408047224 */ /* 0x040fe200078e0206 */
[C---:B------:R-:W-:Y:S01]  /*21b0*/  ISETP.GT.U32.AND P2, PT, R8.reuse, R12, PT ;  /* 0x0000000c0800720c */ /* 0x040fe20003f44070 */
[--C-:B------:R-:W-:Y:S01]  /*21c0*/  @!P5 IMAD.IADD R5, R5, 0x1, -R8.reuse ;  /* 0x000000010505d824 */ /* 0x100fe200078e0a08 */
[----:B------:R-:W-:Y:S01]  /*21d0*/  ISETP.GT.U32.AND P0, PT, R8, R11, PT ;  /* 0x0000000b0800720c */ /* 0x000fe20003f04070 */
[----:B------:R-:W-:Y:S01]  /*21e0*/  @!P1 IMAD.IADD R14, R14, 0x1, -R8 ;  /* 0x000000010e0e9824 */ /* 0x000fe200078e0a08 */
[----:B------:R-:W-:-:S02]  /*21f0*/  ISETP.GT.U32.AND P5, PT, R8, R4, PT ;  /* 0x000000040800720c */ /* 0x000fc40003fa4070 */
[----:B------:R-:W-:Y:S02]  /*2200*/  ISETP.GT.U32.AND P1, PT, R8, R5, PT ;  /* 0x000000050800720c */ /* 0x000fe40003f24070 */
[----:B------:R-:W-:Y:S02]  /*2210*/  IABS R6, R28 ;  /* 0x0000001c00067213 */ /* 0x000fe40000000000 */
[----:B------:R-:W2:Y:S03]  /*2220*/  LDL R28, [R1+0x21c0] ;  /* 0x0021c000011c7983 */ /* 0x000ea60000100800 */
[--C-:B------:R-:W-:Y:S02]  /*2230*/  @!P2 IMAD.IADD R12, R12, 0x1, -R8.reuse ;  /* 0x000000010c0ca824 */ /* 0x100fe400078e0a08 */
[--C-:B------:R-:W-:Y:S01]  /*2240*/  @!P0 IMAD.IADD R11, R11, 0x1, -R8.reuse ;  /* 0x000000010b0b8824 */ /* 0x100fe200078e0a08 */
[----:B------:R-:W-:Y:S01]  /*2250*/  ISETP.GT.U32.AND P0, PT, R8, R14, PT ;  /* 0x0000000e0800720c */ /* 0x000fe20003f04070 */
[--C-:B------:R-:W-:Y:S01]  /*2260*/  @!P5 IMAD.IADD R4, R4, 0x1, -R8.reuse ;  /* 0x000000010404d824 */ /* 0x100fe200078e0a08 */
[C---:B------:R-:W-:Y:S01]  /*2270*/  ISETP.GT.U32.AND P5, PT, R8.reuse, R12, PT ;  /* 0x0000000c0800720c */ /* 0x040fe20003fa4070 */
[----:B------:R-:W-:Y:S01]  /*2280*/  @!P1 IMAD.IADD R5, R5, 0x1, -R8 ;  /* 0x0000000105059824 */ /* 0x000fe200078e0a08 */
[----:B------:R-:W-:-:S02]  /*2290*/  ISETP.GT.U32.AND P1, PT, R8, R11, PT ;  /* 0x0000000b0800720c */ /* 0x000fc40003f24070 */
[----:B------:R-:W-:-:S07]  /*22a0*/  IABS R16, R25 ;  /* 0x0000001900107213 */ /* 0x000fce0000000000 */
[--C-:B------:R-:W-:Y:S01]  /*22b0*/  @!P0 IMAD.IADD R14, R14, 0x1, -R8.reuse ;  /* 0x000000010e0e8824 */ /* 0x100fe200078e0a08 */
[----:B------:R-:W-:Y:S01]  /*22c0*/  ISETP.GE.AND P0, PT, R25, RZ, PT ;  /* 0x000000ff1900720c */ /* 0x000fe20003f06270 */
[--C-:B------:R-:W-:Y:S01]  /*22d0*/  @!P5 IMAD.IADD R12, R12, 0x1, -R8.reuse ;  /* 0x000000010c0cd824 */ /* 0x100fe200078e0a08 */
[----:B------:R-:W-:Y:S01]  /*22e0*/  ISETP.GE.AND P5, PT, R26, RZ, PT ;  /* 0x000000ff1a00720c */ /* 0x000fe20003fa6270 */
[----:B------:R-:W3:Y:S01]  /*22f0*/  LDL.LU R25, [R1+0x26c] ;  /* 0x00026c0001197983 */ /* 0x000ee20000300800 */
[----:B------:R-:W-:Y:S01]  /*2300*/  @!P1 IMAD.IADD R11, R11, 0x1, -R8 ;  /* 0x000000010b0b9824 */ /* 0x000fe200078e0a08 */
[----:B------:R-:W-:Y:S02]  /*2310*/  ISETP.GE.AND P1, PT, R2, RZ, PT ;  /* 0x000000ff0200720c */ /* 0x000fe40003f26270 */
[----:B------:R-:W4:Y:S04]  /*2320*/  LDL.LU R26, [R1+0x280] ;  /* 0x00028000011a7983 */ /* 0x000f280000300800 */
[----:B------:R-:W3:Y:S01]  /*2330*/  LDL.LU R2, [R1+0x22f0] ;  /* 0x0022f00001027983 */ /* 0x000ee20000300800 */
[----:B------:R-:W-:-:S02]  /*2340*/  ISETP.GT.U32.AND P3, PT, R8, R9, PT ;  /* 0x000000090800720c */ /* 0x000fc40003f64070 */
[----:B------:R-:W-:Y:S01]  /*2350*/  ISETP.GT.U32.AND P6, PT, R8, R7, PT ;  /* 0x000000070800720c */ /* 0x000fe20003fc4070 */
[----:B------:R-:W-:-:S04]  /*2360*/  IMAD.MOV R15, RZ, RZ, -R15 ;  /* 0x000000ffff0f7224 */ /* 0x000fc800078e0a0f */
[----:B------:R-:W-:-:S06]  /*2370*/  IMAD R10, R8, R15, R10 ;  /* 0x0000000f080a7224 */ /* 0x000fcc00078e020a */
[--C-:B------:R-:W-:Y:S01]  /*2380*/  @!P3 IMAD.IADD R9, R9, 0x1, -R8.reuse ;  /* 0x000000010909b824 */ /* 0x100fe200078e0a08 */
[----:B------:R-:W-:Y:S01]  /*2390*/  ISETP.GT.U32.AND P3, PT, R8, R10, PT ;  /* 0x0000000a0800720c */ /* 0x000fe20003f64070 */
[----:B------:R-:W-:-:S05]  /*23a0*/  @!P6 IMAD.IADD R7, R7, 0x1, -R8 ;  /* 0x000000010707e824 */ /* 0x000fca00078e0a08 */
[----:B------:R-:W-:-:S07]  /*23b0*/  ISETP.GT.U32.AND P2, PT, R8, R7, PT ;  /* 0x000000070800720c */ /* 0x000fce0003f44070 */
[----:B------:R-:W-:-:S06]  /*23c0*/  @!P3 IMAD.IADD R10, R10, 0x1, -R8 ;  /* 0x000000010a0ab824 */ /* 0x000fcc00078e0a08 */
[----:B------:R-:W-:Y:S01]  /*23d0*/  @!P2 IMAD.IADD R7, R7, 0x1, -R8 ;  /* 0x000000010707a824 */ /* 0x000fe200078e0a08 */
[----:B------:R-:W-:Y:S01]  /*23e0*/  ISETP.GT.U32.AND P2, PT, R8, R10, PT ;  /* 0x0000000a0800720c */ /* 0x000fe20003f44070 */
[----:B------:R-:W-:-:S04]  /*23f0*/  IMAD.HI.U32 R19, R13, R16, RZ ;  /* 0x000000100d137227 */ /* 0x000fc800078e00ff */
[----:B------:R-:W-:-:S08]  /*2400*/  IMAD.MOV R19, RZ, RZ, -R19 ;  /* 0x000000ffff137224 */ /* 0x000fd000078e0a13 */
[----:B------:R-:W-:Y:S01]  /*2410*/  @!P2 IMAD.IADD R10, R10, 0x1, -R8 ;  /* 0x000000010a0aa824 */ /* 0x000fe200078e0a08 */
[----:B------:R-:W-:Y:S01]  /*2420*/  ISETP.GE.AND P2, PT, R20, RZ, PT ;  /* 0x000000ff1400720c */ /* 0x000fe20003f46270 */
[----:B------:R-:W-:Y:S02]  /*2430*/  IMAD R16, R0, R19, R16 ;  /* 0x0000001300107224 */ /* 0x000fe400078e0210 */
[----:B------:R-:W-:-:S10]  /*2440*/  IMAD.MOV.U32 R19, RZ, RZ, R5 ;  /* 0x000000ffff137224 */ /* 0x000fd400078e0005 */
[----:B------:R-:W-:Y:S01]  /*2450*/  @!P2 IMAD.MOV R19, RZ, RZ, -R19 ;  /* 0x000000ffff13a224 */ /* 0x000fe200078e0a13 */
[----:B------:R-:W-:Y:S02]  /*2460*/  ISETP.GE.AND P2, PT, R27, RZ, PT ;  /* 0x000000ff1b00720c */ /* 0x000fe40003f46270 */
[----:B------:R-:W4:Y:S01]  /*2470*/  LDL.LU R27, [R1+0x284] ;  /* 0x00028400011b7983 */ /* 0x000f220000300800 */
[----:B------:R-:W-:Y:S01]  /*2480*/  ISETP.GT.U32.AND P6, PT, R8, R9, PT ;  /* 0x000000090800720c */ /* 0x000fe20003fc4070 */
[----:B------:R-:W-:Y:S01]  /*2490*/  IMAD.HI.U32 R17, R13, R6, RZ ;  /* 0x000000060d117227 */ /* 0x000fe200078e00ff */
[----:B------:R-:W-:-:S11]  /*24a0*/  IABS R15, R29 ;  /* 0x0000001d000f7213 */ /* 0x000fd60000000000 */
[----:B------:R-:W-:Y:S01]  /*24b0*/  @!P6 IMAD.IADD R9, R9, 0x1, -R8 ;  /* 0x000000010909e824 */ /* 0x000fe200078e0a08 */
[----:B------:R-:W-:Y:S01]  /*24c0*/  ISETP.GT.U32.AND P6, PT, R8, R4, PT ;  /* 0x000000040800720c */ /* 0x000fe20003fc4070 */
[----:B------:R-:W-:Y:S02]  /*24d0*/  IMAD.MOV R17, RZ, RZ, -R17 ;  /* 0x000000ffff117224 */ /* 0x000fe400078e0a11 */
[----:B------:R-:W-:-:S04]  /*24e0*/  IMAD.HI.U32 R18, R13, R15, RZ ;  /* 0x0000000f0d127227 */ /* 0x000fc800078e00ff */
[----:B------:R-:W-:-:S06]  /*24f0*/  IMAD R6, R0, R17, R6 ;  /* 0x0000001100067224 */ /* 0x000fcc00078e0206 */
[----:B------:R-:W-:Y:S01]  /*2500*/  @!P6 IMAD.IADD R4, R4, 0x1, -R8 ;  /* 0x000000010404e824 */ /* 0x000fe200078e0a08 */
[----:B------:R-:W-:Y:S01]  /*2510*/  IABS R17, R21 ;  /* 0x0000001500117213 */ /* 0x000fe20000000000 */
[----:B------:R-:W-:Y:S02]  /*2520*/  IMAD.MOV R18, RZ, RZ, -R18 ;  /* 0x000000ffff127224 */ /* 0x000fe400078e0a12 */
[----:B------:R-:W-:Y:S01]  /*2530*/  @!P5 IMAD.MOV R9, RZ, RZ, -R9 ;  /* 0x000000ffff09d224 */ /* 0x000fe200078e0a09 */
[----:B------:R-:W-:Y:S01]  /*2540*/  ISETP.GE.AND P5, PT, R3, RZ, PT ;  /* 0x000000ff0300720c */ /* 0x000fe20003fa6270 */
[----:B------:R-:W-:Y:S01]  /*2550*/  IMAD R15, R0, R18, R15 ;  /* 0x00000012000f7224 */ /* 0x000fe200078e020f */
[----:B------:R-:W-:Y:S01]  /*2560*/  IABS R18, R24 ;  /* 0x0000001800127213 */ /* 0x000fe20000000000 */
[----:B------:R-:W-:-:S04]  /*2570*/  IMAD.HI.U32 R8, R13, R17, RZ ;  /* 0x000000110d087227 */ /* 0x000fc800078e00ff */
[----:B------:R-:W-:Y:S02]  /*2580*/  IMAD.MOV R8, RZ, RZ, -R8 ;  /* 0x000000ffff087224 */ /* 0x000fe400078e0a08 */
[----:B------:R-:W-:-:S04]  /*2590*/  IMAD.HI.U32 R20, R13, R18, RZ ;  /* 0x000000120d147227 */ /* 0x000fc800078e00ff */
[----:B------:R-:W-:Y:S01]  /*25a0*/  @!P1 IMAD.MOV R14, RZ, RZ, -R14 ;  /* 0x000000ffff0e9224 */ /* 0x000fe200078e0a0e */
[----:B------:R-:W-:Y:S01]  /*25b0*/  ISETP.GE.AND P1, PT, R23, RZ, PT ;  /* 0x000000ff1700720c */ /* 0x000fe20003f26270 */
[C---:B------:R-:W-:Y:S02]  /*25c0*/  IMAD R8, R0.reuse, R8, R17 ;  /* 0x0000000800087224 */ /* 0x040fe400078e0211 */
[----:B------:R-:W-:Y:S02]  /*25d0*/  IMAD.MOV R20, RZ, RZ, -R20 ;  /* 0x000000ffff147224 */ /* 0x000fe400078e0a14 */
[----:B------:R-:W-:Y:S02]  /*25e0*/  IMAD.MOV.U32 R17, RZ, RZ, R12 ;  /* 0x000000ffff117224 */ /* 0x000fe400078e000c */
[----:B------:R-:W-:Y:S01]  /*25f0*/  @!P2 IMAD.MOV R11, RZ, RZ, -R11 ;  /* 0x000000ffff0ba224 */ /* 0x000fe200078e0a0b */
[C---:B------:R-:W-:Y:S01]  /*2600*/  ISETP.GT.U32.AND P2, PT, R0.reuse, R6, PT ;  /* 0x000000060000720c */ /* 0x040fe20003f44070 */
[----:B------:R-:W-:-:S02]  /*2610*/  IMAD R5, R0, R20, R18 ;  /* 0x0000001400057224 */ /* 0x000fc400078e0212 */
[----:B------:R-:W-:Y:S02]  /*2620*/  @!P5 IMAD.MOV R17, RZ, RZ, -R17 ;  /* 0x000000ffff11d224 */ /* 0x000fe400078e0a11 */
[----:B------:R-:W-:Y:S01]  /*2630*/  @!P1 IMAD.MOV R4, RZ, RZ, -R4 ;  /* 0x000000ffff049224 */ /* 0x000fe200078e0a04 */
[----:B------:R-:W-:-:S07]  /*2640*/  ISETP.GT.U32.AND P1, PT, R0, R16, PT ;  /* 0x000000100000720c */ /* 0x000fce0003f24070 */
[----:B------:R-:W-:Y:S01]  /*2650*/  @!P2 IMAD.IADD R6, R6, 0x1, -R0 ;  /* 0x000000010606a824 */ /* 0x000fe200078e0a00 */
[----:B------:R-:W-:-:S05]  /*2660*/  ISETP.GT.U32.AND P2, PT, R0, R8, PT ;  /* 0x000000080000720c */ /* 0x000fca0003f44070 */
[----:B------:R-:W-:-:S08]  /*2670*/  @!P1 IMAD.IADD R16, R16, 0x1, -R0 ;  /* 0x0000000110109824 */ /* 0x000fd000078e0a00 */
[----:B------:R-:W-:Y:S01]  /*2680*/  @!P2 IMAD.IADD R8, R8, 0x1, -R0 ;  /* 0x000000010808a824 */ /* 0x000fe200078e0a00 */
[----:B------:R-:W-:Y:S02]  /*2690*/  ISETP.GT.U32.AND P2, PT, R0, R16, PT ;  /* 0x000000100000720c */ /* 0x000fe40003f44070 */
[----:B------:R-:W-:-:S11]  /*26a0*/  ISETP.GE.AND P3, PT, R29, RZ, PT ;  /* 0x000000ff1d00720c */ /* 0x000fd60003f66270 */
[----:B------:R-:W-:Y:S01]  /*26b0*/  @!P2 IMAD.IADD R16, R16, 0x1, -R0 ;  /* 0x000000011010a824 */ /* 0x000fe200078e0a00 */
[----:B--2---:R-:W-:-:S13]  /*26c0*/  ISETP.GE.AND P6, PT, R28, RZ, PT ;  /* 0x000000ff1c00720c */ /* 0x004fda0003fc6270 */
[----:B------:R-:W-:Y:S01]  /*26d0*/  @!P6 IMAD.MOV R7, RZ, RZ, -R7 ;  /* 0x000000ffff07e224 */ /* 0x000fe200078e0a07 */
[----:B------:R-:W-:Y:S02]  /*26e0*/  ISETP.GE.AND P6, PT, R22, RZ, PT ;  /* 0x000000ff1600720c */ /* 0x000fe40003fc6270 */
[----:B------:R-:W2:Y:S11]  /*26f0*/  LDL.LU R22, [R1+0x288] ;  /* 0x0002880001167983 */ /* 0x000eb60000300800 */
[----:B------:R-:W-:Y:S01]  /*2700*/  @!P6 IMAD.MOV R10, RZ, RZ, -R10 ;  /* 0x000000ffff0ae224 */ /* 0x000fe200078e0a0a */
[----:B---3--:R-:W-:-:S02]  /*2710*/  ISETP.NE.AND P5, PT, R2, RZ, PT ;  /* 0x000000ff0200720c */ /* 0x008fc40003fa5270 */
[----:B------:R-:W-:Y:S02]  /*2720*/  LOP3.LUT R18, RZ, R2, RZ, 0x33, !PT ;  /* 0x00000002ff127212 */ /* 0x000fe400078e33ff */
[----:B------:R-:W-:Y:S02]  /*2730*/  ISETP.GT.U32.AND P6, PT, R0, R15, PT ;  /* 0x0000000f0000720c */ /* 0x000fe40003fc4070 */
[C---:B------:R-:W-:Y:S02]  /*2740*/  SEL R20, R18.reuse, R9, !P5 ;  /* 0x0000000912147207 */ /* 0x040fe40006800000 */
[C---:B------:R-:W-:Y:S02]  /*2750*/  SEL R3, R18.reuse, R19, !P5 ;  /* 0x0000001312037207 */ /* 0x040fe40006800000 */
[C---:B------:R-:W-:Y:S01]  /*2760*/  SEL R9, R18.reuse, R7, !P5 ;  /* 0x0000000712097207 */ /* 0x040fe20006800000 */
[----:B------:R-:W-:Y:S01]  /*2770*/  STL [R1+0x130], R20 ;  /* 0x0001301401007387 */ /* 0x000fe20000100800 */
[----:B------:R-:W-:-:S03]  /*2780*/  SEL R7, R18, R14, !P5 ;  /* 0x0000000e12077207 */ /* 0x000fc60006800000 */
[----:B------:R0:W-:Y:S04]  /*2790*/  STL [R1+0x12c], R3 ;  /* 0x00012c0301007387 */ /* 0x0001e80000100800 */
[----:B------:R1:W-:Y:S01]  /*27a0*/  STL [R1+0x128], R9 ;  /* 0x0001280901007387 */ /* 0x0003e20000100800 */
[----:B0-----:R-:W-:-:S03]  /*27b0*/  SEL R3, R18, R17, !P5 ;  /* 0x0000001112037207 */ /* 0x001fc60006800000 */
[----:B------:R0:W-:Y:S01]  /*27c0*/  STL [R1+0x124], R7 ;  /* 0x0001240701007387 */ /* 0x0001e20000100800 */
[----:B------:R-:W-:Y:S01]  /*27d0*/  @!P6 IMAD.IADD R15, R15, 0x1, -R0 ;  /* 0x000000010f0fe824 */ /* 0x000fe200078e0a00 */
[----:B-1----:R-:W-:Y:S02]  /*27e0*/  SEL R9, R18, R11, !P5 ;  /* 0x0000000b12097207 */ /* 0x002fe40006800000 */
[----:B------:R1:W-:Y:S01]  /*27f0*/  STL [R1+0x120], R3 ;  /* 0x0001200301007387 */ /* 0x0003e20000100800 */
[----:B------:R-:W-:Y:S02]  /*2800*/  ISETP.GT.U32.AND P6, PT, R0, R6, PT ;  /* 0x000000060000720c */ /* 0x000fe40003fc4070 */
[C---:B0-----:R-:W-:Y:S02]  /*2810*/  SEL R7, R18.reuse, R10, !P5 ;  /* 0x0000000a12077207 */ /* 0x041fe40006800000 */
[----:B-1----:R-:W-:Y:S02]  /*2820*/  SEL R3, R18, R4, !P5 ;  /* 0x0000000412037207 */ /* 0x002fe40006800000 */
[----:B------:R-:W-:-:S02]  /*2830*/  ISETP.GT.U32.AND P5, PT, R0, R5, PT ;  /* 0x000000050000720c */ /* 0x000fc40003fa4070 */
[----:B------:R-:W-:-:S05]  /*2840*/  ISETP.GT.U32.AND P1, PT, R0, R15, PT ;  /* 0x0000000f0000720c */ /* 0x000fca0003f24070 */
[----:B------:R-:W-:-:S06]  /*2850*/  @!P6 IMAD.IADD R6, R6, 0x1, -R0 ;  /* 0x000000010606e824 */ /* 0x000fcc00078e0a00 */
[--C-:B------:R-:W-:Y:S02]  /*2860*/  @!P5 IMAD.IADD R5, R5, 0x1, -R0.reuse ;  /* 0x000000010505d824 */ /* 0x100fe400078e0a00 */
[----:B------:R-:W-:-:S03]  /*2870*/  @!P1 IMAD.IADD R15, R15, 0x1, -R0 ;  /* 0x000000010f0f9824 */ /* 0x000fc600078e0a00 */
[----:B------:R-:W-:Y:S01]  /*2880*/  ISETP.GT.U32.AND P1, PT, R0, R5, PT ;  /* 0x000000050000720c */ /* 0x000fe20003f24070 */
[----:B------:R-:W-:Y:S02]  /*2890*/  IMAD.MOV.U32 R18, RZ, RZ, R6 ;  /* 0x000000ffff127224 */ /* 0x000fe400078e0006 */
[----:B------:R-:W-:Y:S02]  /*28a0*/  IMAD.MOV.U32 R19, RZ, RZ, R15 ;  /* 0x000000ffff137224 */ /* 0x000fe400078e000f */
[----:B------:R-:W-:Y:S01]  /*28b0*/  IMAD.MOV.U32 R6, RZ, RZ, R16 ;  /* 0x000000ffff067224 */ /* 0x000fe200078e0010 */
[----:B------:R0:W-:Y:S01]  /*28c0*/  STL [R1+0x11c], R9 ;  /* 0x00011c0901007387 */ /* 0x0001e20000100800 */
[----:B------:R-:W-:Y:S02]  /*28d0*/  @!P4 IMAD.MOV R18, RZ, RZ, -R18 ;  /* 0x000000ffff12c224 */ /* 0x000fe400078e0a12 */
[----:B------:R-:W-:Y:S01]  /*28e0*/  @!P3 IMAD.MOV R19, RZ, RZ, -R19 ;  /* 0x000000ffff13b224 */ /* 0x000fe200078e0a13 */
[----:B------:R1:W-:Y:S01]  /*28f0*/  STL [R1+0x118], R7 ;  /* 0x0001180701007387 */ /* 0x0003e20000100800 */
[----:B------:R-:W-:Y:S01]  /*2900*/  @!P0 IMAD.MOV R6, RZ, RZ, -R6 ;  /* 0x000000ffff068224 */ /* 0x000fe200078e0a06 */
[----:B------:R-:W-:-:S02]  /*2910*/  ISETP.GE.AND P5, PT, R24, RZ, PT ;  /* 0x000000ff1800720c */ /* 0x000fc40003fa6270 */
[----:B------:R-:W-:Y:S01]  /*2920*/  STL [R1+0x114], R3 ;  /* 0x0001140301007387 */ /* 0x000fe20000100800 */
[----:B------:R-:W-:-:S03]  /*2930*/  @!P1 IMAD.IADD R5, R5, 0x1, -R0 ;  /* 0x0000000105059824 */ /* 0x000fc600078e0a00 */
[----:B------:R-:W3:Y:S01]  /*2940*/  LDL.LU R23, [R1+0x28c] ;  /* 0x00028c0001177983 */ /* 0x000ee20000300800 */
[----:B------:R-:W-:-:S03]  /*2950*/  IABS R12, R25 ;  /* 0x00000019000c7213 */ /* 0x000fc60000000000 */
[----:B------:R-:W3:Y:S01]  /*2960*/  LDL.LU R24, [R1+0x380] ;  /* 0x0003800001187983 */ /* 0x000ee20000300800 */
[----:B------:R-:W-:-:S03]  /*2970*/  ISETP.GE.AND P1, PT, R25, RZ, PT ;  /* 0x000000ff1900720c */ /* 0x000fc60003f26270 */
[----:B------:R0:W-:Y:S04]  /*2980*/  STL [R1+0x22bc], R18 ;  /* 0x0022bc1201007387 */ /* 0x0001e80000100800 */
[----:B------:R-:W-:Y:S04]  /*2990*/  STL [R1+0x22c4], R19 ;  /* 0x0022c41301007387 */ /* 0x000fe80000100800 */
[----:B------:R1:W-:Y:S04]  /*29a0*/  STL [R1+0x22c8], R6 ;  /* 0x0022c80601007387 */ /* 0x0003e80000100800 */
[----:B------:R-:W3:Y:S01]  /*29b0*/  LDL.LU R25, [R1+0x384] ;  /* 0x0003840001197983 */ /* 0x000ee20000300800 */
[----:B0-----:R-:W-:-:S04]  /*29c0*/  IMAD.HI.U32 R9, R13, R12, RZ ;  /* 0x0000000c0d097227 */ /* 0x001fc800078e00ff */
[----:B------:R-:W-:-:S04]  /*29d0*/  IMAD.MOV R9, RZ, RZ, -R9 ;  /* 0x000000ffff097224 */ /* 0x000fc800078e0a09 */
[----:B------:R-:W-:-:S05]  /*29e0*/  IMAD R9, R0, R9, R12 ;  /* 0x0000000900097224 */ /* 0x000fca00078e020c */
[----:B------:R-:W-:Y:S02]  /*29f0*/  ISETP.GT.U32.AND P4, PT, R0, R9, PT ;  /* 0x000000090000720c */ /* 0x000fe40003f84070 */
[----:B----4-:R-:W-:-:S11]  /*2a00*/  IABS R2, R26 ;  /* 0x0000001a00027213 */ /* 0x010fd60000000000 */
[----:B------:R-:W-:Y:S01]  /*2a10*/  @!P4 IMAD.IADD R9, R9, 0x1, -R0 ;  /* 0x000000010909c824 */ /* 0x000fe200078e0a00 */
[----:B------:R-:W-:Y:S02]  /*2a20*/  ISETP.GE.AND P4, PT, R26, RZ, PT ;  /* 0x000000ff1a00720c */ /* 0x000fe40003f86270 */
[----:B------:R-:W4:Y:S01]  /*2a30*/  LDL.LU R26, [R1+0x388] ;  /* 0x00038800011a7983 */ /* 0x000f220000300800 */
[----:B------:R-:W-:-:S04]  /*2a40*/  IMAD.HI.U32 R10, R13, R2, RZ ;  /* 0x000000020d0a7227 */ /* 0x000fc800078e00ff */
[----:B------:R-:W-:-:S04]  /*2a50*/  IMAD.MOV R10, RZ, RZ, -R10 ;  /* 0x000000ffff0a7224 */ /* 0x000fc800078e0a0a */
[----:B------:R-:W-:-:S05]  /*2a60*/  IMAD R10, R0, R10, R2 ;  /* 0x0000000a000a7224 */ /* 0x000fca00078e0202 */
[----:B------:R-:W-:Y:S02]  /*2a70*/  ISETP.GT.U32.AND P2, PT, R0, R10, PT ;  /* 0x0000000a0000720c */ /* 0x000fe40003f44070 */
[----:B------:R-:W-:-:S11]  /*2a80*/  IABS R11, R27 ;  /* 0x0000001b000b7213 */ /* 0x000fd60000000000 */
[----:B------:R-:W-:Y:S01]  /*2a90*/  @!P2 IMAD.IADD R10, R10, 0x1, -R0 ;  /* 0x000000010a0aa824 */ /* 0x000fe200078e0a00 */
[----:B------:R-:W-:Y:S02]  /*2aa0*/  ISETP.GE.AND P2, PT, R27, RZ, PT ;  /* 0x000000ff1b00720c */ /* 0x000fe40003f46270 */
[----:B------:R-:W4:Y:S01]  /*2ab0*/  LDL.LU R27, [R1+0x38c] ;  /* 0x00038c00011b7983 */ /* 0x000f220000300800 */
[C---:B------:R-:W-:Y:S02]  /*2ac0*/  ISETP.GT.U32.AND P6, PT, R0.reuse, R8, PT ;  /* 0x000000080000720c */ /* 0x040fe40003fc4070 */
[----:B------:R-:W-:Y:S02]  /*2ad0*/  ISETP.GT.U32.AND P0, PT, R0, R9, PT ;  /* 0x000000090000720c */ /* 0x000fe40003f04070 */
[----:B------:R-:W-:Y:S01]  /*2ae0*/  ISETP.GE.AND P3, PT, R21, RZ, PT ;  /* 0x000000ff1500720c */ /* 0x000fe20003f66270 */
[----:B------:R-:W-:Y:S01]  /*2af0*/  IMAD.HI.U32 R4, R13, R11, RZ ;  /* 0x0000000b0d047227 */ /* 0x000fe200078e00ff */
[----:B------:R-:W4:Y:S03]  /*2b00*/  LDL.LU R21, [R1+0x3d0] ;  /* 0x0003d00001157983 */ /* 0x000f260000300800 */
[----:B-1----:R-:W-:-:S02]  /*2b10*/  IMAD.MOV.U32 R7, RZ, RZ, R5 ;  /* 0x000000ffff077224 */ /* 0x002fc400078e0005 */
[----:B------:R-:W-:Y:S02]  /*2b20*/  IMAD.MOV R4, RZ, RZ, -R4 ;  /* 0x000000ffff047224 */ /* 0x000fe400078e0a04 */
[--C-:B------:R-:W-:Y:S02]  /*2b30*/  @!P6 IMAD.IADD R8, R8, 0x1, -R0.reuse ;  /* 0x000000010808e824 */ /* 0x100fe400078e0a00 */
[----:B------:R-:W-:Y:S02]  /*2b40*/  @!P0 IMAD.IADD R9, R9, 0x1, -R0 ;  /* 0x0000000109098824 */ /* 0x000fe400078e0a00 */
[----:B------:R-:W-:Y:S02]  /*2b50*/  @!P5 IMAD.MOV R7, RZ, RZ, -R7 ;  /* 0x000000ffff07d224 */ /* 0x000fe400078e0a07 */
[----:B------:R-:W-:Y:S02]  /*2b60*/  @!P3 IMAD.MOV R8, RZ, RZ, -R8 ;  /* 0x000000ffff08b224 */ /* 0x000fe400078e0a08 */
[----:B------:R-:W-:-:S02]  /*2b70*/  IMAD R11, R0, R4, R11 ;  /* 0x00000004000b7224 */ /* 0x000fc400078e020b */
[----:B------:R-:W-:Y:S01]  /*2b80*/  @!P1 IMAD.MOV R9, RZ, RZ, -R9 ;  /* 0x000000ffff099224 */ /* 0x000fe200078e0a09 */
[----:B------:R-:W-:Y:S04]  /*2b90*/  STL [R1+0x22cc], R7 ;  /* 0x0022cc0701007387 */ /* 0x000fe80000100800 */
[----:B------:R0:W-:Y:S04]  /*2ba0*/  STL [R1+0x22d0], R8 ;  /* 0x0022d00801007387 */ /* 0x0001e80000100800 */
[----:B------:R-:W-:Y:S04]  /*2bb0*/  STL [R1+0x22d4], R9 ;  /* 0x0022d40901007387 */ /* 0x000fe80000100800 */
[----:B------:R-:W4:Y:S01]  /*2bc0*/  LDL.LU R18, [R1+0x3d4] ;  /* 0x0003d40001127983 */ /* 0x000f220000300800 */
[----:B------:R-:W-:-:S02]  /*2bd0*/  ISETP.GT.U32.AND P6, PT, R0, R11, PT ;  /* 0x0000000b0000720c */ /* 0x000fc40003fc4070 */
[----:B------:R-:W-:-:S11]  /*2be0*/  ISETP.GT.U32.AND P5, PT, R0, R10, PT ;  /* 0x0000000a0000720c */ /* 0x000fd60003fa4070 */
[----:B------:R-:W-:-:S05]  /*2bf0*/  @!P6 IMAD.IADD R11, R11, 0x1, -R0 ;  /* 0x000000010b0be824 */ /* 0x000fca00078e0a00 */
[----:B------:R-:W-:Y:S01]  /*2c00*/  ISETP.GT.U32.AND P6, PT, R0, R11, PT ;  /* 0x0000000b0000720c */ /* 0x000fe20003fc4070 */
[----:B------:R-:W-:-:S04]  /*2c10*/  @!P5 IMAD.IADD R10, R10, 0x1, -R0 ;  /* 0x000000010a0ad824 */ /* 0x000fc800078e0a00 */
[----:B------:R-:W-:-:S08]  /*2c20*/  @!P4 IMAD.MOV R10, RZ, RZ, -R10 ;  /* 0x000000ffff0ac224 */ /* 0x000fd000078e0a0a */
[----:B------:R-:W-:Y:S01]  /*2c30*/  @!P6 IMAD.IADD R11, R11, 0x1, -R0 ;  /* 0x000000010b0be824 */ /* 0x000fe200078e0a00 */
[----:B--2---:R-:W-:-:S05]  /*2c40*/  IABS R2, R22 ;  /* 0x0000001600027213 */ /* 0x004fca0000000000 */
[----:B------:R-:W-:-:S04]  /*2c50*/  IMAD.HI.U32 R4, R13, R2, RZ ;  /* 0x000000020d047227 */ /* 0x000fc800078e00ff */
[----:B------:R-:W-:-:S04]  /*2c60*/  IMAD.MOV R12, RZ, RZ, -R4 ;  /* 0x000000ffff0c7224 */ /* 0x000fc800078e0a04 */
[----:B------:R-:W-:-:S05]  /*2c70*/  IMAD R12, R0, R12, R2 ;  /* 0x0000000c000c7224 */ /* 0x000fca00078e0202 */
[----:B------:R-:W-:-:S13]  /*2c80*/  ISETP.GT.U32.AND P0, PT, R0, R12, PT ;  /* 0x0000000c0000720c */ /* 0x000fda0003f04070 */
[----:B------:R-:W-:Y:S02]  /*2c90*/  @!P0 IMAD.IADD R12, R12, 0x1, -R0 ;  /* 0x000000010c0c8824 */ /* 0x000fe400078e0a00 */
[----:B------:R-:W-:Y:S01]  /*2ca0*/  @!P2 IMAD.MOV R11, RZ, RZ, -R11 ;  /* 0x000000ffff0ba224 */ /* 0x000fe200078e0a0b */
[----:B---3--:R-:W-:Y:S02]  /*2cb0*/  ISETP.GE.AND P0, PT, R25, RZ, PT ;  /* 0x000000ff1900720c */ /* 0x008fe40003f06270 */
[----:B------:R-:W-:Y:S02]  /*2cc0*/  IABS R16, R25 ;  /* 0x0000001900107213 */ /* 0x000fe40000000000 */
[----:B------:R-:W2:Y:S01]  /*2cd0*/  LDL.LU R25, [R1+0x3d8] ;  /* 0x0003d80001197983 */ /* 0x000ea20000300800 */
[----:B------:R-:W-:-:S03]  /*2ce0*/  IABS R14, R23 ;  /* 0x00000017000e7213 */ /* 0x000fc60000000000 */
[----:B------:R-:W3:Y:S04]  /*2cf0*/  LDL.LU R20, [R1+0x3dc] ;  /* 0x0003dc0001147983 */ /* 0x000ee80000300800 */
[----:B------:R-:W-:Y:S04]  /*2d00*/  STL [R1+0x22d8], R10 ;  /* 0x0022d80a01007387 */ /* 0x000fe80000100800 */
[----:B------:R-:W-:Y:S04]  /*2d10*/  STL [R1+0x22dc], R11 ;  /* 0x0022dc0b01007387 */ /* 0x000fe80000100800 */
[----:B------:R-:W3:Y:S01]  /*2d20*/  LDL.LU R29, [R1+0x3e0] ;  /* 0x0003e000011d7983 */ /* 0x000ee20000300800 */
[----:B------:R-:W-:-:S03]  /*2d30*/  IMAD.HI.U32 R2, R13, R14, RZ ;  /* 0x0000000e0d027227 */ /* 0x000fc600078e00ff */
[----:B------:R-:W3:Y:S01]  /*2d40*/  LDL.LU R28, [R1+0x3e4] ;  /* 0x0003e400011c7983 */ /* 0x000ee20000300800 */
[----:B------:R-:W-:-:S04]  /*2d50*/  IMAD.MOV R2, RZ, RZ, -R2 ;  /* 0x000000ffff027224 */ /* 0x000fc800078e0a02 */
[----:B------:R-:W-:-:S05]  /*2d60*/  IMAD R14, R0, R2, R14 ;  /* 0x00000002000e7224 */ /* 0x000fca00078e020e */
[----:B------:R-:W-:Y:S02]  /*2d70*/  ISETP.GT.U32.AND P6, PT, R0, R14, PT ;  /* 0x0000000e0000720c */ /* 0x000fe40003fc4070 */
[----:B----4-:R-:W-:-:S05]  /*2d80*/  IABS R17, R26 ;  /* 0x0000001a00117213 */ /* 0x010fca0000000000 */
[----:B------:R-:W-:-:S06]  /*2d90*/  IMAD.HI.U32 R2, R13, R17, RZ ;  /* 0x000000110d027227 */ /* 0x000fcc00078e00ff */
[----:B------:R-:W-:-:S05]  /*2da0*/  @!P6 IMAD.IADD R14, R14, 0x1, -R0 ;  /* 0x000000010e0ee824 */ /* 0x000fca00078e0a00 */
[----:B------:R-:W-:Y:S01]  /*2db0*/  ISETP.GT.U32.AND P6, PT, R0, R14, PT ;  /* 0x0000000e0000720c */ /* 0x000fe20003fc4070 */
[----:B------:R-:W-:-:S04]  /*2dc0*/  IMAD.MOV R2, RZ, RZ, -R2 ;  /* 0x000000ffff027224 */ /* 0x000fc800078e0a02 */
[C---:B------:R-:W-:Y:S01]  /*2dd0*/  IMAD R17, R0.reuse, R2, R17 ;  /* 0x0000000200117224 */ /* 0x040fe200078e0211 */
[----:B------:R-:W-:Y:S02]  /*2de0*/  ISETP.GT.U32.AND P4, PT, R0, R12, PT ;  /* 0x0000000c0000720c */ /* 0x000fe40003f84070 */
[----:B------:R-:W-:-:S05]  /*2df0*/  ISETP.GE.AND P3, PT, R22, RZ, PT ;  /* 0x000000ff1600720c */ /* 0x000fca0003f66270 */
[----:B------:R-:W-:Y:S01]  /*2e00*/  @!P6 IMAD.IADD R14, R14, 0x1, -R0 ;  /* 0x000000010e0ee824 */ /* 0x000fe200078e0a00 */
[----:B------:R-:W-:Y:S02]  /*2e10*/  ISETP.GT.U32.AND P6, PT, R0, R17, PT ;  /* 0x000000110000720c */ /* 0x000fe40003fc4070 */
[----:B------:R-:W-:-:S03]  /*2e20*/  ISETP.GE.AND P1, PT, R23, RZ, PT ;  /* 0x000000ff1700720c */ /* 0x000fc60003f26270 */
[----:B------:R-:W-:Y:S01]  /*2e30*/  @!P4 IMAD.IADD R12, R12, 0x1, -R0 ;  /* 0x000000010c0cc824 */ /* 0x000fe200078e0a00 */
[----:B------:R-:W-:-:S03]  /*2e40*/  IABS R4, R24 ;  /* 0x0000001800047213 */ /* 0x000fc60000000000 */
[----:B------:R-:W-:-:S04]  /*2e50*/  @!P3 IMAD.MOV R12, RZ, RZ, -R12 ;  /* 0x000000ffff0cb224 */ /* 0x000fc800078e0a0c */
[----:B------:R-:W-:-:S05]  /*2e60*/  @!P6 IMAD.IADD R17, R17, 0x1, -R0 ;  /* 0x000000011111e824 */ /* 0x000fca00078e0a00 */
[----:B------:R-:W-:Y:S01]  /*2e70*/  ISETP.GT.U32.AND P3, PT, R0, R17, PT ;  /* 0x000000110000720c */ /* 0x000fe20003f64070 */
[----:B------:R-:W-:-:S04]  /*2e80*/  IMAD.HI.U32 R5, R13, R4, RZ ;  /* 0x000000040d057227 */ /* 0x000fc800078e00ff */
[----:B------:R-:W-:Y:S02]  /*2e90*/  IMAD.MOV R5, RZ, RZ, -R5 ;  /* 0x000000ffff057224 */ /* 0x000fe400078e0a05 */
[----:B------:R-:W-:Y:S01]  /*2ea0*/  @!P1 IMAD.MOV R14, RZ, RZ, -R14 ;  /* 0x000000ffff0e9224 */ /* 0x000fe200078e0a0e */
[----:B------:R-:W-:Y:S01]  /*2eb0*/  STL [R1+0x22e0], R12 ;  /* 0x0022e00c01007387 */ /* 0x000fe20000100800 */
[----:B------:R-:W-:Y:S01]  /*2ec0*/  IMAD R15, R0, R5, R4 ;  /* 0x00000005000f7224 */ /* 0x000fe200078e0204 */
[----:B------:R-:W-:Y:S02]  /*2ed0*/  IABS R5, R27 ;  /* 0x0000001b00057213 */ /* 0x000fe40000000000 */
[----:B------:R-:W-:Y:S01]  /*2ee0*/  STL [R1+0x22e4], R14 ;  /* 0x0022e40e01007387 */ /* 0x000fe20000100800 */
[----:B------:R-:W-:Y:S01]  /*2ef0*/  @!P3 IMAD.IADD R17, R17, 0x1, -R0 ;  /* 0x000000011111b824 */ /* 0x000fe200078e0a00 */
[----:B------:R-:W-:Y:S02]  /*2f00*/  ISETP.GE.AND P3, PT, R27, RZ, PT ;  /* 0x000000ff1b00720c */ /* 0x000fe40003f66270 */
[----:B------:R-:W4:Y:S04]  /*2f10*/  LDL.LU R27, [R1+0x3e8] ;  /* 0x0003e800011b7983 */ /* 0x000f280000300800 */
[----:B------:R-:W4:Y:S01]  /*2f20*/  LDL.LU R3, [R1+0x3ec] ;  /* 0x0003ec0001037983 */ /* 0x000f220000300800 */
[----:B------:R-:W-:-:S04]  /*2f30*/  IMAD.HI.U32 R4, R13, R16, RZ ;  /* 0x000000100d047227 */ /* 0x000fc800078e00ff */
[----:B------:R-:W-:-:S04]  /*2f40*/  IMAD.MOV R4, RZ, RZ, -R4 ;  /* 0x000000ffff047224 */ /* 0x000fc800078e0a04 */
[C---:B------:R-:W-:Y:S01]  /*2f50*/  IMAD R16, R0.reuse, R4, R16 ;  /* 0x0000000400107224 */ /* 0x040fe200078e0210 */
[----:B------:R-:W-:-:S04]  /*2f60*/  ISETP.GT.U32.AND P2, PT, R0, R15, PT ;  /* 0x0000000f0000720c */ /* 0x000fc80003f44070 */
[----:B------:R-:W-:Y:S02]  /*2f70*/  ISETP.GT.U32.AND P4, PT, R0, R16, PT ;  /* 0x000000100000720c */ /* 0x000fe40003f84070 */
[----:B------:R-:W-:Y:S01]  /*2f80*/  IABS R23, R21 ;  /* 0x0000001500177213 */ /* 0x000fe20000000000 */
[----:B------:R-:W-:-:S04]  /*2f90*/  IMAD.HI.U32 R4, R13, R5, RZ ;  /* 0x000000050d047227 */ /* 0x000fc800078e00ff */
[----:B------:R-:W-:-:S04]  /*2fa0*/  IMAD.HI.U32 R2, R13, R23, RZ ;  /* 0x000000170d027227 */ /* 0x000fc800078e00ff */
[--C-:B------:R-:W-:Y:S02]  /*2fb0*/  @!P2 IMAD.IADD R15, R15, 0x1, -R0.reuse ;  /* 0x000000010f0fa824 */ /* 0x100fe400078e0a00 */
[----:B------:R-:W-:Y:S01]  /*2fc0*/  @!P4 IMAD.IADD R16, R16, 0x1, -R0 ;  /* 0x000000011010c824 */ /* 0x000fe200078e0a00 */
[----:B------:R-:W-:Y:S01]  /*2fd0*/  IABS R22, R18 ;  /* 0x0000001200167213 */ /* 0x000fe20000000000 */
[----:B------:R-:W-:Y:S01]  /*2fe0*/  IMAD.MOV R2, RZ, RZ, -R2 ;  /* 0x000000ffff027224 */ /* 0x000fe200078e0a02 */
[C---:B------:R-:W-:Y:S02]  /*2ff0*/  ISETP.GT.U32.AND P4, PT, R0.reuse, R15, PT ;  /* 0x0000000f0000720c */ /* 0x040fe40003f84070 */
[----:B------:R-:W-:Y:S01]  /*3000*/  ISETP.GT.U32.AND P6, PT, R0, R16, PT ;  /* 0x000000100000720c */ /* 0x000fe20003fc4070 */
[----:B------:R-:W-:Y:S01]  /*3010*/  IMAD.MOV R4, RZ, RZ, -R4 ;  /* 0x000000ffff047224 */ /* 0x000fe200078e0a04 */
[----:B------:R-:W-:Y:S01]  /*3020*/  ISETP.GE.AND P5, PT, R24, RZ, PT ;  /* 0x000000ff1800720c */ /* 0x000fe20003fa6270 */
[----:B------:R-:W-:-:S02]  /*3030*/  IMAD R23, R0, R2, R23 ;  /* 0x0000000200177224 */ /* 0x000fc400078e0217 */
[----:B------:R-:W-:-:S04]  /*3040*/  IMAD.HI.U32 R2, R13, R22, RZ ;  /* 0x000000160d027227 */ /* 0x000fc800078e00ff */
[C---:B------:R-:W-:Y:S02]  /*3050*/  IMAD R5, R0.reuse, R4, R5 ;  /* 0x0000000400057224 */ /* 0x040fe400078e0205 */
[----:B------:R-:W-:Y:S02]  /*3060*/  IMAD.MOV R2, RZ, RZ, -R2 ;  /* 0x000000ffff027224 */ /* 0x000fe400078e0a02 */
[----:B------:R-:W-:Y:S01]  /*3070*/  @!P4 IMAD.IADD R15, R15, 0x1, -R0 ;  /* 0x000000010f0fc824 */ /* 0x000fe200078e0a00 */
[C---:B------:R-:W-:Y:S01]  /*3080*/  ISETP.GT.U32.AND P1, PT, R0.reuse, R5, PT ;  /* 0x000000050000720c */ /* 0x040fe20003f24070 */
[C---:B------:R-:W-:Y:S01]  /*3090*/  IMAD R22, R0.reuse, R2, R22 ;  /* 0x0000000200167224 */ /* 0x040fe200078e0216 */
[----:B------:R-:W-:Y:S01]  /*30a0*/  ISETP.GT.U32.AND P4, PT, R0, R23, PT ;  /* 0x000000170000720c */ /* 0x000fe20003f84070 */
[----:B------:R-:W-:Y:S02]  /*30b0*/  @!P6 IMAD.IADD R16, R16, 0x1, -R0 ;  /* 0x000000011010e824 */ /* 0x000fe400078e0a00 */
[----:B------:R-:W-:Y:S01]  /*30c0*/  @!P5 IMAD.MOV R15, RZ, RZ, -R15 ;  /* 0x000000ffff0fd224 */ /* 0x000fe200078e0a0f */
[----:B------:R-:W-:Y:S01]  /*30d0*/  ISETP.GT.U32.AND P6, PT, R0, R22, PT ;  /* 0x000000160000720c */ /* 0x000fe20003fc4070 */
[----:B------:R-:W-:-:S03]  /*30e0*/  @!P0 IMAD.MOV R16, RZ, RZ, -R16 ;  /* 0x000000ffff108224 */ /* 0x000fc600078e0a10 */
[----:B------:R-:W-:Y:S04]  /*30f0*/  STL [R1+0x22e8], R15 ;  /* 0x0022e80f01007387 */ /* 0x000fe80000100800 */
[----:B------:R-:W-:Y:S01]  /*3100*/  STL [R1+0x22ec], R16 ;  /* 0x0022ec1001007387 */ /* 0x000fe20000100800 */
[----:B------:R-:W-:-:S03]  /*3110*/  @!P1 IMAD.IADD R5, R5, 0x1, -R0 ;  /* 0x0000000105059824 */ /* 0x000fc600078e0a00 */
[----:B------:R-:W4:Y:S01]  /*3120*/  LDL.LU R6, [R1+0x3f0] ;  /* 0x0003f00001067983 */ /* 0x000f220000300800 */
[----:B------:R-:W-:Y:S01]  /*3130*/  ISETP.GE.AND P2, PT, R26, RZ, PT ;  /* 0x000000ff1a00720c */ /* 0x000fe20003f46270 */
[--C-:B------:R-:W-:Y:S01]  /*3140*/  @!P4 IMAD.IADD R23, R23, 0x1, -R0.reuse ;  /* 0x000000011717c824 */ /* 0x100fe200078e0a00 */
[----:B------:R-:W-:Y:S01]  /*3150*/  ISETP.GT.U32.AND P4, PT, R0, R5, PT ;  /* 0x000000050000720c */ /* 0x000fe20003f84070 */
[----:B------:R-:W-:Y:S01]  /*3160*/  @!P6 IMAD.IADD R22, R22, 0x1, -R0 ;  /* 0x000000011616e824 */ /* 0x000fe200078e0a00 */
[----:B------:R-:W-:Y:S01]  /*3170*/  ISETP.GE.AND P0, PT, R18, RZ, PT ;  /* 0x000000ff1200720c */ /* 0x000fe20003f06270 */
[----:B------:R-:W4:Y:S01]  /*3180*/  LDL.LU R19, [R1+0x3f4] ;  /* 0x0003f40001137983 */ /* 0x000f220000300800 */
[----:B------:R-:W-:-:S03]  /*3190*/  ISETP.GT.U32.AND P6, PT, R0, R23, PT ;  /* 0x000000170000720c */ /* 0x000fc60003fc4070 */
[----:B------:R-:W4:Y:S01]  /*31a0*/  LDL.LU R18, [R1+0x3f8] ;  /* 0x0003f80001127983 */ /* 0x000f220000300800 */
[----:B------:R-:W-:-:S03]  /*31b0*/  ISETP.GE.AND P1, PT, R21, RZ, PT ;  /* 0x000000ff1500720c */ /* 0x000fc60003f26270 */
[----:B------:R-:W-:Y:S01]  /*31c0*/  @!P2 IMAD.MOV R17, RZ, RZ, -R17 ;  /* 0x000000ffff11a224 */ /* 0x000fe200078e0a11 */
[----:B------:R-:W-:Y:S01]  /*31d0*/  ISETP.GT.U32.AND P5, PT, R0, R22, PT ;  /* 0x000000160000720c */ /* 0x000fe20003fa4070 */
[----:B------:R-:W-:-:S04]  /*31e0*/  @!P4 IMAD.IADD R5, R5, 0x1, -R0 ;  /* 0x000000010505c824 */ /* 0x000fc800078e0a00 */
[----:B------:R-:W-:Y:S02]  /*31f0*/  @!P6 IMAD.IADD R23, R23, 0x1, -R0 ;  /* 0x000000011717e824 */ /* 0x000fe400078e0a00 */
[----:B0-----:R-:W-:Y:S02]  /*3200*/  IMAD.MOV.U32 R8, RZ, RZ, R5 ;  /* 0x000000ffff087224 */ /* 0x001fe400078e0005 */
[----:B------:R-:W-:Y:S02]  /*3210*/  IMAD.MOV.U32 R7, RZ, RZ, R23 ;  /* 0x000000ffff077224 */ /* 0x000fe400078e0017 */
[----:B------:R-:W-:Y:S02]  /*3220*/  @!P3 IMAD.MOV R8, RZ, RZ, -R8 ;  /* 0x000000ffff08b224 */ /* 0x000fe400078e0a08 */
[----:B------:R-:W-:Y:S02]  /*3230*/  @!P1 IMAD.MOV R7, RZ, RZ, -R7 ;  /* 0x000000ffff079224 */ /* 0x000fe400078e0a07 */
[----:B------:R-:W-:Y:S01]  /*3240*/  @!P5 IMAD.IADD R22, R22, 0x1, -R0 ;  /* 0x000000011616d824 */ /* 0x000fe200078e0a00 */
[----:B--2---:R-:W-:-:S05]  /*3250*/  IABS R24, R25 ;  /* 0x0000001900187213 */ /* 0x004fca0000000000 */
[----:B------:R-:W-:-:S04]  /*3260*/  IMAD.HI.U32 R4, R13, R24, RZ ;  /* 0x000000180d047227 */ /* 0x000fc800078e00ff */
[----:B------:R-:W-:-:S04]  /*3270*/  IMAD.MOV R4, RZ, RZ, -R4 ;  /* 0x000000ffff047224 */ /* 0x000fc800078e0a04 */
[----:B------:R-:W-:-:S05]  /*3280*/  IMAD R24, R0, R4, R24 ;  /* 0x0000000400187224 */ /* 0x000fca00078e0218 */
[----:B------:R-:W-:Y:S02]  /*3290*/  ISETP.GT.U32.AND P2, PT, R0, R24, PT ;  /* 0x000000180000720c */ /* 0x000fe40003f44070 */
[----:B---3--:R-:W-:-:S11]  /*32a0*/  IABS R21, R29 ;  /* 0x0000001d00157213 */ /* 0x008fd60000000000 */
[----:B------:R-:W-:Y:S01]  /*32b0*/  @!P2 IMAD.IADD R24, R24, 0x1, -R0 ;  /* 0x000000011818a824 */ /* 0x000fe200078e0a00 */
[----:B------:R-:W-:Y:S02]  /*32c0*/  ISETP.GE.AND P2, PT, R29, RZ, PT ;  /* 0x000000ff1d00720c */ /* 0x000fe40003f46270 */
[----:B------:R-:W2:Y:S04]  /*32d0*/  LDL.LU R29, [R1+0x3fc] ;  /* 0x0003fc00011d7983 */ /* 0x000ea80000300800 */
[----:B------:R-:W-:Y:S04]  /*32e0*/  STL [R1+0x5c], R8 ;  /* 0x00005c0801007387 */ /* 0x000fe80000100800 */
[----:B------:R0:W-:Y:S01]  /*32f0*/  STL [R1+0xbc], R7 ;  /* 0x0000bc0701007387 */ /* 0x0001e20000100800 */
[----:B------:R-:W-:Y:S01]  /*3300*/  ISETP.GE.AND P4, PT, R25, RZ, PT ;  /* 0x000000ff1900720c */ /* 0x000fe20003f86270 */
[----:B0-----:R-:W-:-:S04]  /*3310*/  IMAD.MOV.U32 R7, RZ, RZ, R22 ;  /* 0x000000ffff077224 */ /* 0x001fc800078e0016 */
[----:B------:R-:W-:Y:S01]  /*3320*/  @!P0 IMAD.MOV R7, RZ, RZ, -R7 ;  /* 0x000000ffff078224 */ /* 0x000fe200078e0a07 */
[----:B------:R-:W-:Y:S02]  /*3330*/  IABS R25, R28 ;  /* 0x0000001c00197213 */ /* 0x000fe40000000000 */
[----:B------:R-:W-:Y:S02]  /*3340*/  ISETP.GE.AND P0, PT, R28, RZ, PT ;  /* 0x000000ff1c00720c */ /* 0x000fe40003f06270 */
[----:B------:R0:W-:Y:S04]  /*3350*/  STL [R1+0xc8], R7 ;  /* 0x0000c80701007387 */ /* 0x0001e80000100800 */
[----:B------:R-:W3:Y:S01]  /*3360*/  LDL.LU R28, [R1+0x400] ;  /* 0x00040000011c7983 */ /* 0x000ee20000300800 */
[----:B------:R-:W-:-:S05]  /*3370*/  IABS R26, R20 ;  /* 0x00000014001a7213 */ /* 0x000fca0000000000 */
[----:B------:R-:W-:-:S04]  /*3380*/  IMAD.HI.U32 R2, R13, R26, RZ ;  /* 0x0000001a0d027227 */ /* 0x000fc800078e00ff */
[----:B------:R-:W-:-:S04]  /*3390*/  IMAD.MOV R2, RZ, RZ, -R2 ;  /* 0x000000ffff027224 */ /* 0x000fc800078e0a02 */
[----:B------:R-:W-:Y:S02]  /*33a0*/  IMAD R26, R0, R2, R26 ;  /* 0x00000002001a7224 */ /* 0x000fe400078e021a */
[----:B------:R-:W-:-:S03]  /*33b0*/  IMAD.HI.U32 R2, R13, R21, RZ ;  /* 0x000000150d027227 */ /* 0x000fc600078e00ff */
[C---:B------:R-:W-:Y:S01]  /*33c0*/  ISETP.GT.U32.AND P6, PT, R0.reuse, R26, PT ;  /* 0x0000001a0000720c */ /* 0x040fe20003fc4070 */
[----:B------:R-:W-:Y:S01]  /*33d0*/  IMAD.MOV R2, RZ, RZ, -R2 ;  /* 0x000000ffff027224 */ /* 0x000fe200078e0a02 */
[----:B------:R-:W-:Y:S01]  /*33e0*/  ISETP.GT.U32.AND P3, PT, R0, R24, PT ;  /* 0x000000180000720c */ /* 0x000fe20003f64070 */
[----:B------:R-:W-:-:S04]  /*33f0*/  IMAD.HI.U32 R4, R13, R25, RZ ;  /* 0x000000190d047227 */ /* 0x000fc800078e00ff */
[----:B------:R-:W-:Y:S02]  /*3400*/  IMAD R21, R0, R2, R21 ;  /* 0x0000000200157224 */ /* 0x000fe400078e0215 */
[----:B------:R-:W-:-:S04]  /*3410*/  IMAD.MOV R4, RZ, RZ, -R4 ;  /* 0x000000ffff047224 */ /* 0x000fc800078e0a04 */
[--C-:B------:R-:W-:Y:S01]  /*3420*/  @!P6 IMAD.IADD R26, R26, 0x1, -R0.reuse ;  /* 0x000000011a1ae824 */ /* 0x100fe200078e0a00 */
[C---:B------:R-:W-:Y:S01]  /*3430*/  ISETP.GT.U32.AND P6, PT, R0.reuse, R21, PT ;  /* 0x000000150000720c */ /* 0x040fe20003fc4070 */
[----:B------:R-:W-:Y:S02]  /*3440*/  IMAD R25, R0, R4, R25 ;  /* 0x0000000400197224 */ /* 0x000fe400078e0219 */
[----:B------:R-:W-:Y:S01]  /*3450*/  @!P3 IMAD.IADD R24, R24, 0x1, -R0 ;  /* 0x000000011818b824 */ /* 0x000fe200078e0a00 */
[C---:B------:R-:W-:Y:S02]  /*3460*/  ISETP.GT.U32.AND P1, PT, R0.reuse, R26, PT ;  /* 0x0000001a0000720c */ /* 0x040fe40003f24070 */
[----:B------:R-:W-:Y:S01]  /*3470*/  ISETP.GT.U32.AND P3, PT, R0, R25, PT ;  /* 0x000000190000720c */ /* 0x000fe20003f64070 */
[----:B0-----:R-:W-:Y:S01]  /*3480*/  IMAD.MOV.U32 R7, RZ, RZ, R24 ;  /* 0x000000ffff077224 */ /* 0x001fe200078e0018 */
[----:B------:R-:W-:-:S05]  /*3490*/  ISETP.GE.AND P5, PT, R20, RZ, PT ;  /* 0x000000ff1400720c */ /* 0x000fca0003fa6270 */
[--C-:B------:R-:W-:Y:S02]  /*34a0*/  @!P6 IMAD.IADD R21, R21, 0x1, -R0.reuse ;  /* 0x000000011515e824 */ /* 0x100fe400078e0a00 */
[----:B------:R-:W-:Y:S02]  /*34b0*/  @!P4 IMAD.MOV R7, RZ, RZ, -R7 ;  /* 0x000000ffff07c224 */ /* 0x000fe400078e0a07 */
[--C-:B------:R-:W-:Y:S02]  /*34c0*/  @!P1 IMAD.IADD R26, R26, 0x1, -R0.reuse ;  /* 0x000000011a1a9824 */ /* 0x100fe400078e0a00 */
[----:B------:R-:W-:Y:S01]  /*34d0*/  @!P3 IMAD.IADD R25, R25, 0x1, -R0 ;  /* 0x000000011919b824 */ /* 0x000fe200078e0a00 */
[----:B------:R-:W-:Y:S01]  /*34e0*/  ISETP.GT.U32.AND P3, PT, R0, R21, PT ;  /* 0x000000150000720c */ /* 0x000fe20003f64070 */
[----:B------:R0:W-:Y:S01]  /*34f0*/  STL [R1+0xc4], R7 ;  /* 0x0000c40701007387 */ /* 0x0001e20000100800 */
[----:B----4-:R-:W-:Y:S01]  /*3500*/  IABS R2, R3 ;  /* 0x0000000300027213 */ /* 0x010fe20000000000 */
[----:B0-----:R-:W-:-:S04]  /*3510*/  IMAD.MOV.U32 R7, RZ, RZ, R26 ;  /* 0x000000ffff077224 */ /* 0x001fc800078e001a */
[----:B------:R-:W-:-:S06]  /*3520*/  @!P5 IMAD.MOV R7, RZ, RZ, -R7 ;  /* 0x000000ffff07d224 */ /* 0x000fcc00078e0a07 */
[----:B------:R-:W-:Y:S01]  /*3530*/  @!P3 IMAD.IADD R21, R21, 0x1, -R0 ;  /* 0x000000011515b824 */ /* 0x000fe200078e0a00 */
[----:B------:R-:W-:Y:S01]  /*3540*/  ISETP.GE.AND P3, PT, R3, RZ, PT ;  /* 0x000000ff0300720c */ /* 0x000fe20003f66270 */
[----:B------:R0:W-:Y:S04]  /*3550*/  STL [R1+0xc0], R7 ;  /* 0x0000c00701007387 */ /* 0x0001e80000100800 */
[----:B------:R-:W4:Y:S01]  /*3560*/  LDL.LU R3, [R1+0x404] ;  /* 0x0004040001037983 */ /* 0x000f220000300800 */
[----:B------:R-:W-:Y:S01]  /*3570*/  IABS R20, R27 ;  /* 0x0000001b00147213 */ /* 0x000fe20000000000 */
[----:B------:R-:W-:-:S04]  /*3580*/  IMAD.HI.U32 R4, R13, R2, RZ ;  /* 0x000000020d047227 */ /* 0x000fc800078e00ff */
[----:B------:R-:W-:-:S04]  /*3590*/  IMAD.HI.U32 R5, R13, R20, RZ ;  /* 0x000000140d057227 */ /* 0x000fc800078e00ff */
[----:B------:R-:W-:Y:S02]  /*35a0*/  IMAD.MOV R5, RZ, RZ, -R5 ;  /* 0x000000ffff057224 */ /* 0x000fe400078e0a05 */
[----:B------:R-:W-:Y:S02]  /*35b0*/  IMAD.MOV R4, RZ, RZ, -R4 ;  /* 0x000000ffff047224 */ /* 0x000fe400078e0a04 */
[C---:B------:R-:W-:Y:S02]  /*35c0*/  IMAD R20, R0.reuse, R5, R20 ;  /* 0x0000000500147224 */ /* 0x040fe400078e0214 */
[----:B------:R-:W-:-:S03]  /*35d0*/  IMAD R2, R0, R4, R2 ;  /* 0x0000000400027224 */ /* 0x000fc600078e0202 */
[C---:B------:R-:W-:Y:S02]  /*35e0*/  ISETP.GT.U32.AND P6, PT, R0.reuse, R20, PT ;  /* 0x000000140000720c */ /* 0x040fe40003fc4070 */
[C---:B------:R-:W-:Y:S02]  /*35f0*/  ISETP.GT.U32.AND P5, PT, R0.reuse, R2, PT ;  /* 0x000000020000720c */ /* 0x040fe40003fa4070 */
[----:B------:R-:W-:Y:S02]  /*3600*/  IABS R4, R6 ;  /* 0x0000000600047213 */ /* 0x000fe40000000000 */
[----:B------:R-:W-:Y:S02]  /*3610*/  ISETP.GE.AND P1, PT, R27, RZ, PT ;  /* 0x000000ff1b00720c */ /* 0x000fe40003f26270 */
[----:B------:R-:W-:Y:S01]  /*3620*/  ISETP.GT.U32.AND P4, PT, R0, R25, PT ;  /* 0x000000190000720c */ /* 0x000fe20003f84070 */
[----:B------:R-:W-:-:S04]  /*3630*/  IMAD.HI.U32 R27, R13, R4, RZ ;  /* 0x000000040d1b7227 */ /* 0x000fc800078e00ff */
[----:B0-----:R-:W-:Y:S02]  /*3640*/  IMAD.MOV.U32 R7, RZ, RZ, R21 ;  /* 0x000000ffff077224 */ /* 0x001fe400078e0015 */
[----:B------:R-:W-:Y:S01]  /*3650*/  IMAD.MOV R27, RZ, RZ, -R27 ;  /* 0x000000ffff1b7224 */ /* 0x000fe200078e0a1b */
[----:B------:R-:W-:Y:S01]  /*3660*/  IABS R5, R18 ;  /* 0x0000001200057213 */ /* 0x000fe20000000000 */
[--C-:B------:R-:W-:Y:S02]  /*3670*/  @!P6 IMAD.IADD R20, R20, 0x1, -R0.reuse ;  /* 0x000000011414e824 */ /* 0x100fe400078e0a00 */
[----:B------:R-:W-:Y:S02]  /*3680*/  @!P5 IMAD.IADD R2, R2, 0x1, -R0 ;  /* 0x000000010202d824 */ /* 0x000fe400078e0a00 */
[----:B------:R-:W-:Y:S02]  /*3690*/  @!P2 IMAD.MOV R7, RZ, RZ, -R7 ;  /* 0x000000ffff07a224 */ /* 0x000fe400078e0a07 */
[C---:B------:R-:W-:Y:S01]  /*36a0*/  IMAD R4, R0.reuse, R27, R4 ;  /* 0x0000001b00047224 */ /* 0x040fe200078e0204 */
[----:B------:R-:W-:Y:S01]  /*36b0*/  ISETP.GT.U32.AND P6, PT, R0, R20, PT ;  /* 0x000000140000720c */ /* 0x000fe20003fc4070 */
[----:B------:R-:W-:Y:S01]  /*36c0*/  @!P4 IMAD.IADD R25, R25, 0x1, -R0 ;  /* 0x000000011919c824 */ /* 0x000fe200078e0a00 */
[----:B------:R-:W-:Y:S01]  /*36d0*/  ISETP.GE.AND P2, PT, R6, RZ, PT ;  /* 0x000000ff0600720c */ /* 0x000fe20003f46270 */
[----:B------:R0:W-:Y:S01]  /*36e0*/  STL [R1+0x70], R7 ;  /* 0x0000700701007387 */ /* 0x0001e20000100800 */
[C---:B------:R-:W-:Y:S01]  /*36f0*/  ISETP.GT.U32.AND P5, PT, R0.reuse, R2, PT ;  /* 0x000000020000720c */ /* 0x040fe20003fa4070 */
[----:B------:R-:W-:Y:S01]  /*3700*/  IMAD.HI.U32 R26, R13, R5, RZ ;  /* 0x000000050d1a7227 */ /* 0x000fe200078e00ff */
[----:B------:R-:W-:Y:S01]  /*3710*/  ISETP.GT.U32.AND P4, PT, R0, R4, PT ;  /* 0x000000040000720c */ /* 0x000fe20003f84070 */
[----:B------:R-:W4:Y:S02]  /*3720*/  LDL.LU R6, [R1+0x408] ;  /* 0x0004080001067983 */ /* 0x000f240000300800 */
[----:B------:R-:W-:Y:S01]  /*3730*/  IMAD.MOV R26, RZ, RZ, -R26 ;  /* 0x000000ffff1a7224 */ /* 0x000fe200078e0a1a */
[----:B------:R-:W-:Y:S01]  /*3740*/  IABS R23, R19 ;  /* 0x0000001300177213 */ /* 0x000fe20000000000 */
[----:B0-----:R-:W-:-:S02]  /*3750*/  IMAD.MOV.U32 R7, RZ, RZ, R25 ;  /* 0x000000ffff077224 */ /* 0x001fc400078e0019 */
[----:B------:R-:W-:Y:S02]  /*3760*/  IMAD R5, R0, R26, R5 ;  /* 0x0000001a00057224 */ /* 0x000fe400078e0205 */
[----:B------:R-:W-:Y:S02]  /*3770*/  @!P0 IMAD.MOV R7, RZ, RZ, -R7 ;  /* 0x000000ffff078224 */ /* 0x000fe400078e0a07 */
[--C-:B------:R-:W-:Y:S02]  /*3780*/  @!P6 IMAD.IADD R20, R20, 0x1, -R0.reuse ;  /* 0x000000011414e824 */ /* 0x100fe400078e0a00 */
[----:B------:R-:W-:Y:S01]  /*3790*/  @!P5 IMAD.IADD R2, R2, 0x1, -R0 ;  /* 0x000000010202d824 */ /* 0x000fe200078e0a00 */
[----:B------:R-:W-:Y:S01]  /*37a0*/  ISETP.GT.U32.AND P5, PT, R0, R5, PT ;  /* 0x000000050000720c */ /* 0x000fe20003fa4070 */
[----:B------:R-:W-:-:S04]  /*37b0*/  IMAD.HI.U32 R24, R13, R23, RZ ;  /* 0x000000170d187227 */ /* 0x000fc800078e00ff */
[----:B------:R-:W-:Y:S01]  /*37c0*/  @!P4 IMAD.IADD R4, R4, 0x1, -R0 ;  /* 0x000000010404c824 */ /* 0x000fe200078e0a00 */
[----:B------:R-:W-:Y:S01]  /*37d0*/  ISETP.GE.AND P4, PT, R19, RZ, PT ;  /* 0x000000ff1300720c */ /* 0x000fe20003f86270 */
[----:B------:R-:W-:Y:S01]  /*37e0*/  IMAD.MOV.U32 R8, RZ, RZ, R20 ;  /* 0x000000ffff087224 */ /* 0x000fe200078e0014 */
[----:B------:R-:W4:Y:S01]  /*37f0*/  LDL.LU R19, [R1+0x40c] ;  /* 0x00040c0001137983 */ /* 0x000f220000300800 */
[----:B------:R-:W-:-:S03]  /*3800*/  IMAD.MOV R24, RZ, RZ, -R24 ;  /* 0x000000ffff187224 */ /* 0x000fc600078e0a18 */
[----:B------:R0:W-:Y:S01]  /*3810*/  STL [R1+0x74], R7 ;  /* 0x0000740701007387 */ /* 0x0001e20000100800 */
[----:B------:R-:W-:Y:S02]  /*3820*/  @!P1 IMAD.MOV R8, RZ, RZ, -R8 ;  /* 0x000000ffff089224 */ /* 0x000fe400078e0a08 */
[----:B------:R-:W-:Y:S02]  /*3830*/  IMAD R23, R0, R24, R23 ;  /* 0x0000001800177224 */ /* 0x000fe400078e0217 */
[----:B0-----:R-:W-:-:S04]  /*3840*/  IMAD.MOV.U32 R7, RZ, RZ, R2 ;  /* 0x000000ffff077224 */ /* 0x001fc800078e0002 */
[----:B------:R-:W-:Y:S01]  /*3850*/  @!P3 IMAD.MOV R7, RZ, RZ, -R7 ;  /* 0x000000ffff07b224 */ /* 0x000fe200078e0a07 */
[----:B------:R-:W-:Y:S01]  /*3860*/  STL [R1+0xac], R8 ;  /* 0x0000ac0801007387 */ /* 0x000fe20000100800 */
[----:B------:R-:W-:Y:S01]  /*3870*/  ISETP.GT.U32.AND P6, PT, R0, R23, PT ;  /* 0x000000170000720c */ /* 0x000fe20003fc4070 */
[--C-:B------:R-:W-:Y:S01]  /*3880*/  @!P5 IMAD.IADD R5, R5, 0x1, -R0.reuse ;  /* 0x000000010505d824 */ /* 0x100fe200078e0a00 */
[----:B------:R-:W-:Y:S01]  /*3890*/  ISETP.GE.AND P1, PT, R18, RZ, PT ;  /* 0x000000ff1200720c */ /* 0x000fe20003f26270 */
[----:B------:R0:W-:Y:S04]  /*38a0*/  STL [R1+0xb4], R7 ;  /* 0x0000b40701007387 */ /* 0x0001e80000100800 */
[----:B------:R-:W4:Y:S06]  /*38b0*/  LDL.LU R18, [R1+0x410] ;  /* 0x0004100001127983 */ /* 0x000f2c0000300800 */
[----:B------:R-:W-:Y:S01]  /*38c0*/  @!P6 IMAD.IADD R23, R23, 0x1, -R0 ;  /* 0x000000011717e824 */ /* 0x000fe200078e0a00 */
[----:B------:R-:W-:-:S13]  /*38d0*/  ISETP.GT.U32.AND P6, PT, R0, R4, PT ;  /* 0x000000040000720c */ /* 0x000fda0003fc4070 */
[----:B------:R-:W-:-:S04]  /*38e0*/  @!P6 IMAD.IADD R4, R4, 0x1, -R0 ;  /* 0x000000010404e824 */ /* 0x000fc800078e0a00 */
[----:B0-----:R-:W-:-:S04]  /*38f0*/  IMAD.MOV.U32 R7, RZ, RZ, R4 ;  /* 0x000000ffff077224 */ /* 0x001fc800078e0004 */
[----:B------:R-:W-:Y:S01]  /*3900*/  @!P2 IMAD.MOV R7, RZ, RZ, -R7 ;  /* 0x000000ffff07a224 */ /* 0x000fe200078e0a07 */
[----:B------:R-:W-:-:S13]  /*3910*/  ISETP.GT.U32.AND P0, PT, R0, R23, PT ;  /* 0x000000170000720c */ /* 0x000fda0003f04070 */
[----:B------:R-:W-:Y:S01]  /*3920*/  @!P0 IMAD.IADD R23, R23, 0x1, -R0 ;  /* 0x0000000117178824 */ /* 0x000fe200078e0a00 */
[----:B---3--:R-:W-:Y:S02]  /*3930*/  IABS R21, R28 ;  /* 0x0000001c00157213 */ /* 0x008fe40000000000 */
[----:B------:R-:W-:Y:S02]  /*3940*/  ISETP.GE.AND P5, PT, R28, RZ, PT ;  /* 0x000000ff1c00720c */ /* 0x000fe40003fa6270 */
[----:B------:R-:W3:Y:S01]  /*3950*/  LDL.LU R28, [R1+0x414] ;  /* 0x00041400011c7983 */ /* 0x000ee20000300800 */
[----:B--2---:R-:W-:Y:S02]  /*3960*/  IABS R22, R29 ;  /* 0x0000001d00167213 */ /* 0x004fe40000000000 */
[----:B------:R-:W-:Y:S01]  /*3970*/  ISETP.GE.AND P6, PT, R29, RZ, PT ;  /* 0x000000ff1d00720c */ /* 0x000fe20003fc6270 */
[----:B------:R0:W-:Y:S04]  /*3980*/  STL [R1+0xb8], R7 ;  /* 0x0000b80701007387 */ /* 0x0001e80000100800 */
[----:B------:R-:W2:Y:S01]  /*3990*/  LDL.LU R29, [R1+0x418] ;  /* 0x00041800011d7983 */ /* 0x000ea20000300800 */
[----:B0-----:R-:W-:-:S04]  /*39a0*/  IMAD.MOV.U32 R7, RZ, RZ, R23 ;  /* 0x000000ffff077224 */ /* 0x001fc800078e0017 */
[----:B------:R-:W-:Y:S01]  /*39b0*/  @!P4 IMAD.MOV R7, RZ, RZ, -R7 ;  /* 0x000000ffff07c224 */ /* 0x000fe200078e0a07 */
[----:B----4-:R-:W-:Y:S02]  /*39c0*/  IABS R2, R3 ;  /* 0x0000000300027213 */ /* 0x010fe40000000000 */
[----:B------:R-:W-:Y:S02]  /*39d0*/  ISETP.GE.AND P4, PT, R3, RZ, PT ;  /* 0x000000ff0300720c */ /* 0x000fe40003f86270 */
[----:B------:R-:W4:Y:S01]  /*39e0*/  LDL.LU R3, [R1+0x41c] ;  /* 0x00041c0001037983 */ /* 0x000f220000300800 */
[----:B------:R-:W-:-:S04]  /*39f0*/  IMAD.HI.U32 R24, R13, R22, RZ ;  /* 0x000000160d187227 */ /* 0x000fc800078e00ff */
[----:B------:R-:W-:-:S04]  /*3a00*/  IMAD.MOV R24, RZ, RZ, -R24 ;  /* 0x000000ffff187224 */ /* 0x000fc800078e0a18 */
[----:B------:R-:W-:-:S05]  /*3a10*/  IMAD R22, R0, R24, R22 ;  /* 0x0000001800167224 */ /* 0x000fca00078e0216 */
[----:B------:R-:W-:Y:S01]  /*3a20*/  ISETP.GT.U32.AND P3, PT, R0, R22, PT ;  /* 0x000000160000720c */ /* 0x000fe20003f64070 */
[----:B------:R-:W-:-:S04]  /*3a30*/  IMAD.HI.U32 R24, R13, R21, RZ ;  /* 0x000000150d187227 */ /* 0x000fc800078e00ff */
[----:B------:R-:W-:Y:S02]  /*3a40*/  IMAD.MOV R24, RZ, RZ, -R24 ;  /* 0x000000ffff187224 */ /* 0x000fe400078e0a18 */
[----:B------:R-:W-:-:S04]  /*3a50*/  IMAD.HI.U32 R20, R13, R2, RZ ;  /* 0x000000020d147227 */ /* 0x000fc800078e00ff */
[----:B------:R-:W-:Y:S02]  /*3a60*/  IMAD R21, R0, R24, R21 ;  /* 0x0000001800157224 */ /* 0x000fe400078e0215 */
[----:B------:R-:W-:Y:S01]  /*3a70*/  @!P3 IMAD.IADD R22, R22, 0x1, -R0 ;  /* 0x000000011616b824 */ /* 0x000fe200078e0a00 */
[C---:B------:R-:W-:Y:S01]  /*3a80*/  ISETP.GT.U32.AND P3, PT, R0.reuse, R5, PT ;  /* 0x000000050000720c */ /* 0x040fe20003f64070 */
[----:B------:R-:W-:Y:S01]  /*3a90*/  IMAD.MOV R20, RZ, RZ, -R20 ;  /* 0x000000ffff147224 */ /* 0x000fe200078e0a14 */
[----:B------:R-:W-:-:S03]  /*3aa0*/  ISETP.GT.U32.AND P0, PT, R0, R21, PT ;  /* 0x000000150000720c */ /* 0x000fc60003f04070 */
[C---:B------:R-:W-:Y:S01]  /*3ab0*/  IMAD R2, R0.reuse, R20, R2 ;  /* 0x0000001400027224 */ /* 0x040fe200078e0202 */
[----:B------:R-:W-:-:S07]  /*3ac0*/  ISETP.GT.U32.AND P2, PT, R0, R22, PT ;  /* 0x000000160000720c */ /* 0x000fce0003f44070 */
[--C-:B------:R-:W-:Y:S01]  /*3ad0*/  @!P3 IMAD.IADD R5, R5, 0x1, -R0.reuse ;  /* 0x000000010505b824 */ /* 0x100fe200078e0a00 */
[----:B------:R-:W-:Y:S01]  /*3ae0*/  ISETP.GT.U32.AND P3, PT, R0, R2, PT ;  /* 0x000000020000720c */ /* 0x000fe20003f64070 */
[----:B------:R-:W-:-:S05]  /*3af0*/  @!P0 IMAD.IADD R21, R21, 0x1, -R0 ;  /* 0x0000000115158824 */ /* 0x000fca00078e0a00 */
[----:B------:R-:W-:Y:S01]  /*3b00*/  ISETP.GT.U32.AND P0, PT, R0, R21, PT ;  /* 0x000000150000720c */ /* 0x000fe20003f04070 */
[--C-:B------:R-:W-:Y:S01]  /*3b10*/  @!P2 IMAD.IADD R22, R22, 0x1, -R0.reuse ;  /* 0x000000011616a824 */ /* 0x100fe200078e0a00 */
[----:B------:R-:W-:Y:S02]  /*3b20*/  IABS R24, R6 ;  /* 0x0000000600187213 */ /* 0x000fe40000000000 */
[----:B------:R-:W-:Y:S01]  /*3b30*/  ISETP.GE.AND P2, PT, R6, RZ, PT ;  /* 0x000000ff0600720c */ /* 0x000fe20003f46270 */
[----:B------:R-:W-:Y:S02]  /*3b40*/  IMAD.MOV.U32 R6, RZ, RZ, R5 ;  /* 0x000000ffff067224 */ /* 0x000fe400078e0005 */
[----:B------:R-:W-:Y:S02]  /*3b50*/  @!P3 IMAD.IADD R2, R2, 0x1, -R0 ;  /* 0x000000010202b824 */ /* 0x000fe400078e0a00 */
[----:B------:R-:W-:-:S03]  /*3b60*/  @!P1 IMAD.MOV R6, RZ, RZ, -R6 ;  /* 0x000000ffff069224 */ /* 0x000fc600078e0a06 */
[----:B------:R-:W-:Y:S01]  /*3b70*/  ISETP.GT.U32.AND P1, PT, R0, R2, PT ;  /* 0x000000020000720c */ /* 0x000fe20003f24070 */
[----:B------:R-:W-:Y:S01]  /*3b80*/  @!P0 IMAD.IADD R21, R21, 0x1, -R0 ;  /* 0x0000000115158824 */ /* 0x000fe200078e0a00 */
[----:B------:R0:W-:Y:S01]  /*3b90*/  STL [R1+0xb0], R7 ;  /* 0x0000b00701007387 */ /* 0x0001e20000100800 */
[----:B------:R-:W-:-:S04]  /*3ba0*/  IMAD.MOV.U32 R8, RZ, RZ, R22 ;  /* 0x000000ffff087224 */ /* 0x000fc800078e0016 */
[----:B------:R-:W-:Y:S01]  /*3bb0*/  @!P6 IMAD.MOV R8, RZ, RZ, -R8 ;  /* 0x000000ffff08e224 */ /* 0x000fe200078e0a08 */
[----:B0-----:R-:W4:Y:S04]  /*3bc0*/  LDL.LU R7, [R1+0x420] ;  /* 0x0004200001077983 */ /* 0x001f280000300800 */
[----:B------:R0:W-:Y:S01]  /*3bd0*/  STL [R1+0x9c], R6 ;  /* 0x00009c0601007387 */ /* 0x0001e20000100800 */
[----:B------:R-:W-:Y:S01]  /*3be0*/  IABS R4, R19 ;  /* 0x0000001300047213 */ /* 0x000fe20000000000 */
[----:B------:R-:W-:Y:S01]  /*3bf0*/  IMAD.HI.U32 R20, R13, R24, RZ ;  /* 0x000000180d147227 */ /* 0x000fe200078e00ff */
[----:B------:R-:W-:Y:S02]  /*3c00*/  ISETP.GE.AND P0, PT, R19, RZ, PT ;  /* 0x000000ff1300720c */ /* 0x000fe40003f06270 */
[----:B------:R-:W4:Y:S01]  /*3c10*/  LDL.LU R19, [R1+0x424] ;  /* 0x0004240001137983 */ /* 0x000f220000300800 */
[----:B0-----:R-:W-:-:S02]  /*3c20*/  IMAD.MOV.U32 R6, RZ, RZ, R21 ;  /* 0x000000ffff067224 */ /* 0x001fc400078e0015 */
[----:B------:R-:W-:Y:S02]  /*3c30*/  @!P1 IMAD.IADD R2, R2, 0x1, -R0 ;  /* 0x0000000102029824 */ /* 0x000fe400078e0a00 */
[----:B------:R-:W-:Y:S01]  /*3c40*/  @!P5 IMAD.MOV R6, RZ, RZ, -R6 ;  /* 0x000000ffff06d224 */ /* 0x000fe200078e0a06 */
[----:B------:R-:W-:Y:S01]  /*3c50*/  STL [R1+0xa4], R8 ;  /* 0x0000a40801007387 */ /* 0x000fe20000100800 */
[----:B------:R-:W-:-:S03]  /*3c60*/  IMAD.MOV R20, RZ, RZ, -R20 ;  /* 0x000000ffff147224 */ /* 0x000fc600078e0a14 */
[----:B------:R0:W-:Y:S01]  /*3c70*/  STL [R1+0xa8], R6 ;  /* 0x0000a80601007387 */ /* 0x0001e20000100800 */
[----:B------:R-:W-:Y:S02]  /*3c80*/  IMAD R24, R0, R20, R24 ;  /* 0x0000001400187224 */ /* 0x000fe400078e0218 */
[----:B0-----:R-:W-:-:S04]  /*3c90*/  IMAD.MOV.U32 R6, RZ, RZ, R2 ;  /* 0x000000ffff067224 */ /* 0x001fc800078e0002 */
[----:B------:R-:W-:Y:S01]  /*3ca0*/  @!P4 IMAD.MOV R6, RZ, RZ, -R6 ;  /* 0x000000ffff06c224 */ /* 0x000fe200078e0a06 */
[----:B------:R-:W-:Y:S01]  /*3cb0*/  ISETP.GT.U32.AND P3, PT, R0, R24, PT ;  /* 0x000000180000720c */ /* 0x000fe20003f64070 */
[----:B------:R-:W-:-:S04]  /*3cc0*/  IMAD.HI.U32 R25, R13, R4, RZ ;  /* 0x000000040d197227 */ /* 0x000fc800078e00ff */
[----:B------:R-:W-:-:S04]  /*3cd0*/  IMAD.MOV R25, RZ, RZ, -R25 ;  /* 0x000000ffff197224 */ /* 0x000fc800078e0a19 */
[----:B------:R-:W-:-:S04]  /*3ce0*/  IMAD R4, R0, R25, R4 ;  /* 0x0000001900047224 */ /* 0x000fc800078e0204 */
[----:B------:R-:W-:Y:S01]  /*3cf0*/  @!P3 IMAD.IADD R24, R24, 0x1, -R0 ;  /* 0x000000011818b824 */ /* 0x000fe200078e0a00 */
[----:B------:R-:W-:-:S04]  /*3d00*/  ISETP.GT.U32.AND P6, PT, R0, R4, PT ;  /* 0x000000040000720c */ /* 0x000fc80003fc4070 */
[----:B------:R-:W-:-:S09]  /*3d10*/  ISETP.GT.U32.AND P3, PT, R0, R24, PT ;  /* 0x000000180000720c */ /* 0x000fd20003f64070 */
[----:B------:R-:W-:-:S04]  /*3d20*/  @!P6 IMAD.IADD R4, R4, 0x1, -R0 ;  /* 0x000000010404e824 */ /* 0x000fc800078e0a00 */
[----:B------:R-:W-:Y:S01]  /*3d30*/  @!P3 IMAD.IADD R24, R24, 0x1, -R0 ;  /* 0x000000011818b824 */ /* 0x000fe200078e0a00 */
[----:B------:R-:W-:Y:S02]  /*3d40*/  ISETP.GT.U32.AND P6, PT, R0, R4, PT ;  /* 0x000000040000720c */ /* 0x000fe40003fc4070 */
[----:B------:R-:W-:Y:S02]  /*3d50*/  IABS R23, R18 ;  /* 0x0000001200177213 */ /* 0x000fe40000000000 */
[----:B------:R-:W-:-:S03]  /*3d60*/  ISETP.GE.AND P5, PT, R18, RZ, PT ;  /* 0x000000ff1200720c */ /* 0x000fc60003fa6270 */
[----:B------:R-:W-:-:S06]  /*3d70*/  IMAD.HI.U32 R5, R13, R23, RZ ;  /* 0x000000170d057227 */ /* 0x000fcc00078e00ff */
[----:B------:R-:W-:Y:S02]  /*3d80*/  @!P6 IMAD.IADD R4, R4, 0x1, -R0 ;  /* 0x000000010404e824 */ /* 0x000fe400078e0a00 */
[----:B------:R-:W-:Y:S01]  /*3d90*/  IMAD.MOV R5, RZ, RZ, -R5 ;  /* 0x000000ffff057224 */ /* 0x000fe200078e0a05 */
[----:B---3--:R-:W-:Y:S02]  /*3da0*/  IABS R20, R28 ;  /* 0x0000001c00147213 */ /* 0x008fe40000000000 */
[----:B------:R-:W-:Y:S02]  /*3db0*/  ISETP.GE.AND P4, PT, R28, RZ, PT ;  /* 0x000000ff1c00720c */ /* 0x000fe40003f86270 */
[----:B------:R-:W3:Y:S04]  /*3dc0*/  LDL.LU R28, [R1+0x428] ;  /* 0x00042800011c7983 */ /* 0x000ee80000300800 */
[----:B------:R0:W-:Y:S01]  /*3dd0*/  STL [R1+0xa0], R6 ;  /* 0x0000a00601007387 */ /* 0x0001e20000100800 */
[----:B--2---:R-:W-:Y:S01]  /*3de0*/  IABS R22, R29 ;  /* 0x0000001d00167213 */ /* 0x004fe20000000000 */
[----:B0-----:R-:W-:-:S04]  /*3df0*/  IMAD.MOV.U32 R6, RZ, RZ, R24 ;  /* 0x000000ffff067224 */ /* 0x001fc800078e0018 */
[----:B------:R-:W-:-:S04]  /*3e00*/  IMAD.HI.U32 R2, R13, R22, RZ ;  /* 0x000000160d027227 */ /* 0x000fc800078e00ff */
[----:B------:R-:W-:Y:S01]  /*3e10*/  @!P2 IMAD.MOV R6, RZ, RZ, -R6 ;  /* 0x000000ffff06a224 */ /* 0x000fe200078e0a06 */
[----:B------:R-:W-:Y:S01]  /*3e20*/  ISETP.GE.AND P2, PT, R29, RZ, PT ;  /* 0x000000ff1d00720c */ /* 0x000fe20003f46270 */
[----:B------:R-:W-:-:S03]  /*3e30*/  IMAD.MOV R2, RZ, RZ, -R2 ;  /* 0x000000ffff027224 */ /* 0x000fc600078e0a02 */
[----:B------:R0:W-:Y:S01]  /*3e40*/  STL [R1+0x98], R6 ;  /* 0x0000980601007387 */ /* 0x0001e20000100800 */
[----:B------:R-:W-:-:S03]  /*3e50*/  IMAD R22, R0, R2, R22 ;  /* 0x0000000200167224 */ /* 0x000fc600078e0216 */
[----:B------:R-:W2:Y:S04]  /*3e60*/  LDL.LU R18, [R1+0x42c] ;  /* 0x00042c0001127983 */ /* 0x000ea80000300800 */
[----:B------:R-:W2:Y:S01]  /*3e70*/  LDL.LU R29, [R1+0x430] ;  /* 0x00043000011d7983 */ /* 0x000ea20000300800 */
[C---:B------:R-:W-:Y:S01]  /*3e80*/  ISETP.GT.U32.AND P6, PT, R0.reuse, R22, PT ;  /* 0x000000160000720c */ /* 0x040fe20003fc4070 */
[----:B------:R-:W-:-:S12]  /*3e90*/  IMAD R23, R0, R5, R23 ;  /* 0x0000000500177224 */ /* 0x000fd800078e0217 */
[----:B------:R-:W-:Y:S01]  /*3ea0*/  @!P6 IMAD.IADD R22, R22, 0x1, -R0 ;  /* 0x000000011616e824 */ /* 0x000fe200078e0a00 */
[----:B----4-:R-:W-:Y:S02]  /*3eb0*/  IABS R5, R3 ;  /* 0x0000000300057213 */ /* 0x010fe40000000000 */
[----:B------:R-:W-:Y:S02]  /*3ec0*/  ISETP.GE.AND P6, PT, R3, RZ, PT ;  /* 0x000000ff0300720c */ /* 0x000fe40003fc6270 */
[----:B------:R-:W4:Y:S01]  /*3ed0*/  LDL.LU R3, [R1+0x434] ;  /* 0x0004340001037983 */ /* 0x000f220000300800 */
[----:B------:R-:W-:Y:S01]  /*3ee0*/  ISETP.GT.U32.AND P1, PT, R0, R23, PT ;  /* 0x000000170000720c */ /* 0x000fe20003f24070 */
[----:B------:R-:W-:-:S04]  /*3ef0*/  IMAD.HI.U32 R21, R13, R20, RZ ;  /* 0x000000140d157227 */ /* 0x000fc800078e00ff */
[----:B------:R-:W-:-:S04]  /*3f00*/  IMAD.MOV R21, RZ, RZ, -R21 ;  /* 0x000000ffff157224 */ /* 0x000fc800078e0a15 */
[----:B------:R-:W-:-:S04]  /*3f10*/  IMAD R20, R0, R21, R20 ;  /* 0x0000001500147224 */ /* 0x000fc800078e0214 */
[----:B------:R-:W-:Y:S01]  /*3f20*/  @!P1 IMAD.IADD R23, R23, 0x1, -R0 ;  /* 0x0000000117179824 */ /* 0x000fe200078e0a00 */
[----:B------:R-:W-:Y:S01]  /*3f30*/  ISETP.GT.U32.AND P3, PT, R0, R20, PT ;  /* 0x000000140000720c */ /* 0x000fe20003f64070 */
[----:B------:R-:W-:-:S03]  /*3f40*/  IMAD.HI.U32 R25, R13, R5, RZ ;  /* 0x000000050d197227 */ /* 0x000fc600078e00ff */
[----:B------:R-:W-:Y:S01]  /*3f50*/  ISETP.GT.U32.AND P1, PT, R0, R23, PT ;  /* 0x000000170000720c */ /* 0x000fe20003f24070 */
[----:B------:R-:W-:-:S04]  /*3f60*/  IMAD.MOV R25, RZ, RZ, -R25 ;  /* 0x000000ffff197224 */ /* 0x000fc800078e0a19 */
[----:B------:R-:W-:-:S04]  /*3f70*/  IMAD R5, R0, R25, R5 ;  /* 0x0000001900057224 */ /* 0x000fc800078e0205 */
[----:B------:R-:W-:-:S04]  /*3f80*/  @!P3 IMAD.IADD R20, R20, 0x1, -R0 ;  /* 0x000000011414b824 */ /* 0x000fc800078e0a00 */
[----:B------:R-:W-:Y:S01]  /*3f90*/  @!P1 IMAD.IADD R23, R23, 0x1, -R0 ;  /* 0x0000000117179824 */ /* 0x000fe200078e0a00 */
[C---:B------:R-:W-:Y:S02]  /*3fa0*/  ISETP.GT.U32.AND P1, PT, R0.reuse, R5, PT ;  /* 0x000000050000720c */ /* 0x040fe40003f24070 */
[----:B------:R-:W-:Y:S01]  /*3fb0*/  ISETP.GT.U32.AND P3, PT, R0, R20, PT ;  /* 0x000000140000720c */ /* 0x000fe20003f64070 */
[----:B0-----:R-:W-:-:S04]  /*3fc0*/  IMAD.MOV.U32 R6, RZ, RZ, R4 ;  /* 0x000000ffff067224 */ /* 0x001fc800078e0004 */
[----:B------:R-:W-:Y:S01]  /*3fd0*/  @!P0 IMAD.MOV R6, RZ, RZ, -R6 ;  /* 0x000000ffff068224 */ /* 0x000fe200078e0a06 */
[----:B------:R-:W-:-:S05]  /*3fe0*/  ISETP.GT.U32.AND P0, PT, R0, R22, PT ;  /* 0x000000160000720c */ /* 0x000fca0003f04070 */
[--C-:B------:R-:W-:Y:S02]  /*3ff0*/  @!P1 IMAD.IADD R5, R5, 0x1, -R0.reuse ;  /* 0x0000000105059824 */ /* 0x100fe400078e0a00 */
[----:B------:R-:W-:Y:S01]  /*4000*/  @!P3 IMAD.IADD R20, R20, 0x1, -R0 ;  /* 0x000000011414b824 */ /* 0x000fe200078e0a00 */
[----:B------:R0:W-:Y:S01]  /*4010*/  STL [R1+0x94], R6 ;  /* 0x0000940601007387 */ /* 0x0001e20000100800 */
[----:B------:R-:W-:Y:S01]  /*4020*/  IMAD.MOV.U32 R8, RZ, RZ, R23 ;  /* 0x000000ffff087224 */ /* 0x000fe200078e0017 */
[----:B------:R-:W-:-:S03]  /*4030*/  ISETP.GT.U32.AND P1, PT, R0, R5, PT ;  /* 0x000000050000720c */ /* 0x000fc60003f24070 */
[----:B------:R-:W-:Y:S02]  /*4040*/  @!P5 IMAD.MOV R8, RZ, RZ, -R8 ;  /* 0x000000ffff08d224 */ /* 0x000fe400078e0a08 */
[----:B0-----:R-:W-:Y:S02]  /*4050*/  IMAD.MOV.U32 R6, RZ, RZ, R20 ;  /* 0x000000ffff067224 */ /* 0x001fe400078e0014 */
[----:B------:R-:W-:Y:S02]  /*4060*/  @!P0 IMAD.IADD R22, R22, 0x1, -R0 ;  /* 0x0000000116168824 */ /* 0x000fe400078e0a00 */
[----:B------:R-:W-:Y:S01]  /*4070*/  @!P4 IMAD.MOV R6, RZ, RZ, -R6 ;  /* 0x000000ffff06c224 */ /* 0x000fe200078e0a06 */
[----:B------:R-:W-:Y:S03]  /*4080*/  STL [R1+0x90], R8 ;  /* 0x0000900801007387 */ /* 0x000fe60000100800 */
[----:B------:R-:W-:Y:S01]  /*4090*/  @!P1 IMAD.IADD R5, R5, 0x1, -R0 ;  /* 0x0000000105059824 */ /* 0x000fe200078e0a00 */
[----:B------:R0:W-:Y:S01]  /*40a0*/  STL [R1+0x8c], R6 ;  /* 0x00008c0601007387 */ /* 0x0001e20000100800 */
[----:B------:R-:W-:Y:S01]  /*40b0*/  IABS R21, R7 ;  /* 0x0000000700157213 */ /* 0x000fe20000000000 */
[----:B0-----:R-:W-:-:S04]  /*40c0*/  IMAD.MOV.U32 R6, RZ, RZ, R22 ;  /* 0x000000ffff067224 */ /* 0x001fc800078e0016 */
[----:B------:R-:W-:Y:S02]  /*40d0*/  @!P2 IMAD.MOV R6, RZ, RZ, -R6 ;  /* 0x000000ffff06a224 */ /* 0x000fe400078e0a06 */
[----:B------:R-:W-:Y:S01]  /*40e0*/  IMAD.HI.U32 R25, R13, R21, RZ ;  /* 0x000000150d197227 */ /* 0x000fe200078e00ff */
[----:B------:R-:W-:Y:S02]  /*40f0*/  IABS R2, R19 ;  /* 0x0000001300027213 */ /* 0x000fe40000000000 */
[----:B------:R-:W-:Y:S01]  /*4100*/  ISETP.GE.AND P0, PT, R19, RZ, PT ;  /* 0x000000ff1300720c */ /* 0x000fe20003f06270 */
[----:B------:R-:W-:-:S04]  /*4110*/  IMAD.MOV R25, RZ, RZ, -R25 ;  /* 0x000000ffff197224 */ /* 0x000fc800078e0a19 */
[----:B------:R-:W-:-:S05]  /*4120*/  IMAD R21, R0, R25, R21 ;  /* 0x0000001900157224 */ /* 0x000fca00078e0215 */
[----:B------:R-:W-:Y:S01]  /*4130*/  ISETP.GT.U32.AND P3, PT, R0, R21, PT ;  /* 0x000000150000720c */ /* 0x000fe20003f64070 */
[----:B------:R-:W-:-:S04]  /*4140*/  IMAD.HI.U32 R24, R13, R2, RZ ;  /* 0x000000020d187227 */ /* 0x000fc800078e00ff */
[----:B------:R-:W-:Y:S02]  /*4150*/  @!P6 IMAD.MOV R5, RZ, RZ, -R5 ;  /* 0x000000ffff05e224 */ /* 0x000fe400078e0a05 */
[----:B------:R-:W-:Y:S01]  /*4160*/  IMAD.MOV R24, RZ, RZ, -R24 ;  /* 0x000000ffff187224 */ /* 0x000fe200078e0a18 */
[----:B------:R-:W-:-:S05]  /*4170*/  ISETP.GE.AND P5, PT, R7, RZ, PT ;  /* 0x000000ff0700720c */ /* 0x000fca0003fa6270 */
[----:B------:R-:W-:Y:S02]  /*4180*/  @!P3 IMAD.IADD R21, R21, 0x1, -R0 ;  /* 0x000000011515b824 */ /* 0x000fe400078e0a00 */
[----:B------:R-:W-:-:S03]  /*4190*/  IMAD R2, R0, R24, R2 ;  /* 0x0000001800027224 */ /* 0x000fc600078e0202 */
[C---:B------:R-:W-:Y:S02]  /*41a0*/  ISETP.GT.U32.AND P2, PT, R0.reuse, R21, PT ;  /* 0x000000150000720c */ /* 0x040fe40003f44070 */
[----:B------:R-:W-:-:S11]  /*41b0*/  ISETP.GT.U32.AND P4, PT, R0, R2, PT ;  /* 0x000000020000720c */ /* 0x000fd60003f84070 */
[--C-:B------:R-:W-:Y:S02]  /*41c0*/  @!P2 IMAD.IADD R21, R21, 0x1, -R0.reuse ;  /* 0x000000011515a824 */ /* 0x100fe400078e0a00 */
[----:B------:R-:W-:-:S05]  /*41d0*/  @!P4 IMAD.IADD R2, R2, 0x1, -R0 ;  /* 0x000000010202c824 */ /* 0x000fca00078e0a00 */
[----:B------:R-:W-:-:S13]  /*41e0*/  ISETP.GT.U32.AND P4, PT, R0, R2, PT ;  /* 0x000000020000720c */ /* 0x000fda0003f84070 */
[----:B------:R-:W-:Y:S01]  /*41f0*/  @!P4 IMAD.IADD R2, R2, 0x1, -R0 ;  /* 0x000000010202c824 */ /* 0x000fe200078e0a00 */
[----:B---3--:R-:W-:Y:S02]  /*4200*/  IABS R4, R28 ;  /* 0x0000001c00047213 */ /* 0x008fe40000000000 */
[----:B------:R-:W-:Y:S02]  /*4210*/  ISETP.GE.AND P1, PT, R28, RZ, PT ;  /* 0x000000ff1c00720c */ /* 0x000fe40003f26270 */
[----:B------:R-:W3:Y:S04]  /*4220*/  LDL.LU R28, [R1+0x438] ;  /* 0x00043800011c7983 */ /* 0x000ee80000300800 */
[----:B------:R-:W3:Y:S04]  /*4230*/  LDL.LU R9, [R1+0x43c] ;  /* 0x00043c0001097983 */ /* 0x000ee80000300800 */
[----:B------:R-:W-:Y:S04]  /*4240*/  STL [R1+0x88], R6 ;  /* 0x0000880601007387 */ /* 0x000fe80000100800 */
[----:B------:R-:W3:Y:S04]  /*4250*/  LDL.LU R19, [R1+0x440] ;  /* 0x0004400001137983 */ /* 0x000ee80000300800 */
[----:B------:R-:W-:Y:S04]  /*4260*/  STL [R1+0x84], R5 ;  /* 0x0000840501007387 */ /* 0x000fe80000100800 */
[----:B------:R-:W3:Y:S01]  /*4270*/  LDL.LU R7, [R1+0x444] ;  /* 0x0004440001077983 */ /* 0x000ee20000300800 */
[----:B--2---:R-:W-:-:S02]  /*4280*/  ISETP.GE.AND P3, PT, R18, RZ, PT ;  /* 0x000000ff1200720c */ /* 0x004fc40003f66270 */
[----:B------:R-:W-:Y:S02]  /*4290*/  IABS R25, R18 ;  /* 0x0000001200197213 */ /* 0x000fe40000000000 */
[----:B------:R-:W-:Y:S01]  /*42a0*/  IABS R24, R29 ;  /* 0x0000001d00187213 */ /* 0x000fe20000000000 */
[----:B------:R-:W2:Y:S01]  /*42b0*/  LDL.LU R18, [R1+0x448] ;  /* 0x0004480001127983 */ /* 0x000ea20000300800 */
[----:B------:R-:W-:-:S03]  /*42c0*/  ISETP.GE.AND P2, PT, R29, RZ, PT ;  /* 0x000000ff1d00720c */ /* 0x000fc60003f46270 */
[----:B------:R-:W2:Y:S01]  /*42d0*/  LDL.LU R29, [R1+0x44c] ;  /* 0x00044c00011d7983 */ /* 0x000ea20000300800 */
[----:B----4-:R-:W-:Y:S02]  /*42e0*/  IABS R23, R3 ;  /* 0x0000000300177213 */ /* 0x010fe40000000000 */
[----:B------:R-:W-:Y:S01]  /*42f0*/  ISETP.GE.AND P4, PT, R3, RZ, PT ;  /* 0x000000ff0300720c */ /* 0x000fe20003f86270 */
[----:B------:R-:W-:-:S04]  /*4300*/  IMAD.MOV.U32 R3, RZ, RZ, R21 ;  /* 0x000000ffff037224 */ /* 0x000fc800078e0015 */
[----:B------:R-:W-:-:S05]  /*4310*/  @!P5 IMAD.MOV R3, RZ, RZ, -R3 ;  /* 0x000000ffff03d224 */ /* 0x000fca00078e0a03 */
[----:B------:R0:W-:Y:S04]  /*4320*/  STL [R1+0x80], R3 ;  /* 0x0000800301007387 */ /* 0x0001e80000100800 */
[----:B0-----:R-:W4:Y:S01]  /*4330*/  LDL.LU R3, [R1+0x450] ;  /* 0x0004500001037983 */ /* 0x001f220000300800 */
[----:B------:R-:W-:-:S04]  /*4340*/  IMAD.HI.U32 R20, R13, R4, RZ ;  /* 0x000000040d147227 */ /* 0x000fc800078e00ff */
[----:B------:R-:W-:-:S04]  /*4350*/  IMAD.MOV R20, RZ, RZ, -R20 ;  /* 0x000000ffff147224 */ /* 0x000fc800078e0a14 */
[----:B------:R-:W-:-:S05]  /*4360*/  IMAD R4, R0, R20, R4 ;  /* 0x0000001400047224 */ /* 0x000fca00078e0204 */
[----:B------:R-:W-:Y:S01]  /*4370*/  ISETP.GT.U32.AND P6, PT, R0, R4, PT ;  /* 0x000000040000720c */ /* 0x000fe20003fc4070 */
[----:B------:R-:W-:-:S04]  /*4380*/  IMAD.HI.U32 R5, R13, R24, RZ ;  /* 0x000000180d057227 */ /* 0x000fc800078e00ff */
[----:B------:R-:W-:-:S04]  /*4390*/  IMAD.MOV R5, RZ, RZ, -R5 ;  /* 0x000000ffff057224 */ /* 0x000fc800078e0a05 */
[----:B------:R-:W-:-:S04]  /*43a0*/  IMAD R24, R0, R5, R24 ;  /* 0x0000000500187224 */ /* 0x000fc800078e0218 */
[----:B------:R-:W-:Y:S02]  /*43b0*/  @!P6 IMAD.IADD R4, R4, 0x1, -R0 ;  /* 0x000000010404e824 */ /* 0x000fe400078e0a00 */
[----:B------:R-:W-:-:S03]  /*43c0*/  IMAD.HI.U32 R20, R13, R25, RZ ;  /* 0x000000190d147227 */ /* 0x000fc600078e00ff */
[C---:B------:R-:W-:Y:S01]  /*43d0*/  ISETP.GT.U32.AND P6, PT, R0.reuse, R4, PT ;  /* 0x000000040000720c */ /* 0x040fe20003fc4070 */
[----:B------:R-:W-:Y:S01]  /*43e0*/  @!P0 IMAD.MOV R2, RZ, RZ, -R2 ;  /* 0x000000ffff028224 */ /* 0x000fe200078e0a02 */
[----:B------:R-:W-:Y:S01]  /*43f0*/  ISETP.GT.U32.AND P0, PT, R0, R24, PT ;  /* 0x000000180000720c */ /* 0x000fe20003f04070 */
[----:B------:R-:W-:Y:S02]  /*4400*/  IMAD.MOV R20, RZ, RZ, -R20 ;  /* 0x000000ffff147224 */ /* 0x000fe400078e0a14 */
[----:B------:R-:W-:-:S04]  /*4410*/  IMAD.HI.U32 R22, R13, R23, RZ ;  /* 0x000000170d167227 */ /* 0x000fc800078e00ff */
[----:B------:R-:W-:Y:S02]  /*4420*/  IMAD R25, R0, R20, R25 ;  /* 0x0000001400197224 */ /* 0x000fe400078e0219 */
[----:B------:R-:W-:Y:S02]  /*4430*/  IMAD.MOV R22, RZ, RZ, -R22 ;  /* 0x000000ffff167224 */ /* 0x000fe400078e0a16 */
[--C-:B------:R-:W-:Y:S01]  /*4440*/  @!P6 IMAD.IADD R4, R4, 0x1, -R0.reuse ;  /* 0x000000010404e824 */ /* 0x100fe200078e0a00 */
[C---:B------:R-:W-:Y:S01]  /*4450*/  ISETP.GT.U32.AND P5, PT, R0.reuse, R25, PT ;  /* 0x000000190000720c */ /* 0x040fe20003fa4070 */
[----:B------:R-:W-:Y:S01]  /*4460*/  IMAD R23, R0, R22, R23 ;  /* 0x0000001600177224 */ /* 0x000fe200078e0217 */
[----:B------:R-:W-:Y:S01]  /*4470*/  STL [R1+0x7c], R2 ;  /* 0x00007c0201007387 */ /* 0x000fe20000100800 */
[----:B------:R-:W-:Y:S02]  /*4480*/  @!P0 IMAD.IADD R24, R24, 0x1, -R0 ;  /* 0x0000000118188824 */ /* 0x000fe400078e0a00 */
[----:B------:R-:W-:-:S04]  /*4490*/  IMAD.MOV.U32 R6, RZ, RZ, R4 ;  /* 0x000000ffff067224 */ /* 0x000fc800078e0004 */
[----:B------:R-:W-:Y:S01]  /*44a0*/  @!P1 IMAD.MOV R6, RZ, RZ, -R6 ;  /* 0x000000ffff069224 */ /* 0x000fe200078e0a06 */
[----:B------:R-:W-:-:S03]  /*44b0*/  ISETP.GT.U32.AND P1, PT, R0, R24, PT ;  /* 0x000000180000720c */ /* 0x000fc60003f24070 */
[----:B------:R-:W-:Y:S01]  /*44c0*/  @!P5 IMAD.IADD R25, R25, 0x1, -R0 ;  /* 0x000000011919d824 */ /* 0x000fe200078e0a00 */
[----:B------:R-:W-:-:S04]  /*44d0*/  ISETP.GT.U32.AND P6, PT, R0, R23, PT ;  /* 0x000000170000720c */ /* 0x000fc80003fc4070 */
[----:B------:R-:W-:-:S05]  /*44e0*/  ISETP.GT.U32.AND P0, PT, R0, R25, PT ;  /* 0x000000190000720c */ /* 0x000fca0003f04070 */
[--C-:B------:R-:W-:Y:S01]  /*44f0*/  @!P1 IMAD.IADD R24, R24, 0x1, -R0.reuse ;  /* 0x0000000118189824 */ /* 0x100fe200078e0a00 */
[----:B------:R0:W-:Y:S04]  /*4500*/  STL [R1+0x78], R6 ;  /* 0x0000780601007387 */ /* 0x0001e80000100800 */
[----:B------:R-:W4:Y:S01]  /*4510*/  LDL.LU R8, [R1+0x454] ;  /* 0x0004540001087983 */ /* 0x000f220000300800 */
[--C-:B------:R-:W-:Y:S02]  /*4520*/  @!P6 IMAD.IADD R23, R23, 0x1, -R0.reuse ;  /* 0x000000011717e824 */ /* 0x100fe400078e0a00 */
[----:B------:R-:W-:Y:S01]  /*4530*/  @!P0 IMAD.IADD R25, R25, 0x1, -R0 ;  /* 0x0000000119198824 */ /* 0x000fe200078e0a00 */
[----:B0-----:R-:W4:Y:S02]  /*4540*/  LDL.LU R6, [R1+0x458] ;  /* 0x0004580001067983 */ /* 0x001f240000300800 */
[----:B------:R-:W-:Y:S01]  /*4550*/  ISETP.GT.U32.AND P6, PT, R0, R23, PT ;  /* 0x000000170000720c */ /* 0x000fe20003fc4070 */
[----:B------:R-:W-:-:S04]  /*4560*/  IMAD.MOV.U32 R10, RZ, RZ, R25 ;  /* 0x000000ffff0a7224 */ /* 0x000fc800078e0019 */
[----:B------:R-:W-:-:S08]  /*4570*/  @!P3 IMAD.MOV R10, RZ, RZ, -R10 ;  /* 0x000000ffff0ab224 */ /* 0x000fd000078e0a0a */
[----:B------:R-:W-:Y:S01]  /*4580*/  @!P6 IMAD.IADD R23, R23, 0x1, -R0 ;  /* 0x000000011717e824 */ /* 0x000fe200078e0a00 */
[----:B---3--:R-:W-:-:S05]  /*4590*/  IABS R20, R28 ;  /* 0x0000001c00147213 */ /* 0x008fca0000000000 */
[----:B------:R-:W-:-:S04]  /*45a0*/  IMAD.HI.U32 R22, R13, R20, RZ ;  /* 0x000000140d167227 */ /* 0x000fc800078e00ff */
[----:B------:R-:W-:Y:S01]  /*45b0*/  IMAD.MOV R22, RZ, RZ, -R22 ;  /* 0x000000ffff167224 */ /* 0x000fe200078e0a16 */
[----:B------:R-:W-:-:S03]  /*45c0*/  IABS R2, R19 ;  /* 0x0000001300027213 */ /* 0x000fc60000000000 */
[----:B------:R-:W-:Y:S02]  /*45d0*/  IMAD R20, R0, R22, R20 ;  /* 0x0000001600147224 */ /* 0x000fe400078e0214 */
[----:B------:R-:W-:Y:S01]  /*45e0*/  IMAD.HI.U32 R26, R13, R2, RZ ;  /* 0x000000020d1a7227 */ /* 0x000fe200078e00ff */
[----:B------:R-:W-:-:S03]  /*45f0*/  IABS R5, R9 ;  /* 0x0000000900057213 */ /* 0x000fc60000000000 */
[----:B------:R-:W-:Y:S01]  /*4600*/  IMAD.MOV R26, RZ, RZ, -R26 ;  /* 0x000000ffff1a7224 */ /* 0x000fe200078e0a1a */
[----:B------:R-:W-:-:S03]  /*4610*/  ISETP.GT.U32.AND P5, PT, R0, R20, PT ;  /* 0x000000140000720c */ /* 0x000fc60003fa4070 */
[----:B------:R-:W-:Y:S02]  /*4620*/  IMAD R2, R0, R26, R2 ;  /* 0x0000001a00027224 */ /* 0x000fe400078e0202 */
[----:B------:R-:W-:-:S03]  /*4630*/  IMAD.HI.U32 R21, R13, R5, RZ ;  /* 0x000000050d157227 */ /* 0x000fc600078e00ff */
[----:B------:R-:W-:Y:S01]  /*4640*/  ISETP.GT.U32.AND P1, PT, R0, R2, PT ;  /* 0x000000020000720c */ /* 0x000fe20003f24070 */
[----:B------:R-:W-:Y:S01]  /*4650*/  IMAD.MOV R21, RZ, RZ, -R21 ;  /* 0x000000ffff157224 */ /* 0x000fe200078e0a15 */
[----:B------:R-:W-:-:S03]  /*4660*/  IABS R22, R7 ;  /* 0x0000000700167213 */ /* 0x000fc60000000000 */
[----:B------:R-:W-:Y:S02]  /*4670*/  IMAD R5, R0, R21, R5 ;  /* 0x0000001500057224 */ /* 0x000fe400078e0205 */
[----:B------:R-:W-:-:S03]  /*4680*/  @!P5 IMAD.IADD R20, R20, 0x1, -R0 ;  /* 0x000000011414d824 */ /* 0x000fc600078e0a00 */
[C---:B------:R-:W-:Y:S01]  /*4690*/  ISETP.GT.U32.AND P0, PT, R0.reuse, R5, PT ;  /* 0x000000050000720c */ /* 0x040fe20003f04070 */
[----:B------:R-:W-:Y:S01]  /*46a0*/  IMAD.HI.U32 R26, R13, R22, RZ ;  /* 0x000000160d1a7227 */ /* 0x000fe200078e00ff */
[----:B------:R-:W-:-:S03]  /*46b0*/  ISETP.GT.U32.AND P5, PT, R0, R20, PT ;  /* 0x000000140000720c */ /* 0x000fc60003fa4070 */
[----:B------:R-:W-:Y:S01]  /*46c0*/  @!P1 IMAD.IADD R2, R2, 0x1, -R0 ;  /* 0x0000000102029824 */ /* 0x000fe200078e0a00 */
[----:B------:R-:W-:Y:S02]  /*46d0*/  ISETP.GE.AND P1, PT, R19, RZ, PT ;  /* 0x000000ff1300720c */ /* 0x000fe40003f26270 */
[----:B------:R-:W3:Y:S01]  /*46e0*/  LDL.LU R19, [R1+0x45c] ;  /* 0x00045c0001137983 */ /* 0x000ee20000300800 */
[----:B------:R-:W-:Y:S01]  /*46f0*/  IMAD.MOV R26, RZ, RZ, -R26 ;  /* 0x000000ffff1a7224 */ /* 0x000fe200078e0a1a */
[----:B--2---:R-:W-:-:S03]  /*4700*/  IABS R21, R18 ;  /* 0x0000001200157213 */ /* 0x004fc60000000000 */
[----:B------:R-:W-:Y:S01]  /*4710*/  IMAD R22, R0, R26, R22 ;  /* 0x0000001a00167224 */ /* 0x000fe200078e0216 */
[----:B------:R-:W-:Y:S01]  /*4720*/  IABS R4, R29 ;  /* 0x0000001d00047213 */ /* 0x000fe20000000000 */
[--C-:B------:R-:W-:Y:S02]  /*4730*/  @!P0 IMAD.IADD R5, R5, 0x1, -R0.reuse ;  /* 0x0000000105058824 */ /* 0x100fe400078e0a00 */
[----:B------:R-:W-:Y:S01]  /*4740*/  @!P5 IMAD.IADD R20, R20, 0x1, -R0 ;  /* 0x000000011414d824 */ /* 0x000fe200078e0a00 */
[----:B------:R-:W-:Y:S02]  /*4750*/  ISETP.GT.U32.AND P5, PT, R0, R22, PT ;  /* 0x000000160000720c */ /* 0x000fe40003fa4070 */
[----:B------:R-:W-:Y:S01]  /*4760*/  ISETP.GE.AND P6, PT, R28, RZ, PT ;  /* 0x000000ff1c00720c */ /* 0x000fe20003fc6270 */
[----:B------:R-:W-:Y:S01]  /*4770*/  IMAD.HI.U32 R28, R13, R21, RZ ;  /* 0x000000150d1c7227 */ /* 0x000fe200078e00ff */
[----:B------:R-:W-:-:S03]  /*4780*/  ISETP.GT.U32.AND P3, PT, R0, R5, PT ;  /* 0x000000050000720c */ /* 0x000fc60003f64070 */
[----:B------:R-:W-:Y:S01]  /*4790*/  IMAD.HI.U32 R27, R13, R4, RZ ;  /* 0x000000040d1b7227 */ /* 0x000fe200078e00ff */
[----:B------:R-:W-:-:S03]  /*47a0*/  ISETP.GE.AND P0, PT, R9, RZ, PT ;  /* 0x000000ff0900720c */ /* 0x000fc60003f06270 */
[----:B------:R-:W-:Y:S02]  /*47b0*/  IMAD.MOV R28, RZ, RZ, -R28 ;  /* 0x000000ffff1c7224 */ /* 0x000fe400078e0a1c */
[----:B------:R-:W-:Y:S01]  /*47c0*/  IMAD.MOV R27, RZ, RZ, -R27 ;  /* 0x000000ffff1b7224 */ /* 0x000fe200078e0a1b */
[----:B------:R0:W-:Y:S01]  /*47d0*/  STL [R1+0x6c], R10 ;  /* 0x00006c0a01007387 */ /* 0x0001e20000100800 */
[----:B------:R-:W-:Y:S02]  /*47e0*/  IMAD.MOV.U32 R9, RZ, RZ, R24 ;  /* 0x000000ffff097224 */ /* 0x000fe400078e0018 */
[C---:B------:R-:W-:Y:S02]  /*47f0*/  IMAD R21, R0.reuse, R28, R21 ;  /* 0x0000001c00157224 */ /* 0x040fe400078e0215 */
[----:B------:R-:W-:Y:S02]  /*4800*/  IMAD R4, R0, R27, R4 ;  /* 0x0000001b00047224 */ /* 0x000fe400078e0204 */
[----:B------:R-:W-:-:S02]  /*4810*/  @!P5 IMAD.IADD R22, R22, 0x1, -R0 ;  /* 0x000000011616d824 */ /* 0x000fc400078e0a00 */
[----:B0-----:R-:W-:Y:S01]  /*4820*/  IMAD.MOV.U32 R10, RZ, RZ, R23 ;  /* 0x000000ffff0a7224 */ /* 0x001fe200078e0017 */
[C---:B------:R-:W-:Y:S01]  /*4830*/  ISETP.GT.U32.AND P5, PT, R0.reuse, R2, PT ;  /* 0x000000020000720c */ /* 0x040fe20003fa4070 */
[----:B------:R-:W-:Y:S02]  /*4840*/  @!P2 IMAD.MOV R9, RZ, RZ, -R9 ;  /* 0x000000ffff09a224 */ /* 0x000fe400078e0a09 */
[----:B------:R-:W-:Y:S01]  /*4850*/  @!P4 IMAD.MOV R10, RZ, RZ, -R10 ;  /* 0x000000ffff0ac224 */ /* 0x000fe200078e0a0a */
[C---:B------:R-:W-:Y:S01]  /*4860*/  ISETP.GT.U32.AND P4, PT, R0.reuse, R21, PT ;  /* 0x000000150000720c */ /* 0x040fe20003f84070 */
[----:B------:R-:W-:Y:S01]  /*4870*/  @!P3 IMAD.IADD R5, R5, 0x1, -R0 ;  /* 0x000000010505b824 */ /* 0x000fe200078e0a00 */
[----:B------:R-:W-:Y:S01]  /*4880*/  ISETP.GT.U32.AND P3, PT, R0, R4, PT ;  /* 0x000000040000720c */ /* 0x000fe20003f64070 */
[----:B------:R0:W-:Y:S02]  /*4890*/  STL [R1+0x68], R9 ;  /* 0x0000680901007387 */ /* 0x0001e40000100800 */
[----:B------:R-:W-:-:S02]  /*48a0*/  @!P0 IMAD.MOV R5, RZ, RZ, -R5 ;  /* 0x000000ffff058224 */ /* 0x000fc400078e0a05 */
[----:B0-----:R-:W-:-:S04]  /*48b0*/  IMAD.MOV.U32 R9, RZ, RZ, R20 ;  /* 0x000000ffff097224 */ /* 0x001fc800078e0014 */
[----:B------:R-:W-:Y:S01]  /*48c0*/  @!P6 IMAD.MOV R9, RZ, RZ, -R9 ;  /* 0x000000ffff09e224 */ /* 0x000fe200078e0a09 */
[----:B------:R-:W-:Y:S01]  /*48d0*/  STL [R1+0x64], R10 ;  /* 0x0000640a01007387 */ /* 0x000fe20000100800 */
[--C-:B------:R-:W-:Y:S01]  /*48e0*/  @!P5 IMAD.IADD R2, R2, 0x1, -R0.reuse ;  /* 0x000000010202d824 */ /* 0x100fe200078e0a00 */
[----:B------:R-:W-:Y:S01]  /*48f0*/  ISETP.GE.AND P5, PT, R18, RZ, PT ;  /* 0x000000ff1200720c */ /* 0x000fe20003fa6270 */
[--C-:B------:R-:W-:Y:S01]  /*4900*/  @!P4 IMAD.IADD R21, R21, 0x1, -R0.reuse ;  /* 0x000000011515c824 */ /* 0x100fe200078e0a00 */
[----:B------:R0:W-:Y:S01]  /*4910*/  STL [R1+0x60], R9 ;  /* 0x0000600901007387 */ /* 0x0001e20000100800 */
[----:B------:R-:W-:Y:S01]  /*4920*/  ISETP.GE.AND P4, PT, R29, RZ, PT ;  /* 0x000000ff1d00720c */ /* 0x000fe20003f86270 */
[----:B------:R-:W-:Y:S02]  /*4930*/  @!P3 IMAD.IADD R4, R4, 0x1, -R0 ;  /* 0x000000010404b824 */ /* 0x000fe400078e0a00 */
[----:B------:R-:W2:Y:S01]  /*4940*/  LDL.LU R18, [R1+0x460] ;  /* 0x0004600001127983 */ /* 0x000ea20000300800 */
[----:B----4-:R-:W-:-:S02]  /*4950*/  IABS R26, R3 ;  /* 0x00000003001a7213 */ /* 0x010fc40000000000 */
[----:B------:R-:W-:Y:S01]  /*4960*/  ISETP.GE.AND P3, PT, R3, RZ, PT ;  /* 0x000000ff0300720c */ /* 0x000fe20003f66270 */
[----:B------:R-:W-:Y:S04]  /*4970*/  STL [R1+0x58], R5 ;  /* 0x0000580501007387 */ /* 0x000fe80000100800 */
[----:B------:R-:W4:Y:S04]  /*4980*/  LDL.LU R29, [R1+0x464] ;  /* 0x00046400011d7983 */ /* 0x000f280000300800 */
[----:B------:R-:W2:Y:S01]  /*4990*/  LDL.LU R3, [R1+0x468] ;  /* 0x0004680001037983 */ /* 0x000ea20000300800 */
[C---:B------:R-:W-:Y:S01]  /*49a0*/  ISETP.GT.U32.AND P2, PT, R0.reuse, R22, PT ;  /* 0x000000160000720c */ /* 0x040fe20003f44070 */
[----:B------:R-:W-:Y:S01]  /*49b0*/  IMAD.HI.U32 R25, R13, R26, RZ ;  /* 0x0000001a0d197227 */ /* 0x000fe200078e00ff */
[----:B------:R-:W-:Y:S01]  /*49c0*/  ISETP.GT.U32.AND P0, PT, R0, R21, PT ;  /* 0x000000150000720c */ /* 0x000fe20003f04070 */
[----:B------:R-:W4:Y:S02]  /*49d0*/  LDL.LU R11, [R1+0x46c] ;  /* 0x00046c00010b7983 */ /* 0x000f240000300800 */
[----:B------:R-:W-:Y:S01]  /*49e0*/  IMAD.MOV R25, RZ, RZ, -R25 ;  /* 0x000000ffff197224 */ /* 0x000fe200078e0a19 */
[----:B------:R-:W-:-:S03]  /*49f0*/  ISETP.GE.AND P6, PT, R7, RZ, PT ;  /* 0x000000ff0700720c */ /* 0x000fc60003fc6270 */
[----:B------:R-:W-:-:S04]  /*4a00*/  IMAD R20, R0, R25, R26 ;  /* 0x0000001900147224 */ /* 0x000fc800078e021a */
[----:B------:R-:W-:Y:S01]  /*4a10*/  @!P2 IMAD.IADD R22, R22, 0x1, -R0 ;  /* 0x000000011616a824 */ /* 0x000fe200078e0a00 */
[C---:B------:R-:W-:Y:S01]  /*4a20*/  ISETP.GT.U32.AND P2, PT, R0.reuse, R20, PT ;  /* 0x000000140000720c */ /* 0x040fe20003f44070 */
[----:B------:R-:W-:Y:S02]  /*4a30*/  @!P1 IMAD.MOV R2, RZ, RZ, -R2 ;  /* 0x000000ffff029224 */ /* 0x000fe400078e0a02 */
[----:B------:R-:W-:Y:S01]  /*4a40*/  @!P0 IMAD.IADD R21, R21, 0x1, -R0 ;  /* 0x0000000115158824 */ /* 0x000fe200078e0a00 */
[----:B------:R-:W-:Y:S01]  /*4a50*/  ISETP.GT.U32.AND P1, PT, R0, R4, PT ;  /* 0x000000040000720c */ /* 0x000fe20003f24070 */
[----:B0-----:R-:W-:Y:S01]  /*4a60*/  IMAD.MOV.U32 R9, RZ, RZ, R22 ;  /* 0x000000ffff097224 */ /* 0x001fe200078e0016 */
[----:B------:R0:W-:Y:S01]  /*4a70*/  STL [R1+0x54], R2 ;  /* 0x0000540201007387 */ /* 0x0001e20000100800 */
[----:B------:R-:W-:Y:S02]  /*4a80*/  IMAD.MOV.U32 R7, RZ, RZ, R21 ;  /* 0x000000ffff077224 */ /* 0x000fe400078e0015 */
[----:B------:R-:W-:-:S02]  /*4a90*/  @!P6 IMAD.MOV R9, RZ, RZ, -R9 ;  /* 0x000000ffff09e224 */ /* 0x000fc400078e0a09 */
[----:B------:R-:W-:Y:S01]  /*4aa0*/  @!P5 IMAD.MOV R7, RZ, RZ, -R7 ;  /* 0x000000ffff07d224 */ /* 0x000fe200078e0a07 */
[----:B------:R-:W-:Y:S02]  /*4ab0*/  IABS R23, R8 ;  /* 0x0000000800177213 */ /* 0x000fe40000000000 */
[----:B------:R-:W-:-:S03]  /*4ac0*/  IABS R24, R6 ;  /* 0x0000000600187213 */ /* 0x000fc60000000000 */
[----:B------:R-:W-:-:S04]  /*4ad0*/  IMAD.HI.U32 R26, R13, R23, RZ ;  /* 0x000000170d1a7227 */ /* 0x000fc800078e00ff */
[----:B------:R-:W-:-:S04]  /*4ae0*/  IMAD.HI.U32 R25, R13, R24, RZ ;  /* 0x000000180d197227 */ /* 0x000fc800078e00ff */
[----:B------:R-:W-:Y:S02]  /*4af0*/  IMAD.MOV R26, RZ, RZ, -R26 ;  /* 0x000000ffff1a7224 */ /* 0x000fe400078e0a1a */
[----:B------:R-:W-:Y:S02]  /*4b00*/  IMAD.MOV R25, RZ, RZ, -R25 ;  /* 0x000000ffff197224 */ /* 0x000fe400078e0a19 */
[----:B0-----:R-:W-:Y:S01]  /*4b10*/  IMAD R2, R0, R26, R23 ;  /* 0x0000001a00027224 */ /* 0x001fe200078e0217 */
[----:B------:R-:W-:Y:S01]  /*4b20*/  STL [R1+0x50], R9 ;  /* 0x0000500901007387 */ /* 0x000fe20000100800 */
[----:B------:R-:W-:-:S03]  /*4b30*/  @!P2 IMAD.IADD R20, R20, 0x1, -R0 ;  /* 0x000000011414a824 */ /* 0x000fc600078e0a00 */
[----:B------:R-:W-:Y:S01]  /*4b40*/  ISETP.GT.U32.AND P0, PT, R0, R2, PT ;  /* 0x000000020000720c */ /* 0x000fe20003f04070 */
[----:B------:R-:W-:Y:S01]  /*4b50*/  STL [R1+0x4c], R7 ;  /* 0x00004c0701007387 */ /* 0x000fe20000100800 */
[----:B------:R-:W-:Y:S01]  /*4b60*/  @!P1 IMAD.IADD R4, R4, 0x1, -R0 ;  /* 0x0000000104049824 */ /* 0x000fe200078e0a00 */
[----:B------:R-:W-:Y:S02]  /*4b70*/  ISETP.GT.U32.AND P2, PT, R0, R20, PT ;  /* 0x000000140000720c */ /* 0x000fe40003f44070 */
[----:B------:R-:W4:Y:S01]  /*4b80*/  LDL.LU R16, [R1+0x470] ;  /* 0x0004700001107983 */ /* 0x000f220000300800 */
[----:B------:R-:W-:Y:S01]  /*4b90*/  ISETP.GE.AND P1, PT, R6, RZ, PT ;  /* 0x000000ff0600720c */ /* 0x000fe20003f26270 */
[----:B------:R-:W-:-:S04]  /*4ba0*/  IMAD.MOV.U32 R6, RZ, RZ, R4 ;  /* 0x000000ffff067224 */ /* 0x000fc800078e0004 */
[----:B------:R-:W-:Y:S02]  /*4bb0*/  @!P4 IMAD.MOV R6, RZ, RZ, -R6 ;  /* 0x000000ffff06c224 */ /* 0x000fe400078e0a06 */
[----:B------:R-:W-:-:S03]  /*4bc0*/  @!P0 IMAD.IADD R2, R2, 0x1, -R0 ;  /* 0x0000000102028824 */ /* 0x000fc600078e0a00 */
[----:B------:R0:W-:Y:S01]  /*4bd0*/  STL [R1+0x48], R6 ;  /* 0x0000480601007387 */ /* 0x0001e20000100800 */
[----:B------:R-:W-:Y:S01]  /*4be0*/  @!P2 IMAD.IADD R20, R20, 0x1, -R0 ;  /* 0x000000011414a824 */ /* 0x000fe200078e0a00 */
[----:B------:R-:W-:Y:S02]  /*4bf0*/  ISETP.GT.U32.AND P4, PT, R0, R2, PT ;  /* 0x000000020000720c */ /* 0x000fe40003f84070 */
[----:B------:R-:W4:Y:S04]  /*4c00*/  LDL.LU R15, [R1+0x474] ;  /* 0x00047400010f7983 */ /* 0x000f280000300800 */
[----:B------:R-:W4:Y:S01]  /*4c10*/  LDL.LU R10, [R1+0x478] ;  /* 0x00047800010a7983 */ /* 0x000f220000300800 */
[----:B0-----:R-:W-:Y:S01]  /*4c20*/  IMAD.MOV.U32 R6, RZ, RZ, R20 ;  /* 0x000000ffff067224 */ /* 0x001fe200078e0014 */
[----:B------:R-:W-:-:S02]  /*4c30*/  ISETP.GE.AND P6, PT, R8, RZ, PT ;  /* 0x000000ff0800720c */ /* 0x000fc40003fc6270 */
[----:B------:R-:W4:Y:S01]  /*4c40*/  LDL.LU R9, [R1+0x47c] ;  /* 0x00047c0001097983 */ /* 0x000f220000300800 */
[----:B------:R-:W-:Y:S02]  /*4c50*/  @!P3 IMAD.MOV R6, RZ, RZ, -R6 ;  /* 0x000000ffff06b224 */ /* 0x000fe400078e0a06 */
[----:B------:R-:W-:-:S03]  /*4c60*/  @!P4 IMAD.IADD R2, R2, 0x1, -R0 ;  /* 0x000000010202c824 */ /* 0x000fc600078e0a00 */
[----:B------:R0:W-:Y:S04]  /*4c70*/  STL [R1+0x3c], R6 ;  /* 0x00003c0601007387 */ /* 0x0001e80000100800 */
[----:B------:R-:W4:Y:S04]  /*4c80*/  LDL.LU R8, [R1+0x480] ;  /* 0x0004800001087983 */ /* 0x000f280000300800 */
[----:B------:R-:W4:Y:S04]  /*4c90*/  LDL.LU R7, [R1+0x484] ;  /* 0x0004840001077983 */ /* 0x000f280000300800 */
[----:B0-----:R-:W4:Y:S01]  /*4ca0*/  LDL.LU R6, [R1+0x488] ;  /* 0x0004880001067983 */ /* 0x001f220000300800 */
[----:B---3--:R-:W-:-:S05]  /*4cb0*/  IABS R5, R19 ;  /* 0x0000001300057213 */ /* 0x008fca0000000000 */
[----:B------:R-:W-:Y:S02]  /*4cc0*/  IMAD.MOV.U32 R23, RZ, RZ, R5 ;  /* 0x000000ffff177224 */ /* 0x000fe400078e0005 */
[----:B------:R-:W-:-:S05]  /*4cd0*/  IMAD R5, R0, R25, R24 ;  /* 0x0000001900057224 */ /* 0x000fca00078e0218 */
[----:B------:R-:W-:-:S13]  /*4ce0*/  ISETP.GT.U32.AND P5, PT, R0, R5, PT ;  /* 0x000000050000720c */ /* 0x000fda0003fa4070 */
[----:B------:R-:W-:-:S05]  /*4cf0*/  @!P5 IMAD.IADD R5, R5, 0x1, -R0 ;  /* 0x000000010505d824 */ /* 0x000fca00078e0a00 */
[----:B------:R-:W-:-:S13]  /*4d00*/  ISETP.GT.U32.AND P5, PT, R0, R5, PT ;  /* 0x000000050000720c */ /* 0x000fda0003fa4070 */
[----:B------:R-:W-:Y:S01]  /*4d10*/  @!P5 IMAD.IADD R5, R5, 0x1, -R0 ;  /* 0x000000010505d824 */ /* 0x000fe200078e0a00 */
[----:B------:R-:W-:Y:S02]  /*4d20*/  ISETP.GE.AND P2, PT, R19, RZ, PT ;  /* 0x000000ff1300720c */ /* 0x000fe40003f46270 */
[----:B--2---:R-:W-:Y:S02]  /*4d30*/  IABS R25, R3 ;  /* 0x0000000300197213 */ /* 0x004fe40000000000 */
[----:B------:R-:W-:Y:S01]  /*4d40*/  ISETP.GE.AND P5, PT, R3, RZ, PT ;  /* 0x000000ff0300720c */ /* 0x000fe20003fa6270 */
[----:B------:R-:W-:-:S04]  /*4d50*/  IMAD.MOV.U32 R3, RZ, RZ, R2 ;  /* 0x000000ffff037224 */ /* 0x000fc800078e0002 */
[----:B------:R-:W-:-:S05]  /*4d60*/  @!P6 IMAD.MOV R3, RZ, RZ, -R3 ;  /* 0x000000ffff03e224 */ /* 0x000fca00078e0a03 */
[----:B------:R0:W-:Y:S04]  /*4d70*/  STL [R1+0x38], R3 ;  /* 0x0000380301007387 */ /* 0x0001e80000100800 */
[----:B------:R-:W2:Y:S01]  /*4d80*/  LDL.LU R19, [R1+0x48c] ;  /* 0x00048c0001137983 */ /* 0x000ea20000300800 */
[----:B0-----:R-:W-:-:S04]  /*4d90*/  IMAD.MOV.U32 R3, RZ, RZ, R5 ;  /* 0x000000ffff037224 */ /* 0x001fc800078e0005 */
[----:B------:R-:W-:Y:S01]  /*4da0*/  @!P1 IMAD.MOV R3, RZ, RZ, -R3 ;  /* 0x000000ffff039224 */ /* 0x000fe200078e0a03 */
[----:B------:R-:W-:-:S04]  /*4db0*/  ISETP.GE.AND P0, PT, R18, RZ, PT ;  /* 0x000000ff1200720c */ /* 0x000fc80003f06270 */
[----:B------:R0:W-:Y:S01]  /*4dc0*/  STL [R1+0x20], R3 ;  /* 0x0000200301007387 */ /* 0x0001e20000100800 */
[----:B------:R-:W-:-:S03]  /*4dd0*/  IABS R24, R18 ;  /* 0x0000001200187213 */ /* 0x000fc60000000000 */
[----:B0-----:R-:W3:Y:S04]  /*4de0*/  LDL.LU R3, [R1+0x490] ;  /* 0x0004900001037983 */ /* 0x001ee80000300800 */
[----:B------:R-:W3:Y:S01]  /*4df0*/  LDL R18, [R1+0xd94] ;  /* 0x000d940001127983 */ /* 0x000ee20000100800 */
[----:B------:R-:W-:-:S04]  /*4e00*/  IMAD.HI.U32 R22, R13, R23, RZ ;  /* 0x000000170d167227 */ /* 0x000fc800078e00ff */
[----:B------:R-:W-:-:S04]  /*4e10*/  IMAD.MOV R22, RZ, RZ, -R22 ;  /* 0x000000ffff167224 */ /* 0x000fc800078e0a16 */
[----:B------:R-:W-:Y:S02]  /*4e20*/  IMAD R4, R0, R22, R23 ;  /* 0x0000001600047224 */ /* 0x000fe400078e0217 */
[----:B------:R-:W-:-:S03]  /*4e30*/  IMAD.HI.U32 R27, R13, R24, RZ ;  /* 0x000000180d1b7227 */ /* 0x000fc600078e00ff */
[----:B------:R-:W-:Y:S01]  /*4e40*/  ISETP.GT.U32.AND P3, PT, R0, R4, PT ;  /* 0x000000040000720c */ /* 0x000fe20003f64070 */
[----:B------:R-:W-:-:S04]  /*4e50*/  IMAD.MOV R27, RZ, RZ, -R27 ;  /* 0x000000ffff1b7224 */ /* 0x000fc800078e0a1b */
[----:B------:R-:W-:-:S08]  /*4e60*/  IMAD R24, R0, R27, R24 ;  /* 0x0000001b00187224 */ /* 0x000fd000078e0218 */
[----:B------:R-:W-:Y:S01]  /*4e70*/  @!P3 IMAD.IADD R4, R4, 0x1, -R0 ;  /* 0x000000010404b824 */ /* 0x000fe200078e0a00 */
[C---:B------:R-:W-:Y:S02]  /*4e80*/  ISETP.GT.U32.AND P3, PT, R0.reuse, R24, PT ;  /* 0x000000180000720c */ /* 0x040fe40003f64070 */
[----:B----4-:R-:W-:Y:S01]  /*4e90*/  IABS R23, R29 ;  /* 0x0000001d00177213 */ /* 0x010fe20000000000 */
[C---:B------:R-:W-:Y:S01]  /*4ea0*/  IMAD.HI.U32 R21, R13.reuse, R25, RZ ;  /* 0x000000190d157227 */ /* 0x040fe200078e00ff */
[----:B------:R-:W-:Y:S02]  /*4eb0*/  IABS R26, R11 ;  /* 0x0000000b001a7213 */ /* 0x000fe40000000000 */
[----:B------:R-:W-:Y:S01]  /*4ec0*/  ISETP.GT.U32.AND P6, PT, R0, R4, PT ;  /* 0x000000040000720c */ /* 0x000fe20003fc4070 */
[----:B------:R-:W-:-:S06]  /*4ed0*/  IMAD.HI.U32 R22, R13, R23, RZ ;  /* 0x000000170d167227 */ /* 0x000fcc00078e00ff */
[----:B------:R-:W-:Y:S02]  /*4ee0*/  @!P3 IMAD.IADD R24, R24, 0x1, -R0 ;  /* 0x000000011818b824 */ /* 0x000fe400078e0a00 */
[----:B------:R-:W-:Y:S02]  /*4ef0*/  IMAD.MOV R22, RZ, RZ, -R22 ;  /* 0x000000ffff167224 */ /* 0x000fe400078e0a16 */
[----:B------:R-:W-:Y:S01]  /*4f00*/  IMAD.HI.U32 R20, R13, R26, RZ ;  /* 0x0000001a0d147227 */ /* 0x000fe200078e00ff */
[----:B------:R-:W-:-:S03]  /*4f10*/  ISETP.GT.U32.AND P3, PT, R0, R24, PT ;  /* 0x000000180000720c */ /* 0x000fc60003f64070 */
[----:B------:R-:W-:Y:S01]  /*4f20*/  IMAD.MOV R21, RZ, RZ, -R21 ;  /* 0x000000ffff157224 */ /* 0x000fe200078e0a15 */
[----:B------:R-:W-:Y:S01]  /*4f30*/  IABS R27, R16 ;  /* 0x00000010001b7213 */ /* 0x000fe20000000000 */
[C---:B------:R-:W-:Y:S02]  /*4f40*/  IMAD R23, R0.reuse, R22, R23 ;  /* 0x0000001600177224 */ /* 0x040fe400078e0217 */
[----:B------:R-:W-:Y:S02]  /*4f50*/  IMAD.MOV R20, RZ, RZ, -R20 ;  /* 0x000000ffff147224 */ /* 0x000fe400078e0a14 */
[C---:B------:R-:W-:Y:S01]  /*4f60*/  IMAD R25, R0.reuse, R21, R25 ;  /* 0x0000001500197224 */ /* 0x040fe200078e0219 */
[C---:B------:R-:W-:Y:S01]  /*4f70*/  ISETP.GT.U32.AND P1, PT, R0.reuse, R23, PT ;  /* 0x000000170000720c */ /* 0x040fe20003f24070 */
[----:B------:R-:W-:Y:S02]  /*4f80*/  IMAD R26, R0, R20, R26 ;  /* 0x00000014001a7224 */ /* 0x000fe400078e021a */
[----:B------:R-:W-:Y:S01]  /*4f90*/  @!P6 IMAD.IADD R4, R4, 0x1, -R0 ;  /* 0x000000010404e824 */ /* 0x000fe200078e0a00 */
[----:B------:R-:W-:Y:S01]  /*4fa0*/  ISETP.GT.U32.AND P6, PT, R0, R25, PT ;  /* 0x000000190000720c */ /* 0x000fe20003fc4070 */
[----:B------:R-:W-:-:S04]  /*4fb0*/  IMAD.HI.U32 R2, R13, R27, RZ ;  /* 0x0000001b0d027227 */ /* 0x000fc800078e00ff */
[----:B------:R-:W-:Y:S01]  /*4fc0*/  @!P3 IMAD.IADD R24, R24, 0x1, -R0 ;  /* 0x000000011818b824 */ /* 0x000fe200078e0a00 */
[----:B------:R-:W-:Y:S01]  /*4fd0*/  ISETP.GT.U32.AND P3, PT, R0, R26, PT ;  /* 0x0000001a0000720c */ /* 0x000fe20003f64070 */
[----:B------:R-:W-:Y:S01]  /*4fe0*/  IMAD.MOV R2, RZ, RZ, -R2 ;  /* 0x000000ffff027224 */ /* 0x000fe200078e0a02 */
[----:B------:R-:W-:-:S03]  /*4ff0*/  IABS R28, R15 ;  /* 0x0000000f001c7213 */ /* 0x000fc60000000000 */
[C---:B------:R-:W-:Y:S02]  /*5000*/  IMAD R27, R0.reuse, R2, R27 ;  /* 0x00000002001b7224 */ /* 0x040fe400078e021b */
[--C-:B------:R-:W-:Y:S01]  /*5010*/  @!P1 IMAD.IADD R23, R23, 0x1, -R0.reuse ;  /* 0x0000000117179824 */ /* 0x100fe200078e0a00 */
[----:B------:R-:W-:Y:S01]  /*5020*/  IABS R22, R10 ;  /* 0x0000000a00167213 */ /* 0x000fe20000000000 */
[----:B------:R-:W-:Y:S01]  /*5030*/  @!P6 IMAD.IADD R25, R25, 0x1, -R0 ;  /* 0x000000011919e824 */ /* 0x000fe200078e0a00 */
[----:B------:R-:W-:Y:S01]  /*5040*/  ISETP.GT.U32.AND P1, PT, R0, R27, PT ;  /* 0x0000001b0000720c */ /* 0x000fe20003f24070 */
[----:B------:R-:W-:Y:S01]  /*5050*/  IMAD.HI.U32 R20, R13, R28, RZ ;  /* 0x0000001c0d147227 */ /* 0x000fe200078e00ff */
[----:B------:R-:W-:-:S03]  /*5060*/  IABS R21, R9 ;  /* 0x0000000900157213 */ /* 0x000fc60000000000 */
[----:B------:R-:W-:Y:S01]  /*5070*/  @!P3 IMAD.IADD R26, R26, 0x1, -R0 ;  /* 0x000000011a1ab824 */ /* 0x000fe200078e0a00 */
[C---:B------:R-:W-:Y:S01]  /*5080*/  ISETP.GT.U32.AND P3, PT, R0.reuse, R25, PT ;  /* 0x000000190000720c */ /* 0x040fe20003f64070 */
[----:B------:R-:W-:Y:S01]  /*5090*/  IMAD.HI.U32 R5, R13, R22, RZ ;  /* 0x000000160d057227 */ /* 0x000fe200078e00ff */
[----:B------:R-:W-:-:S03]  /*50a0*/  ISETP.GT.U32.AND P6, PT, R0, R23, PT ;  /* 0x000000170000720c */ /* 0x000fc60003fc4070 */
[----:B------:R-:W-:Y:S02]  /*50b0*/  IMAD.MOV R20, RZ, RZ, -R20 ;  /* 0x000000ffff147224 */ /* 0x000fe400078e0a14 */
[----:B------:R-:W-:Y:S02]  /*50c0*/  IMAD.MOV R5, RZ, RZ, -R5 ;  /* 0x000000ffff057224 */ /* 0x000fe400078e0a05 */
[----:B------:R-:W-:Y:S01]  /*50d0*/  IMAD R28, R0, R20, R28 ;  /* 0x00000014001c7224 */ /* 0x000fe200078e021c */
[----:B------:R-:W-:Y:S01]  /*50e0*/  IABS R20, R8 ;  /* 0x0000000800147213 */ /* 0x000fe20000000000 */
[----:B------:R-:W-:Y:S01]  /*50f0*/  IMAD.HI.U32 R2, R13, R21, RZ ;  /* 0x000000150d027227 */ /* 0x000fe200078e00ff */
[----:B------:R-:W-:-:S03]  /*5100*/  ISETP.GE.AND P4, PT, R29, RZ, PT ;  /* 0x000000ff1d00720c */ /* 0x000fc60003f86270 */
[----:B------:R-:W-:Y:S02]  /*5110*/  IMAD.MOV.U32 R12, RZ, RZ, R4 ;  /* 0x000000ffff0c7224 */ /* 0x000fe400078e0004 */
[----:B------:R-:W-:Y:S02]  /*5120*/  @!P1 IMAD.IADD R27, R27, 0x1, -R0 ;  /* 0x000000011b1b9824 */ /* 0x000fe400078e0a00 */
[C---:B------:R-:W-:Y:S01]  /*5130*/  IMAD R22, R0.reuse, R5, R22 ;  /* 0x0000000500167224 */ /* 0x040fe200078e0216 */
[----:B------:R-:W-:Y:S01]  /*5140*/  IABS R5, R7 ;  /* 0x0000000700057213 */ /* 0x000fe20000000000 */
[----:B------:R-:W-:Y:S01]  /*5150*/  IMAD.MOV R2, RZ, RZ, -R2 ;  /* 0x000000ffff027224 */ /* 0x000fe200078e0a02 */
[----:B------:R-:W-:Y:S01]  /*5160*/  ISETP.GT.U32.AND P1, PT, R0, R26, PT ;  /* 0x0000001a0000720c */ /* 0x000fe20003f24070 */
[----:B------:R-:W-:-:S04]  /*5170*/  IMAD.HI.U32 R29, R13, R20, RZ ;  /* 0x000000140d1d7227 */ /* 0x000fc800078e00ff */
[----:B------:R-:W-:Y:S01]  /*5180*/  @!P2 IMAD.MOV R12, RZ, RZ, -R12 ;  /* 0x000000ffff0ca224 */ /* 0x000fe200078e0a0c */
[C---:B------:R-:W-:Y:S01]  /*5190*/  ISETP.GT.U32.AND P2, PT, R0.reuse, R27, PT ;  /* 0x0000001b0000720c */ /* 0x040fe20003f44070 */
[----:B------:R-:W-:Y:S01]  /*51a0*/  @!P3 IMAD.IADD R25, R25, 0x1, -R0 ;  /* 0x000000011919b824 */ /* 0x000fe200078e0a00 */
[C---:B------:R-:W-:Y:S01]  /*51b0*/  ISETP.GT.U32.AND P3, PT, R0.reuse, R22, PT ;  /* 0x000000160000720c */ /* 0x040fe20003f64070 */
[----:B------:R-:W-:Y:S01]  /*51c0*/  IMAD R21, R0, R2, R21 ;  /* 0x0000000200157224 */ /* 0x000fe200078e0215 */
[----:B------:R-:W-:Y:S01]  /*51d0*/  IABS R2, R6 ;  /* 0x0000000600027213 */ /* 0x000fe20000000000 */
[----:B------:R-:W-:-:S04]  /*51e0*/  IMAD.HI.U32 R4, R13, R5, RZ ;  /* 0x000000050d047227 */ /* 0x000fc800078e00ff */
[----:B------:R-:W-:Y:S02]  /*51f0*/  IMAD.MOV R29, RZ, RZ, -R29 ;  /* 0x000000ffff1d7224 */ /* 0x000fe400078e0a1d */
[----:B------:R-:W-:Y:S01]  /*5200*/  @!P6 IMAD.IADD R23, R23, 0x1, -R0 ;  /* 0x000000011717e824 */ /* 0x000fe200078e0a00 */
[C---:B------:R-:W-:Y:S01]  /*5210*/  ISETP.GT.U32.AND P6, PT, R0.reuse, R28, PT ;  /* 0x0000001c0000720c */ /* 0x040fe20003fc4070 */
[----:B------:R-:W-:Y:S02]  /*5220*/  IMAD.MOV R4, RZ, RZ, -R4 ;  /* 0x000000ffff047224 */ /* 0x000fe400078e0a04 */
[----:B------:R-:W-:Y:S02]  /*5230*/  IMAD R20, R0, R29, R20 ;  /* 0x0000001d00147224 */ /* 0x000fe400078e0214 */
[----:B------:R-:W-:-:S04]  /*5240*/  IMAD.HI.U32 R29, R13, R2, RZ ;  /* 0x000000020d1d7227 */ /* 0x000fc800078e00ff */
[----:B------:R-:W-:Y:S02]  /*5250*/  IMAD R5, R0, R4, R5 ;  /* 0x0000000400057224 */ /* 0x000fe400078e0205 */
[----:B------:R-:W-:Y:S02]  /*5260*/  IMAD.MOV R29, RZ, RZ, -R29 ;  /* 0x000000ffff1d7224 */ /* 0x000fe400078e0a1d */
[--C-:B------:R-:W-:Y:S01]  /*5270*/  @!P1 IMAD.IADD R26, R26, 0x1, -R0.reuse ;  /* 0x000000011a1a9824 */ /* 0x100fe200078e0a00 */
[C---:B------:R-:W-:Y:S01]  /*5280*/  ISETP.GT.U32.AND P1, PT, R0.reuse, R21, PT ;  /* 0x000000150000720c */ /* 0x040fe20003f24070 */
[--C-:B------:R-:W-:Y:S01]  /*5290*/  @!P2 IMAD.IADD R27, R27, 0x1, -R0.reuse ;  /* 0x000000011b1ba824 */ /* 0x100fe200078e0a00 */
[----:B------:R-:W-:Y:S01]  /*52a0*/  ISETP.GT.U32.AND P2, PT, R0, R20, PT ;  /* 0x000000140000720c */ /* 0x000fe20003f44070 */
[----:B------:R-:W-:Y:S01]  /*52b0*/  @!P3 IMAD.IADD R22, R22, 0x1, -R0 ;  /* 0x000000011616b824 */ /* 0x000fe200078e0a00 */
[C---:B------:R-:W-:Y:S01]  /*52c0*/  ISETP.GT.U32.AND P3, PT, R0.reuse, R5, PT ;  /* 0x000000050000720c */ /* 0x040fe20003f64070 */
[----:B------:R-:W-:-:S02]  /*52d0*/  IMAD R2, R0, R29, R2 ;  /* 0x0000001d00027224 */ /* 0x000fc400078e0202 */
[----:B------:R-:W-:Y:S01]  /*52e0*/  @!P6 IMAD.IADD R28, R28, 0x1, -R0 ;  /* 0x000000011c1ce824 */ /* 0x000fe200078e0a00 */
[----:B------:R-:W-:Y:S01]  /*52f0*/  ISETP.GE.AND P6, PT, R11, RZ, PT ;  /* 0x000000ff0b00720c */ /* 0x000fe20003fc6270 */
[----:B------:R0:W-:Y:S01]  /*5300*/  STL [R1+0x1c], R12 ;  /* 0x00001c0c01007387 */ /* 0x0001e20000100800 */
[----:B------:R-:W-:-:S03]  /*5310*/  @!P0 IMAD.MOV R24, RZ, RZ, -R24 ;  /* 0x000000ffff188224 */ /* 0x000fc600078e0a18 */
[--C-:B------:R-:W-:Y:S01]  /*5320*/  @!P1 IMAD.IADD R21, R21, 0x1, -R0.reuse ;  /* 0x0000000115159824 */ /* 0x100fe200078e0a00 */
[----:B------:R-:W-:Y:S01]  /*5330*/  ISETP.GT.U32.AND P1, PT, R0, R2, PT ;  /* 0x000000020000720c */ /* 0x000fe20003f24070 */
[--C-:B------:R-:W-:Y:S01]  /*5340*/  @!P2 IMAD.IADD R20, R20, 0x1, -R0.reuse ;  /* 0x000000011414a824 */ /* 0x100fe200078e0a00 */
[----:B------:R-:W-:Y:S01]  /*5350*/  ISETP.GE.AND P2, PT, R16, RZ, PT ;  /* 0x000000ff1000720c */ /* 0x000fe20003f46270 */
[----:B------:R-:W-:Y:S01]  /*5360*/  @!P3 IMAD.IADD R5, R5, 0x1, -R0 ;  /* 0x000000010505b824 */ /* 0x000fe200078e0a00 */
[----:B------:R-:W4:Y:S01]  /*5370*/  LDL.LU R16, [R1+0x22ec] ;  /* 0x0022ec0001107983 */ /* 0x000f220000300800 */
[----:B------:R-:W-:Y:S01]  /*5380*/  @!P4 IMAD.MOV R23, RZ, RZ, -R23 ;  /* 0x000000ffff17c224 */ /* 0x000fe200078e0a17 */
[----:B------:R-:W-:Y:S02]  /*5390*/  ISETP.GE.AND P3, PT, R15, RZ, PT ;  /* 0x000000ff0f00720c */ /* 0x000fe40003f66270 */
[----:B------:R-:W4:Y:S01]  /*53a0*/  LDL.LU R15, [R1+0x22e8] ;  /* 0x0022e800010f7983 */ /* 0x000f220000300800 */
[----:B------:R-:W-:-:S02]  /*53b0*/  ISETP.GT.U32.AND P0, PT, R0, R28, PT ;  /* 0x0000001c0000720c */ /* 0x000fc40003f04070 */
[----:B------:R-:W-:Y:S02]  /*53c0*/  ISETP.GT.U32.AND P4, PT, R0, R21, PT ;  /* 0x000000150000720c */ /* 0x000fe40003f84070 */
[----:B------:R-:W-:Y:S01]  /*53d0*/  @!P1 IMAD.IADD R2, R2, 0x1, -R0 ;  /* 0x0000000102029824 */ /* 0x000fe200078e0a00 */
[C---:B------:R-:W-:Y:S01]  /*53e0*/  ISETP.GT.U32.AND P1, PT, R0.reuse, R22, PT ;  /* 0x000000160000720c */ /* 0x040fe20003f24070 */
[----:B------:R-:W-:Y:S01]  /*53f0*/  @!P2 IMAD.MOV R27, RZ, RZ, -R27 ;  /* 0x000000ffff1ba224 */ /* 0x000fe200078e0a1b */
[C---:B------:R-:W-:Y:S01]  /*5400*/  ISETP.GT.U32.AND P2, PT, R0.reuse, R5, PT ;  /* 0x000000050000720c */ /* 0x040fe20003f44070 */
[----:B------:R-:W-:Y:S01]  /*5410*/  @!P5 IMAD.MOV R25, RZ, RZ, -R25 ;  /* 0x000000ffff19d224 */ /* 0x000fe200078e0a19 */
[C---:B------:R-:W-:Y:S01]  /*5420*/  ISETP.GT.U32.AND P5, PT, R0.reuse, R20, PT ;  /* 0x000000140000720c */ /* 0x040fe20003fa4070 */
[----:B------:R-:W-:Y:S01]  /*5430*/  @!P6 IMAD.MOV R26, RZ, RZ, -R26 ;  /* 0x000000ffff1ae224 */ /* 0x000fe200078e0a1a */
[----:B------:R-:W-:Y:S02]  /*5440*/  ISETP.GT.U32.AND P6, PT, R0, R2, PT ;  /* 0x000000020000720c */ /* 0x000fe40003fc4070 */
[----:B------:R-:W-:-:S02]  /*5450*/  @!P0 IMAD.IADD R28, R28, 0x1, -R0 ;  /* 0x000000011c1c8824 */ /* 0x000fc400078e0a00 */
[----:B------:R-:W-:-:S03]  /*5460*/  @!P4 IMAD.IADD R21, R21, 0x1, -R0 ;  /* 0x000000011515c824 */ /* 0x000fc600078e0a00 */
[--C-:B------:R-:W-:Y:S01]  /*5470*/  @!P1 IMAD.IADD R22, R22, 0x1, -R0.reuse ;  /* 0x0000000116169824 */ /* 0x100fe200078e0a00 */
[----:B------:R-:W-:Y:S01]  /*5480*/  ISETP.GE.AND P1, PT, R10, RZ, PT ;  /* 0x000000ff0a00720c */ /* 0x000fe20003f26270 */
[--C-:B------:R-:W-:Y:S02]  /*5490*/  @!P2 IMAD.IADD R5, R5, 0x1, -R0.reuse ;  /* 0x000000010505a824 */ /* 0x100fe400078e0a00 */
[--C-:B------:R-:W-:Y:S01]  /*54a0*/  @!P5 IMAD.IADD R20, R20, 0x1, -R0.reuse ;  /* 0x000000011414d824 */ /* 0x100fe200078e0a00 */
[----:B------:R-:W-:Y:S01]  /*54b0*/  ISETP.GE.AND P5, PT, R9, RZ, PT ;  /* 0x000000ff0900720c */ /* 0x000fe20003fa6270 */
[----:B------:R-:W-:Y:S01]  /*54c0*/  @!P6 IMAD.IADD R2, R2, 0x1, -R0 ;  /* 0x000000010202e824 */ /* 0x000fe200078e0a00 */
[----:B------:R-:W-:-:S07]  /*54d0*/  ISETP.GE.AND P6, PT, R8, RZ, PT ;  /* 0x000000ff0800720c */ /* 0x000fce0003fc6270 */
[----:B------:R-:W-:Y:S01]  /*54e0*/  @!P1 IMAD.MOV R22, RZ, RZ, -R22 ;  /* 0x000000ffff169224 */ /* 0x000fe200078e0a16 */
[----:B------:R-:W-:-:S03]  /*54f0*/  ISETP.GE.AND P1, PT, R6, RZ, PT ;  /* 0x000000ff0600720c */ /* 0x000fc60003f26270 */
[----:B------:R-:W-:Y:S01]  /*5500*/  @!P5 IMAD.MOV R21, RZ, RZ, -R21 ;  /* 0x000000ffff15d224 */ /* 0x000fe200078e0a15 */
[----:B--2---:R-:W-:-:S05]  /*5510*/  IABS R4, R19 ;  /* 0x0000001300047213 */ /* 0x004fca0000000000 */
[----:B------:R-:W-:-:S04]  /*5520*/  IMAD.HI.U32 R11, R13, R4, RZ ;  /* 0x000000040d0b7227 */ /* 0x000fc800078e00ff */
[----:B------:R-:W-:-:S04]  /*5530*/  IMAD.MOV R11, RZ, RZ, -R11 ;  /* 0x000000ffff0b7224 */ /* 0x000fc800078e0a0b */
[----:B------:R-:W-:Y:S01]  /*5540*/  IMAD R4, R0, R11, R4 ;  /* 0x0000000b00047224 */ /* 0x000fe200078e0204 */
[----:B---3--:R-:W-:Y:S02]  /*5550*/  IABS R29, R3 ;  /* 0x00000003001d7213 */ /* 0x008fe40000000000 */
[----:B------:R-:W-:-:S03]  /*5560*/  IABS R14, R18 ;  /* 0x00000012000e7213 */ /* 0x000fc60000000000 */
[----:B0-----:R-:W-:Y:S02]  /*5570*/  IMAD.MOV.U32 R12, RZ, RZ, R29 ;  /* 0x000000ffff0c7224 */ /* 0x001fe400078e001d */
[----:B------:R-:W-:Y:S02]  /*5580*/  IMAD.MOV.U32 R29, RZ, RZ, R14 ;  /* 0x000000ffff1d7224 */ /* 0x000fe400078e000e */
[----:B------:R-:W-:-:S04]  /*5590*/  IMAD.HI.U32 R14, R13, R12, RZ ;  /* 0x0000000c0d0e7227 */ /* 0x000fc800078e00ff */
[----:B------:R-:W-:-:S04]  /*55a0*/  IMAD.HI.U32 R11, R13, R29, RZ ;  /* 0x0000001d0d0b7227 */ /* 0x000fc800078e00ff */
[----:B------:R-:W-:Y:S02]  /*55b0*/  IMAD.MOV R13, RZ, RZ, -R14 ;  /* 0x000000ffff0d7224 */ /* 0x000fe400078e0a0e */
[----:B------:R-:W2:Y:S04]  /*55c0*/  LDL.LU R14, [R1+0x22e4] ;  /* 0x0022e400010e7983 */ /* 0x000ea80000300800 */
[----:B------:R-:W-:Y:S04]  /*55d0*/  STL [R1+0x4], R24 ;  /* 0x0000041801007387 */ /* 0x000fe80000100800 */
[----:B------:R0:W-:Y:S02]  /*55e0*/  STL [R1+0x2280], R23 ;  /* 0x0022801701007387 */ /* 0x0001e40000100800 */
[----:B0-----:R-:W0:Y:S01]  /*55f0*/  S2R R23, SR_TID.X ;  /* 0x0000000000177919 */ /* 0x001e220000002100 */
[----:B------:R-:W-:-:S02]  /*5600*/  IMAD R13, R0, R13, R12 ;  /* 0x0000000d000d7224 */ /* 0x000fc400078e020c */
[----:B------:R-:W-:Y:S01]  /*5610*/  IMAD.MOV R24, RZ, RZ, -R11 ;  /* 0x000000ffff187224 */ /* 0x000fe200078e0a0b */
[C---:B------:R-:W-:Y:S02]  /*5620*/  ISETP.GT.U32.AND P0, PT, R0.reuse, R4, PT ;  /* 0x000000040000720c */ /* 0x040fe40003f04070 */
[C---:B------:R-:W-:Y:S01]  /*5630*/  ISETP.GT.U32.AND P4, PT, R0.reuse, R13, PT ;  /* 0x0000000d0000720c */ /* 0x040fe20003f84070 */
[----:B------:R-:W-:Y:S01]  /*5640*/  IMAD R29, R0, R24, R29 ;  /* 0x00000018001d7224 */ /* 0x000fe200078e021d */
[----:B------:R0:W-:Y:S01]  /*5650*/  STL [R1+0x2284], R25 ;  /* 0x0022841901007387 */ /* 0x0001e20000100800 */
[----:B------:R-:W-:-:S03]  /*5660*/  IMAD.MOV.U32 R24, RZ, RZ, R28 ;  /* 0x000000ffff187224 */ /* 0x000fc600078e001c */
[----:B------:R-:W-:Y:S01]  /*5670*/  ISETP.GT.U32.AND P2, PT, R0, R29, PT ;  /* 0x0000001d0000720c */ /* 0x000fe20003f44070 */
[----:B------:R-:W-:Y:S01]  /*5680*/  STL [R1+0x2288], R26 ;  /* 0x0022881a01007387 */ /* 0x000fe20000100800 */
[----:B------:R-:W-:-:S03]  /*5690*/  @!P3 IMAD.MOV R24, RZ, RZ, -R24 ;  /* 0x000000ffff18b224 */ /* 0x000fc600078e0a18 */
[----:B------:R-:W-:Y:S01]  /*56a0*/  STL [R1+0x228c], R27 ;  /* 0x00228c1b01007387 */ /* 0x000fe20000100800 */
[----:B------:R-:W-:-:S03]  /*56b0*/  @!P0 IMAD.IADD R4, R4, 0x1, -R0 ;  /* 0x0000000104048824 */ /* 0x000fc600078e0a00 */
[----:B------:R-:W3:Y:S01]  /*56c0*/  LDL.LU R12, [R1+0x22e0] ;  /* 0x0022e000010c7983 */ /* 0x000ee20000300800 */
[----:B------:R-:W-:-:S03]  /*56d0*/  @!P4 IMAD.IADD R13, R13, 0x1, -R0 ;  /* 0x000000010d0dc824 */ /* 0x000fc600078e0a00 */
[----:B------:R-:W2:Y:S04]  /*56e0*/  LDL.LU R11, [R1+0x22dc] ;  /* 0x0022dc00010b7983 */ /* 0x000ea80000300800 */
[----:B------:R-:W2:Y:S01]  /*56f0*/  LDL.LU R10, [R1+0x22d8] ;  /* 0x0022d800010a7983 */ /* 0x000ea20000300800 */
[----:B0-----:R-:W-:-:S03]  /*5700*/  IMAD.SHL.U32 R25, R23, 0x2, RZ ;  /* 0x0000000217197824 */ /* 0x001fc600078e00ff */
[----:B------:R-:W2:Y:S04]  /*5710*/  LDL.LU R9, [R1+0x22d4] ;  /* 0x0022d40001097983 */ /* 0x000ea80000300800 */
[----:B------:R-:W2:Y:S01]  /*5720*/  LDL.LU R8, [R1+0x22d0] ;  /* 0x0022d00001087983 */ /* 0x000ea20000300800 */
[----:B------:R-:W-:-:S03]  /*5730*/  ISETP.GE.AND P0, PT, R7, RZ, PT ;  /* 0x000000ff0700720c */ /* 0x000fc60003f06270 */
[----:B------:R0:W-:Y:S01]  /*5740*/  STL [R1+0x2290], R24 ;  /* 0x0022901801007387 */ /* 0x0001e20000100800 */
[C---:B------:R-:W-:Y:S01]  /*5750*/  ISETP.GT.U32.AND P3, PT, R0.reuse, R4, PT ;  /* 0x000000040000720c */ /* 0x040fe20003f64070 */
[----:B------:R-:W-:Y:S01]  /*5760*/  @!P2 IMAD.IADD R29, R29, 0x1, -R0 ;  /* 0x000000011d1da824 */ /* 0x000fe200078e0a00 */
[----:B------:R-:W-:Y:S01]  /*5770*/  LOP3.LUT R28, R25, 0x10, RZ, 0xc0, !PT ;  /* 0x00000010191c7812 */ /* 0x000fe200078ec0ff */
[----:B------:R-:W2:Y:S01]  /*5780*/  LDL.LU R7, [R1+0x22cc] ;  /* 0x0022cc0001077983 */ /* 0x000ea20000300800 */
[----:B------:R-:W-:Y:S02]  /*5790*/  ISETP.GT.U32.AND P4, PT, R0, R13, PT ;  /* 0x0000000d0000720c */ /* 0x000fe40003f84070 */
[----:B0-----:R-:W-:Y:S01]  /*57a0*/  LOP3.LUT R24, R23, 0x7, RZ, 0xc0, !PT ;  /* 0x0000000717187812 */ /* 0x001fe200078ec0ff */
[----:B------:R0:W-:Y:S01]  /*57b0*/  STL [R1+0x2294], R22 ;  /* 0x0022941601007387 */ /* 0x0001e20000100800 */
[----:B------:R-:W-:Y:S02]  /*57c0*/  LOP3.LUT R28, R28, 0x20, R23, 0xf8, !PT ;  /* 0x000000201c1c7812 */ /* 0x000fe400078ef817 */
[----:B------:R-:W-:-:S03]  /*57d0*/  ISETP.GT.U32.AND P2, PT, R0, R29, PT ;  /* 0x0000001d0000720c */ /* 0x000fc60003f44070 */
[----:B------:R-:W-:Y:S01]  /*57e0*/  @!P3 IMAD.IADD R4, R4, 0x1, -R0 ;  /* 0x000000010404b824 */ /* 0x000fe200078e0a00 */
[----:B------:R-:W2:Y:S01]  /*57f0*/  LDL.LU R6, [R1+0x22c8] ;  /* 0x0022c80001067983 */ /* 0x000ea20000300800 */
[----:B0-----:R-:W-:-:S05]  /*5800*/  IMAD R22, R24, 0x410, RZ ;  /* 0x0000041018167824 */ /* 0x001fca00078e02ff */
[----:B------:R-:W-:Y:S01]  /*5810*/  LOP3.LUT R28, R22, R28, RZ, 0x3c, !PT ;  /* 0x0000001c161c7212 */ /* 0x000fe200078e3cff */
[----:B------:R-:W-:Y:S01]  /*5820*/  IMAD.SHL.U32 R22, R23, 0x200, RZ ;  /* 0x0000020017167824 */ /* 0x000fe200078e00ff */
[----:B------:R-:W-:Y:S01]  /*5830*/  ISETP.GE.AND P3, PT, R19, RZ, PT ;  /* 0x000000ff1300720c */ /* 0x000fe20003f66270 */
[----:B------:R-:W-:Y:S01]  /*5840*/  @!P4 IMAD.IADD R13, R13, 0x1, -R0 ;  /* 0x000000010d0dc824 */ /* 0x000fe200078e0a00 */
[----:B------:R-:W2:Y:S01]  /*5850*/  LDL.LU R19, [R1+0x22c4] ;  /* 0x0022c40001137983 */ /* 0x000ea20000300800 */
[----:B------:R-:W-:Y:S02]  /*5860*/  ISETP.GE.AND P4, PT, R3, RZ, PT ;  /* 0x000000ff0300720c */ /* 0x000fe40003f86270 */
[----:B------:R-:W-:Y:S01]  /*5870*/  LOP3.LUT R28, R28, 0x2000, R22, 0xf8, !PT ;  /* 0x000020001c1c7812 */ /* 0x000fe200078ef816 */
[----:B------:R-:W2:Y:S01]  /*5880*/  LDL.LU R3, [R1+0x22c0] ;  /* 0x0022c00001037983 */ /* 0x000ea20000300800 */
[----:B------:R-:W-:Y:S01]  /*5890*/  @!P2 IMAD.IADD R29, R29, 0x1, -R0 ;  /* 0x000000011d1da824 */ /* 0x000fe200078e0a00 */
[----:B------:R-:W-:-:S02]  /*58a0*/  ISETP.GE.AND P2, PT, R18, RZ, PT ;  /* 0x000000ff1200720c */ /* 0x000fc40003f46270 */
[----:B------:R0:W-:Y:S04]  /*58b0*/  STL [R1+0x2200], R28 ;  /* 0x0022001c01007387 */ /* 0x0001e80000100800 */
[----:B------:R-:W-:Y:S04]  /*58c0*/  STL [R1+0x2298], R21 ;  /* 0x0022981501007387 */ /* 0x000fe80000100800 */
[----:B------:R-:W3:Y:S01]  /*58d0*/  LDL.LU R18, [R1+0x22bc] ;  /* 0x0022bc0001127983 */ /* 0x000ee20000300800 */
[----:B------:R-:W-:Y:S02]  /*58e0*/  IMAD R24, R24, 0x90, RZ ;  /* 0x0000009018187824 */ /* 0x000fe400078e02ff */
[----:B------:R-:W-:-:S03]  /*58f0*/  @!P6 IMAD.MOV R20, RZ, RZ, -R20 ;  /* 0x000000ffff14e224 */ /* 0x000fc600078e0a14 */
[----:B------:R-:W-:Y:S02]  /*5900*/  LOP3.LUT R24, R24, 0x30, R25, 0x78, !PT ;  /* 0x0000003018187812 */ /* 0x000fe400078e7819 */
[----:B------:R-:W-:Y:S04]  /*5910*/  STL [R1+0x229c], R20 ;  /* 0x00229c1401007387 */ /* 0x000fe80000100800 */
[----:B0-----:R-:W4:Y:S04]  /*5920*/  LDL.LU R28, [R1+0x5c] ;  /* 0x00005c00011c7983 */ /* 0x001f280000300800 */
[----:B------:R-:W4:Y:S04]  /*5930*/  LDL.LU R22, [R1+0xbc] ;  /* 0x0000bc0001167983 */ /* 0x000f280000300800 */
[----:B------:R-:W4:Y:S04]  /*5940*/  LDL.LU R24, [R1+0xc8] ;  /* 0x0000c80001187983 */ /* 0x000f280000300800 */
[----:B------:R-:W4:Y:S04]  /*5950*/  LDL.LU R27, [R1+0xc4] ;  /* 0x0000c400011b7983 */ /* 0x000f280000300800 */
[----:B------:R-:W4:Y:S04]  /*5960*/  LDL.LU R26, [R1+0xc0] ;  /* 0x0000c000011a7983 */ /* 0x000f280000300800 */
[----:B------:R-:W4:Y:S01]  /*5970*/  LDL.LU R25, [R1+0x70] ;  /* 0x0000700001197983 */ /* 0x000f220000300800 */
[----:B------:R-:W-:-:S05]  /*5980*/  LOP3.LUT R23, R23, 0x3f, RZ, 0xc0, !PT ;  /* 0x0000003f17177812 */ /* 0x000fca00078ec0ff */
[----:B------:R-:W-:Y:S02]  /*5990*/  IMAD R0, R23, UR6, RZ ;  /* 0x0000000617007c24 */ /* 0x000fe4000f8e02ff */
[----:B------:R-:W4:Y:S01]  /*59a0*/  LDL.LU R23, [R1+0x74] ;  /* 0x0000740001177983 */ /* 0x000f220000300800 */
[----:B------:R-:W-:Y:S02]  /*59b0*/  @!P0 IMAD.MOV R5, RZ, RZ, -R5 ;  /* 0x000000ffff058224 */ /* 0x000fe400078e0a05 */
[----:B------:R-:W-:Y:S01]  /*59c0*/  LEA R0, P6, R0, UR14, 0x1 ;  /* 0x0000000e00007c11 */ /* 0x000fe2000f8c08ff */
[----:B------:R-:W-:Y:S02]  /*59d0*/  @!P1 IMAD.MOV R2, RZ, RZ, -R2 ;  /* 0x000000ffff029224 */ /* 0x000fe400078e0a02 */
[----:B------:R-:W-:Y:S02]  /*59e0*/  @!P3 IMAD.MOV R4, RZ, RZ, -R4 ;  /* 0x000000ffff04b224 */ /* 0x000fe400078e0a04 */
[----:B------:R-:W-:Y:S01]  /*59f0*/  @!P4 IMAD.MOV R13, RZ, RZ, -R13 ;  /* 0x000000ffff0dc224 */ /* 0x000fe200078e0a0d */
[----:B------:R-:W-:Y:S01]  /*5a00*/  STL [R1+0x2260], R0 ;  /* 0x0022600001007387 */ /* 0x000fe20000100800 */
[----:B------:R-:W-:-:S03]  /*5a10*/  @!P2 IMAD.MOV R29, RZ, RZ, -R29 ;  /* 0x000000ffff1da224 */ /* 0x000fc600078e0a1d */
[----:B------:R-:W-:Y:S04]  /*5a20*/  STL [R1+0x22a0], R5 ;  /* 0x0022a00501007387 */ /* 0x000fe80000100800 */
[----:B------:R-:W-:Y:S04]  /*5a30*/  STL [R1+0x22a4], R2 ;  /* 0x0022a40201007387 */ /* 0x000fe80000100800 */
[----:B------:R0:W-:Y:S04]  /*5a40*/  STL [R1+0x22a8], R4 ;  /* 0x0022a80401007387 */ /* 0x0001e80000100800 */
[----:B------:R-:W-:Y:S04]  /*5a50*/  STL [R1+0x22ac], R13 ;  /* 0x0022ac0d01007387 */ /* 0x000fe80000100800 */
[----:B------:R-:W-:Y:S01]  /*5a60*/  STL [R1+0x22b0], R29 ;  /* 0x0022b01d01007387 */ /* 0x000fe20000100800 */
[----:B--2---:R-:W-:-:S02]  /*5a70*/  ISETP.NE.AND P5, PT, R3, RZ, PT ;  /* 0x000000ff0300720c */ /* 0x004fc40003fa5270 */
[----:B------:R-:W-:-:S04]  /*5a80*/  LOP3.LUT R3, RZ, R3, RZ, 0x33, !PT ;  /* 0x00000003ff037212 */ /* 0x000fc800078e33ff */
[C---:B0-----:R-:W-:Y:S02]  /*5a90*/  SEL R4, R3.reuse, R19, !P5 ;  /* 0x0000001303047207 */ /* 0x041fe40006800000 */
[C---:B------:R-:W-:Y:S02]  /*5aa0*/  SEL R2, R3.reuse, R6, !P5 ;  /* 0x0000000603027207 */ /* 0x040fe40006800000 */
[----:B---3--:R-:W-:-:S05]  /*5ab0*/  SEL R0, R3, R18, !P5 ;  /* 0x0000001203007207 */ /* 0x008fca0006800000 */
[----:B------:R0:W-:Y:S04]  /*5ac0*/  STL [R1+0x44], R0 ;  /* 0x0000440001007387 */ /* 0x0001e80000100800 */
[----:B------:R1:W-:Y:S01]  /*5ad0*/  STL [R1+0x40], R4 ;  /* 0x0000400401007387 */ /* 0x0003e20000100800 */
[----:B0-----:R-:W-:-:S03]  /*5ae0*/  SEL R0, R3, R7, !P5 ;  /* 0x0000000703007207 */ /* 0x001fc60006800000 */
[----:B------:R0:W-:Y:S01]  /*5af0*/  STL [R1+0x34], R2 ;  /* 0x0000340201007387 */ /* 0x0001e20000100800 */
[----:B-1----:R-:W-:-:S03]  /*5b00*/  SEL R4, R3, R8, !P5 ;  /* 0x0000000803047207 */ /* 0x002fc60006800000 */
[----:B------:R1:W-:Y:S01]  /*5b10*/  STL [R1+0x30], R0 ;  /* 0x0000300001007387 */ /* 0x0003e20000100800 */
[----:B0-----:R-:W-:-:S03]  /*5b20*/  SEL R2, R3, R9, !P5 ;  /* 0x0000000903027207 */ /* 0x001fc60006800000 */
[----:B------:R0:W-:Y:S01]  /*5b30*/  STL [R1+0x2c], R4 ;  /* 0x00002c0401007387 */ /* 0x0001e20000100800 */
[----:B-1----:R-:W-:-:S03]  /*5b40*/  SEL R0, R3, R10, !P5 ;  /* 0x0000000a03007207 */ /* 0x002fc60006800000 */
[----:B------:R1:W-:Y:S04]  /*5b50*/  STL [R1+0x28], R2 ;  /* 0x0000280201007387 */ /* 0x0003e80000100800 */
[----:B------:R2:W-:Y:S01]  /*5b60*/  STL [R1+0x24], R0 ;  /* 0x0000240001007387 */ /* 0x0005e20000100800 */
[C---:B0-----:R-:W-:Y:S02]  /*5b70*/  SEL R4, R3.reuse, R11, !P5 ;  /* 0x0000000b03047207 */ /* 0x041fe40006800000 */
[----:B-1----:R-:W-:-:S03]  /*5b80*/  SEL R2, R3, R12, !P5 ;  /* 0x0000000c03027207 */ /* 0x002fc60006800000 */
[----:B------:R0:W-:Y:S01]  /*5b90*/  STL [R1+0x18], R4 ;  /* 0x0000180401007387 */ /* 0x0001e20000100800 */
[----:B--2---:R-:W-:-:S03]  /*5ba0*/  SEL R0, R3, R14, !P5 ;  /* 0x0000000e03007207 */ /* 0x004fc60006800000 */
[----:B------:R1:W-:Y:S01]  /*5bb0*/  STL [R1+0x14], R2 ;  /* 0x0000140201007387 */ /* 0x0003e20000100800 */
[----:B----4-:R-:W-:-:S03]  /*5bc0*/  SEL R6, R3, R28, !P5 ;  /* 0x0000001c03067207 */ /* 0x010fc60006800000 */
[----:B------:R2:W-:Y:S01]  /*5bd0*/  STL [R1+0x10], R0 ;  /* 0x0000100001007387 */ /* 0x0005e20000100800 */
[C---:B0-----:R-:W-:Y:S02]  /*5be0*/  SEL R4, R3.reuse, R15, !P5 ;  /* 0x0000000f03047207 */ /* 0x041fe40006800000 */
[----:B-1----:R-:W-:-:S03]  /*5bf0*/  SEL R2, R3, R16, !P5 ;  /* 0x0000001003027207 */ /* 0x002fc60006800000 */
[----:B------:R-:W-:Y:S01]  /*5c00*/  STL [R1+0xc], R4 ;  /* 0x00000c0401007387 */ /* 0x000fe20000100800 */
[C---:B------:R-:W-:Y:S02]  /*5c10*/  SEL R7, R3.reuse, R22, !P5 ;  /* 0x0000001603077207 */ /* 0x040fe40006800000 */
[C---:B--2---:R-:W-:Y:S01]  /*5c20*/  SEL R0, R3.reuse, R17, !P5 ;  /* 0x0000001103007207 */ /* 0x044fe20006800000 */
[----:B------:R-:W-:Y:S01]  /*5c30*/  STL [R1+0x8], R2 ;  /* 0x0000080201007387 */ /* 0x000fe20000100800 */
[C---:B------:R-:W-:Y:S02]  /*5c40*/  SEL R8, R3.reuse, R24, !P5 ;  /* 0x0000001803087207 */ /* 0x040fe40006800000 */
[C---:B------:R-:W-:Y:S01]  /*5c50*/  SEL R9, R3.reuse, R27, !P5 ;  /* 0x0000001b03097207 */ /* 0x040fe20006800000 */
[----:B------:R-:W-:Y:S01]  /*5c60*/  STL [R1+0x2264], R6 ;  /* 0x0022640601007387 */ /* 0x000fe20000100800 */
[C---:B------:R-:W-:Y:S02]  /*5c70*/  SEL R10, R3.reuse, R26, !P5 ;  /* 0x0000001a030a7207 */ /* 0x040fe40006800000 */
[C---:B------:R-:W-:Y:S01]  /*5c80*/  SEL R11, R3.reuse, R25, !P5 ;  /* 0x00000019030b7207 */ /* 0x040fe20006800000 */
[----:B------:R0:W-:Y:S04]  /*5c90*/  STL [R1], R0 ;  /* 0x0000000001007387 */ /* 0x0001e80000100800 */
[----:B------:R-:W-:Y:S04]  /*5ca0*/  STL [R1+0x2268], R7 ;  /* 0x0022680701007387 */ /* 0x000fe80000100800 */
[----:B------:R-:W-:Y:S04]  /*5cb0*/  STL [R1+0x226c], R8 ;  /* 0x00226c0801007387 */ /* 0x000fe80000100800 */
[----:B------:R-:W-:Y:S04]  /*5cc0*/  STL [R1+0x2270], R9 ;  /* 0x0022700901007387 */ /* 0x000fe80000100800 */
[----:B------:R-:W-:Y:S04]  /*5cd0*/  STL [R1+0x2274], R10 ;  /* 0x0022740a01007387 */ /* 0x000fe80000100800 */
[----:B------:R-:W-:Y:S04]  /*5ce0*/  STL [R1+0x2278], R11 ;  /* 0x0022780b01007387 */ /* 0x000fe80000100800 */
[----:B------:R-:W2:Y:S04]  /*5cf0*/  LDL.LU R14, [R1+0xac] ;  /* 0x0000ac00010e7983 */ /* 0x000ea80000300800 */
[----:B------:R-:W3:Y:S01]  /*5d00*/  LDL.LU R15, [R1+0xb4] ;  /* 0x0000b400010f7983 */ /* 0x000ee20000300800 */
[----:B------:R-:W-:-:S03]  /*5d10*/  SEL R12, R3, R23, !P5 ;  /* 0x00000017030c7207 */ /* 0x000fc60006800000 */
[----:B------:R-:W4:Y:S04]  /*5d20*/  LDL.LU R16, [R1+0xb8] ;  /* 0x0000b80001107983 */ /* 0x000f280000300800 */
[----:B------:R-:W2:Y:S04]  /*5d30*/  LDL.LU R19, [R1+0xb0] ;  /* 0x0000b00001137983 */ /* 0x000ea80000300800 */
[----:B------:R-:W2:Y:S04]  /*5d40*/  LDL.LU R18, [R1+0x9c] ;  /* 0x00009c0001127983 */ /* 0x000ea80000300800 */
[----:B0-----:R-:W2:Y:S04]  /*5d50*/  LDL.LU R0, [R1+0xa4] ;  /* 0x0000a40001007983 */ /* 0x001ea80000300800 */
[----:B------:R-:W2:Y:S04]  /*5d60*/  LDL.LU R23, [R1+0xa8] ;  /* 0x0000a80001177983 */ /* 0x000ea80000300800 */
[----:B------:R-:W2:Y:S04]  /*5d70*/  LDL.LU R29, [R1+0x94] ;  /* 0x00009400011d7983 */ /* 0x000ea80000300800 */
[----:B--2---:R0:W-:Y:S04]  /*5d80*/  STL [R1+0x22b4], R29 ;  /* 0x0022b41d01007387 */ /* 0x0041e80000100800 */
[----:B0-----:R-:W2:Y:S01]  /*5d90*/  LDL.LU R29, [R1+0x98] ;  /* 0x00009800011d7983 */ /* 0x001ea20000300800 */
[----:B------:R-:W-:-:S03]  /*5da0*/  SEL R17, R3, R19, !P5 ;  /* 0x0000001303117207 */ /* 0x000fc60006800000 */
[----:B--2---:R0:W-:Y:S04]  /*5db0*/  STL [R1+0x22b8], R29 ;  /* 0x0022b81d01007387 */ /* 0x0041e80000100800 */
[----:B0-----:R-:W2:Y:S04]  /*5dc0*/  LDL.LU R29, [R1+0xa0] ;  /* 0x0000a000011d7983 */ /* 0x001ea80000300800 */
[----:B------:R-:W3:Y:S04]  /*5dd0*/  LDL.LU R13, [R1+0x90] ;  /* 0x00009000010d7983 */ /* 0x000ee80000300800 */
        /* <DEDUP_REMOVED lines=10> */
[----:B------:R-:W3:Y:S01]  /*5e80*/  LDL.LU R25, [R1+0x58] ;  /* 0x0000580001197983 */ /* 0x000ee20000300800 */
[----:B------:R-:W-:-:S03]  /*5e90*/  SEL R19, R3, R0, !P5 ;  /* 0x0000000003137207 */ /* 0x000fc60006800000 */
[----:B------:R-:W3:Y:S01]  /*5ea0*/  LDL.LU R11, [R1+0x50] ;  /* 0x00005000010b7983 */ /* 0x000ee20000300800 */
[----:B------:R-:W-:-:S03]  /*5eb0*/  SEL R0, R3, R23, !P5 ;  /* 0x0000001703007207 */ /* 0x000fc60006800000 */
[----:B------:R-:W3:Y:S04]  /*5ec0*/  LDL.LU R10, [R1+0x4c] ;  /* 0x00004c00010a7983 */ /* 0x000ee80000300800 */
[----:B------:R-:W3:Y:S04]  /*5ed0*/  LDL.LU R9, [R1+0x48] ;  /* 0x0000480001097983 */ /* 0x000ee80000300800 */
[----:B------:R-:W3:Y:S04]  /*5ee0*/  LDL.LU R8, [R1+0x3c] ;  /* 0x00003c0001087983 */ /* 0x000ee80000300800 */
[----:B------:R-:W3:Y:S04]  /*5ef0*/  LDL.LU R7, [R1+0x38] ;  /* 0x0000380001077983 */ /* 0x000ee80000300800 */
[----:B------:R-:W3:Y:S04]  /*5f00*/  LDL.LU R6, [R1+0x20] ;  /* 0x0000200001067983 */ /* 0x000ee80000300800 */
[----:B------:R0:W-:Y:S04]  /*5f10*/  STL [R1+0x227c], R12 ;  /* 0x00227c0c01007387 */ /* 0x0001e80000100800 */
[----:B0-----:R-:W3:Y:S04]  /*5f20*/  LDL.LU R12, [R1+0x54] ;  /* 0x00005400010c7983 */ /* 0x001ee80000300800 */
[----:B------:R-:W3:Y:S04]  /*5f30*/  LDL.LU R23, [R1+0x1c] ;  /* 0x00001c0001177983 */ /* 0x000ee80000300800 */
[----:B------:R0:W-:Y:S04]  /*5f40*/  STL [R1+0x100], R0 ;  /* 0x0001000001007387 */ /* 0x0001e80000100800 */
[----:B0-----:R-:W3:Y:S01]  /*5f50*/  LDL.LU R0, [R1+0x4] ;  /* 0x0000040001007983 */ /* 0x001ee20000300800 */
[----:B--2---:R-:W-:-:S05]  /*5f60*/  SEL R29, R3, R29, !P5 ;  /* 0x0000001d031d7207 */ /* 0x004fca0006800000 */
[----:B------:R0:W-:Y:S04]  /*5f70*/  STL [R1+0xfc], R29 ;  /* 0x0000fc1d01007387 */ /* 0x0001e80000100800 */
[----:B0-----:R-:W2:Y:S02]  /*5f80*/  LDL.LU R29, [R1+0x22b8] ;  /* 0x0022b800011d7983 */ /* 0x001ea40000300800 */
[----:B--2---:R-:W-:-:S05]  /*5f90*/  SEL R29, R3, R29, !P5 ;  /* 0x0000001d031d7207 */ /* 0x004fca0006800000 */
[----:B------:R0:W-:Y:S04]  /*5fa0*/  STL [R1+0xf8], R29 ;  /* 0x0000f81d01007387 */ /* 0x0001e80000100800 */
[----:B0-----:R-:W2:Y:S01]  /*5fb0*/  LDL.LU R29, [R1+0x22b4] ;  /* 0x0022b400011d7983 */ /* 0x001ea20000300800 */
[C---:B---3--:R-:W-:Y:S02]  /*5fc0*/  SEL R13, R3.reuse, R13, !P5 ;  /* 0x0000000d030d7207 */ /* 0x048fe40006800000 */
[C---:B------:R-:W-:Y:S02]  /*5fd0*/  SEL R4, R3.reuse, R4, !P5 ;  /* 0x0000000403047207 */ /* 0x040fe40006800000 */
[C---:B------:R-:W-:Y:S02]  /*5fe0*/  SEL R2, R3.reuse, R2, !P5 ;  /* 0x0000000203027207 */ /* 0x040fe40006800000 */
[----:B------:R-:W-:-:S02]  /*5ff0*/  SEL R5, R3, R5, !P5 ;  /* 0x0000000503057207 */ /* 0x000fc40006800000 */
[C---:B------:R-:W-:Y:S02]  /*6000*/  SEL R20, R3.reuse, R20, !P5 ;  /* 0x0000001403147207 */ /* 0x040fe40006800000 */
[C---:B------:R-:W-:Y:S02]  /*6010*/  SEL R21, R3.reuse, R21, !P5 ;  /* 0x0000001503157207 */ /* 0x040fe40006800000 */
[C---:B------:R-:W-:Y:S02]  /*6020*/  SEL R22, R3.reuse, R22, !P5 ;  /* 0x0000001603167207 */ /* 0x040fe40006800000 */
        /* <DEDUP_REMOVED lines=12> */
[----:B--2---:R-:W-:-:S05]  /*60f0*/  SEL R29, R3, R29, !P5 ;  /* 0x0000001d031d7207 */ /* 0x004fca0006800000 */
[----:B------:R0:W-:Y:S04]  /*6100*/  STL [R1+0xf4], R29 ;  /* 0x0000f41d01007387 */ /* 0x0001e80000100800 */
[----:B0-----:R-:W2:Y:S04]  /*6110*/  LDL.LU R29, [R1+0x22b0] ;  /* 0x0022b000011d7983 */ /* 0x001ea80000300800 */
[----:B------:R0:W-:Y:S04]  /*6120*/  STL [R1+0xf0], R13 ;  /* 0x0000f00d01007387 */ /* 0x0001e80000100800 */
[----:B0-----:R-:W3:Y:S04]  /*6130*/  LDL.LU R13, [R1+0x22ac] ;  /* 0x0022ac00010d7983 */ /* 0x001ee80000300800 */
        /* <DEDUP_REMOVED lines=21> */
[----:B------:R1:W-:Y:S04]  /*6290*/  STL [R1+0xbc], R11 ;  /* 0x0000bc0b01007387 */ /* 0x0003e80000100800 */
[----:B------:R0:W-:Y:S04]  /*62a0*/  STL [R1+0xb8], R10 ;  /* 0x0000b80a01007387 */ /* 0x0001e80000100800 */
[----:B------:R1:W-:Y:S04]  /*62b0*/  STL [R1+0xb4], R9 ;  /* 0x0000b40901007387 */ /* 0x0003e80000100800 */
[----:B------:R1:W-:Y:S04]  /*62c0*/  STL [R1+0xb0], R8 ;  /* 0x0000b00801007387 */ /* 0x0003e80000100800 */
[----:B0-----:R-:W3:Y:S04]  /*62d0*/  LDL.LU R12, [R1+0x44] ;  /* 0x00004400010c7983 */ /* 0x001ee80000300800 */
[----:B------:R0:W-:Y:S04]  /*62e0*/  STL [R1+0xac], R7 ;  /* 0x0000ac0701007387 */ /* 0x0001e80000100800 */
[----:B-1----:R-:W3:Y:S04]  /*62f0*/  LDL.LU R11, [R1+0x40] ;  /* 0x00004000010b7983 */ /* 0x002ee80000300800 */
[----:B------:R1:W-:Y:S04]  /*6300*/  STL [R1+0xa8], R6 ;  /* 0x0000a80601007387 */ /* 0x0003e80000100800 */
[----:B------:R-:W3:Y:S04]  /*6310*/  LDL.LU R10, [R1+0x34] ;  /* 0x00003400010a7983 */ /* 0x000ee80000300800 */
[----:B------:R-:W3:Y:S04]  /*6320*/  LDL.LU R9, [R1+0x30] ;  /* 0x0000300001097983 */ /* 0x000ee80000300800 */
[----:B------:R-:W3:Y:S04]  /*6330*/  LDL.LU R8, [R1+0x2c] ;  /* 0x00002c0001087983 */ /* 0x000ee80000300800 */
[----:B0-----:R-:W3:Y:S04]  /*6340*/  LDL.LU R7, [R1+0x28] ;  /* 0x0000280001077983 */ /* 0x001ee80000300800 */
[----:B-1----:R-:W3:Y:S04]  /*6350*/  LDL.LU R6, [R1+0x24] ;  /* 0x0000240001067983 */ /* 0x002ee80000300800 */
[----:B------:R0:W-:Y:S04]  /*6360*/  STL [R1+0xa4], R23 ;  /* 0x0000a41701007387 */ /* 0x0001e80000100800 */
[----:B0-----:R-:W3:Y:S01]  /*6370*/  LDL.LU R23, [R1+0x2280] ;  /* 0x0022800001177983 */ /* 0x001ee20000300800 */
[----:B------:R-:W-:-:S05]  /*6380*/  SEL R0, R3, R0, !P5 ;  /* 0x0000000003007207 */ /* 0x000fca0006800000 */
[----:B------:R0:W-:Y:S01]  /*6390*/  STL [R1+0xa0], R0 ;  /* 0x0000a00001007387 */ /* 0x0001e20000100800 */
[C---:B------:R-:W-:Y:S02]  /*63a0*/  SEL R14, R3.reuse, R14, !P5 ;  /* 0x0000000e030e7207 */ /* 0x040fe40006800000 */
[C---:B------:R-:W-:Y:S02]  /*63b0*/  SEL R15, R3.reuse, R15, !P5 ;  /* 0x0000000f030f7207 */ /* 0x040fe40006800000 */
[C---:B----4-:R-:W-:Y:S02]  /*63c0*/  SEL R16, R3.reuse, R16, !P5 ;  /* 0x0000001003107207 */ /* 0x050fe40006800000 */
[C---:B------:R-:W-:Y:S02]  /*63d0*/  SEL R18, R3.reuse, R18, !P5 ;  /* 0x0000001203127207 */ /* 0x040fe40006800000 */
[C---:B------:R-:W-:Y:S02]  /*63e0*/  SEL R28, R3.reuse, R28, !P5 ;  /* 0x0000001c031c7207 */ /* 0x040fe40006800000 */
[----:B--2---:R-:W-:Y:S01]  /*63f0*/  SEL R29, R3, R29, !P5 ;  /* 0x0000001d031d7207 */ /* 0x004fe20006800000 */
[----:B---3--:R-:W-:-:S02]  /*6400*/  IMAD R12, R12, UR10, RZ ;  /* 0x0000000a0c0c7c24 */ /* 0x008fc4000f8e02ff */
[----:B------:R-:W-:Y:S01]  /*6410*/  IMAD R11, R11, UR10, RZ ;  /* 0x0000000a0b0b7c24 */ /* 0x000fe2000f8e02ff */
[C---:B0-----:R-:W-:Y:S02]  /*6420*/  SEL R0, R3.reuse, R23, !P5 ;  /* 0x0000001703007207 */ /* 0x041fe40006800000 */
[C---:B------:R-:W-:Y:S02]  /*6430*/  SEL R23, R3.reuse, R25, !P5 ;  /* 0x0000001903177207 */ /* 0x040fe40006800000 */
[C---:B------:R-:W-:Y:S02]  /*6440*/  SEL R25, R3.reuse, R27, !P5 ;  /* 0x0000001b03197207 */ /* 0x040fe40006800000 */
[----:B------:R-:W0:Y:S01]  /*6450*/  S2R R27, SR_TID.X ;  /* 0x00000000001b7919 */ /* 0x000e220000002100 */
[----:B------:R1:W-:Y:S04]  /*6460*/  STL [R1+0x9c], R0 ;  /* 0x00009c0001007387 */ /* 0x0003e80000100800 */
[----:B------:R2:W-:Y:S01]  /*6470*/  STL [R1+0x98], R23 ;  /* 0x0000981701007387 */ /* 0x0005e20000100800 */
[----:B-1----:R-:W-:-:S02]  /*6480*/  SEL R0, R3, R26, !P5 ;  /* 0x0000001a03007207 */ /* 0x002fc40006800000 */
[----:B--2---:R-:W-:-:S03]  /*6490*/  SEL R23, R3, R24, !P5 ;  /* 0x0000001803177207 */ /* 0x004fc60006800000 */
[----:B------:R1:W-:Y:S01]  /*64a0*/  STL [R1+0x94], R0 ;  /* 0x0000940001007387 */ /* 0x0003e20000100800 */
[----:B------:R-:W-:-:S03]  /*64b0*/  SEL R24, R3, R5, !P5 ;  /* 0x0000000503187207 */ /* 0x000fc60006800000 */
[----:B------:R2:W-:Y:S01]  /*64c0*/  STL [R1+0x90], R25 ;  /* 0x0000901901007387 */ /* 0x0005e20000100800 */
[----:B------:R-:W-:-:S03]  /*64d0*/  SEL R26, R3, R4, !P5 ;  /* 0x00000004031a7207 */ /* 0x000fc60006800000 */
[----:B------:R3:W-:Y:S01]  /*64e0*/  STL [R1+0x8c], R23 ;  /* 0x00008c1701007387 */ /* 0x0007e20000100800 */
[C---:B-1----:R-:W-:Y:S02]  /*64f0*/  SEL R0, R3.reuse, R22, !P5 ;  /* 0x0000001603007207 */ /* 0x042fe40006800000 */
[C---:B------:R-:W-:Y:S02]  /*6500*/  SEL R22, R3.reuse, R21, !P5 ;  /* 0x0000001503167207 */ /* 0x040fe40006800000 */
[----:B------:R-:W4:Y:S01]  /*6510*/  LDL.LU R21, [R1+0xc] ;  /* 0x00000c0001157983 */ /* 0x000f220000300800 */
[C---:B--2---:R-:W-:Y:S02]  /*6520*/  SEL R25, R3.reuse, R2, !P5 ;  /* 0x0000000203197207 */ /* 0x044fe40006800000 */
[----:B---3--:R-:W-:Y:S02]  /*6530*/  SEL R23, R3, R20, !P5 ;  /* 0x0000001403177207 */ /* 0x008fe40006800000 */
[----:B------:R-:W2:Y:S01]  /*6540*/  LDL.LU R20, [R1] ;  /* 0x0000000001147983 */ /* 0x000ea20000300800 */
[----:B0-----:R-:W-:-:S02]  /*6550*/  LOP3.LUT R2, R27, 0x3f, RZ, 0xc0, !PT ;  /* 0x0000003f1b027812 */ /* 0x001fc400078ec0ff */
[----:B------:R-:W-:Y:S01]  /*6560*/  SEL R27, R3, R13, !P5 ;  /* 0x0000000d031b7207 */ /* 0x000fe20006800000 */
[----:B------:R-:W3:Y:S01]  /*6570*/  LDL.LU R5, [R1+0x8] ;  /* 0x0000080001057983 */ /* 0x000ee20000300800 */
[----:B------:R-:W-:-:S03]  /*6580*/  IMAD R10, R10, UR10, RZ ;  /* 0x0000000a0a0a7c24 */ /* 0x000fc6000f8e02ff */
[----:B------:R-:W2:Y:S01]  /*6590*/  LDL.LU R4, [R1+0x10] ;  /* 0x0000100001047983 */ /* 0x000ea20000300800 */
[----:B------:R-:W-:-:S03]  /*65a0*/  IMAD R9, R9, UR10, RZ ;  /* 0x0000000a09097c24 */ /* 0x000fc6000f8e02ff */
[----:B------:R-:W4:Y:S04]  /*65b0*/  LDL.LU R13, [R1+0x14] ;  /* 0x00001400010d7983 */ /* 0x000f280000300800 */
[----:B------:R-:W4:Y:S01]  /*65c0*/  LDL.LU R3, [R1+0x18] ;  /* 0x0000180001037983 */ /* 0x000f220000300800 */
[----:B------:R-:W-:-:S03]  /*65d0*/  IMAD R8, R8, UR10, RZ ;  /* 0x0000000a08087c24 */ /* 0x000fc6000f8e02ff */
[----:B------:R0:W-:Y:S01]  /*65e0*/  STL [R1+0x110], R12 ;  /* 0x0001100c01007387 */ /* 0x0001e20000100800 */
[----:B------:R-:W-:Y:S02]  /*65f0*/  IMAD R7, R7, UR10, RZ ;  /* 0x0000000a07077c24 */ /* 0x000fe4000f8e02ff */
[----:B------:R-:W-:Y:S01]  /*6600*/  IMAD R6, R6, UR10, RZ ;  /* 0x0000000a06067c24 */ /* 0x000fe2000f8e02ff */
[----:B0-----:R-:W4:Y:S04]  /*6610*/  LDL.LU R12, [R1+0x227c] ;  /* 0x00227c00010c7983 */ /* 0x001f280000300800 */
[----:B------:R0:W-:Y:S04]  /*6620*/  STL [R1+0x10c], R11 ;  /* 0x00010c0b01007387 */ /* 0x0001e80000100800 */
        /* <DEDUP_REMOVED lines=10> */
[----:B0-----:R-:W4:Y:S01]  /*66d0*/  LDL.LU R6, [R1+0x2264] ;  /* 0x0022640001067983 */ /* 0x001f220000300800 */
[----:B---3--:R-:W-:-:S02]  /*66e0*/  IMAD R5, R5, UR10, RZ ;  /* 0x0000000a05057c24 */ /* 0x008fc4000f8e02ff */
[----:B--2---:R-:W-:Y:S02]  /*66f0*/  IMAD R4, R4, UR10, RZ ;  /* 0x0000000a04047c24 */ /* 0x004fe4000f8e02ff */
[----:B----4-:R-:W-:Y:S02]  /*6700*/  IMAD R13, R13, UR10, RZ ;  /* 0x0000000a0d0d7c24 */ /* 0x010fe4000f8e02ff */
[----:B------:R-:W-:-:S05]  /*6710*/  IMAD R3, R3, UR10, RZ ;  /* 0x0000000a03037c24 */ /* 0x000fca000f8e02ff */
[----:B------:R0:W-:Y:S04]  /*6720*/  STL [R1+0x78], R3 ;  /* 0x0000780301007387 */ /* 0x0001e80000100800 */
[----:B------:R-:W-:Y:S01]  /*6730*/  STL [R1+0x74], R13 ;  /* 0x0000740d01007387 */ /* 0x000fe20000100800 */
[----:B0-----:R-:W-:-:S03]  /*6740*/  IMAD R3, R21, UR10, RZ ;  /* 0x0000000a15037c24 */ /* 0x001fc6000f8e02ff */
[----:B------:R-:W2:Y:S04]  /*6750*/  LDL.LU R21, [R1+0xf4] ;  /* 0x0000f40001157983 */ /* 0x000ea80000300800 */
[----:B------:R0:W-:Y:S04]  /*6760*/  STL [R1+0x70], R4 ;  /* 0x0000700401007387 */ /* 0x0001e80000100800 */
[----:B------:R-:W-:Y:S01]  /*6770*/  STL [R1+0x6c], R3 ;  /* 0x00006c0301007387 */ /* 0x000fe20000100800 */
[----:B0-----:R-:W-:-:S03]  /*6780*/  IMAD R4, R20, UR10, RZ ;  /* 0x0000000a14047c24 */ /* 0x001fc6000f8e02ff */
[----:B------:R0:W-:Y:S02]  /*6790*/  STL [R1+0x68], R5 ;  /* 0x0000680501007387 */ /* 0x0001e40000100800 */
[----:B0-----:R-:W-:Y:S02]  /*67a0*/  IMAD R5, R10, UR10, RZ ;  /* 0x0000000a0a057c24 */ /* 0x001fe4000f8e02ff */
[----:B------:R-:W-:Y:S02]  /*67b0*/  IMAD R3, R6, UR10, RZ ;  /* 0x0000000a06037c24 */ /* 0x000fe4000f8e02ff */
[----:B------:R-:W3:Y:S04]  /*67c0*/  LDL.LU R6, [R1+0xfc] ;  /* 0x0000fc0001067983 */ /* 0x000ee80000300800 */
[----:B------:R0:W-:Y:S04]  /*67d0*/  STL [R1+0x64], R4 ;  /* 0x0000640401007387 */ /* 0x0001e80000100800 */
[----:B------:R1:W-:Y:S01]  /*67e0*/  STL [R1+0x60], R3 ;  /* 0x0000600301007387 */ /* 0x0003e20000100800 */
[----:B0-----:R-:W-:-:S03]  /*67f0*/  IMAD R4, R7, UR10, RZ ;  /* 0x0000000a07047c24 */ /* 0x001fc6000f8e02ff */
[----:B------:R-:W4:Y:S01]  /*6800*/  LDL.LU R7, [R1+0xf8] ;  /* 0x0000f80001077983 */ /* 0x000f220000300800 */
[----:B-1----:R-:W-:-:S03]  /*6810*/  IMAD R3, R8, UR10, RZ ;  /* 0x0000000a08037c24 */ /* 0x002fc6000f8e02ff */
[----:B------:R0:W-:Y:S04]  /*6820*/  STL [R1+0x5c], R4 ;  /* 0x00005c0401007387 */ /* 0x0001e80000100800 */
[----:B------:R-:W2:Y:S04]  /*6830*/  LDL.LU R8, [R1+0xe0] ;  /* 0x0000e00001087983 */ /* 0x000ea80000300800 */
[----:B------:R-:W2:Y:S01]  /*6840*/  LDL.LU R13, [R1+0xdc] ;  /* 0x0000dc00010d7983 */ /* 0x000ea20000300800 */
[----:B0-----:R-:W-:-:S03]  /*6850*/  IMAD R4, R9, UR10, RZ ;  /* 0x0000000a09047c24 */ /* 0x001fc6000f8e02ff */
[----:B------:R0:W-:Y:S04]  /*6860*/  STL [R1+0x58], R3 ;  /* 0x0000580301007387 */ /* 0x0001e80000100800 */
[----:B------:R-:W2:Y:S04]  /*6870*/  LDL.LU R9, [R1+0xec] ;  /* 0x0000ec0001097983 */ /* 0x000ea80000300800 */
[----:B0-----:R-:W2:Y:S04]  /*6880*/  LDL.LU R3, [R1+0xd8] ;  /* 0x0000d80001037983 */ /* 0x001ea80000300800 */
[----:B------:R0:W-:Y:S04]  /*6890*/  STL [R1+0x54], R4 ;  /* 0x0000540401007387 */ /* 0x0001e80000100800 */
[----:B------:R-:W2:Y:S04]  /*68a0*/  LDL.LU R10, [R1+0xe8] ;  /* 0x0000e800010a7983 */ /* 0x000ea80000300800 */
[----:B------:R1:W-:Y:S01]  /*68b0*/  STL [R1+0x50], R5 ;  /* 0x0000500501007387 */ /* 0x0003e20000100800 */
[----:B0-----:R-:W-:-:S03]  /*68c0*/  IMAD R4, R11, UR10, RZ ;  /* 0x0000000a0b047c24 */ /* 0x001fc6000f8e02ff */
[----:B------:R-:W2:Y:S01]  /*68d0*/  LDL.LU R11, [R1+0xe4] ;  /* 0x0000e400010b7983 */ /* 0x000ea20000300800 */
[----:B-1----:R-:W-:-:S03]  /*68e0*/  IMAD R5, R12, UR10, RZ ;  /* 0x0000000a0c057c24 */ /* 0x002fc6000f8e02ff */
[----:B------:R0:W-:Y:S04]  /*68f0*/  STL [R1+0x4c], R4 ;  /* 0x00004c0401007387 */ /* 0x0001e80000100800 */
[----:B------:R-:W2:Y:S04]  /*6900*/  LDL.LU R12, [R1+0xf0] ;  /* 0x0000f000010c7983 */ /* 0x000ea80000300800 */
[----:B------:R1:W-:Y:S01]  /*6910*/  STL [R1+0x48], R5 ;  /* 0x0000480501007387 */ /* 0x0003e20000100800 */
[----:B0-----:R-:W-:-:S03]  /*6920*/  IMAD R4, R14, UR10, RZ ;  /* 0x0000000a0e047c24 */ /* 0x001fc6000f8e02ff */
[----:B------:R-:W2:Y:S01]  /*6930*/  LDL.LU R14, [R1+0x100] ;  /* 0x00010000010e7983 */ /* 0x000ea20000300800 */
[----:B------:R-:W-:-:S03]  /*6940*/  IMAD R15, R15, UR10, RZ ;  /* 0x0000000a0f0f7c24 */ /* 0x000fc6000f8e02ff */
[----:B------:R0:W-:Y:S01]  /*6950*/  STL [R1+0x44], R4 ;  /* 0x0000440401007387 */ /* 0x0001e20000100800 */
[----:B-1----:R-:W-:Y:S02]  /*6960*/  IMAD R5, R16, UR10, RZ ;  /* 0x0000000a10057c24 */ /* 0x002fe4000f8e02ff */
[----:B------:R-:W-:Y:S01]  /*6970*/  IMAD R16, R18, UR10, RZ ;  /* 0x0000000a12107c24 */ /* 0x000fe2000f8e02ff */
[----:B0-----:R-:W4:Y:S04]  /*6980*/  LDL.LU R4, [R1+0xd0] ;  /* 0x0000d00001047983 */ /* 0x001f280000300800 */
[----:B------:R0:W-:Y:S04]  /*6990*/  STL [R1+0x40], R15 ;  /* 0x0000400f01007387 */ /* 0x0001e80000100800 */
[----:B------:R1:W-:Y:S01]  /*69a0*/  STL [R1+0x3c], R5 ;  /* 0x00003c0501007387 */ /* 0x0003e20000100800 */
[----:B0-----:R-:W-:-:S03]  /*69b0*/  IMAD R15, R17, UR10, RZ ;  /* 0x0000000a110f7c24 */ /* 0x001fc6000f8e02ff */
[----:B-1----:R-:W4:Y:S04]  /*69c0*/  LDL.LU R5, [R1+0xcc] ;  /* 0x0000cc0001057983 */ /* 0x002f280000300800 */
[----:B------:R0:W-:Y:S04]  /*69d0*/  STL [R1+0x38], R15 ;  /* 0x0000380f01007387 */ /* 0x0001e80000100800 */
[----:B------:R-:W-:Y:S04]  /*69e0*/  STL [R1+0x34], R16 ;  /* 0x0000341001007387 */ /* 0x000fe80000100800 */
[----:B------:R-:W4:Y:S01]  /*69f0*/  LDL.LU R20, [R1+0xc8] ;  /* 0x0000c80001147983 */ /* 0x000f220000300800 */
[----:B0-----:R-:W-:-:S05]  /*6a00*/  IMAD R15, R19, UR10, RZ ;  /* 0x0000000a130f7c24 */ /* 0x001fca000f8e02ff */
[----:B------:R3:W-:Y:S02]  /*6a10*/  STL [R1+0x30], R15 ;  /* 0x0000300f01007387 */ /* 0x0007e40000100800 */
[----:B---3--:R-:W-:Y:S02]  /*6a20*/  IMAD R15, R6, UR10, RZ ;  /* 0x0000000a060f7c24 */ /* 0x008fe4000f8e02ff */
[----:B------:R-:W3:Y:S01]  /*6a30*/  LDL.LU R6, [R1+0xc4] ;  /* 0x0000c40001067983 */ /* 0x000ee20000300800 */
[----:B--2---:R-:W-:-:S05]  /*6a40*/  IMAD R14, R14, UR10, RZ ;  /* 0x0000000a0e0e7c24 */ /* 0x004fca000f8e02ff */
[----:B------:R4:W-:Y:S04]  /*6a50*/  STL [R1+0x2c], R14 ;  /* 0x00002c0e01007387 */ /* 0x0009e80000100800 */
[----:B------:R0:W-:Y:S01]  /*6a60*/  STL [R1+0x28], R15 ;  /* 0x0000280f01007387 */ /* 0x0001e20000100800 */
[----:B----4-:R-:W-:-:S03]  /*6a70*/  IMAD R14, R7, UR10, RZ ;  /* 0x0000000a070e7c24 */ /* 0x010fc6000f8e02ff */
[----:B------:R-:W2:Y:S01]  /*6a80*/  LDL.LU R7, [R1+0xc0] ;  /* 0x0000c00001077983 */ /* 0x000ea20000300800 */
[----:B0-----:R-:W-:-:S03]  /*6a90*/  IMAD R15, R21, UR10, RZ ;  /* 0x0000000a150f7c24 */ /* 0x001fc6000f8e02ff */
[----:B------:R0:W-:Y:S04]  /*6aa0*/  STL [R1+0x24], R14 ;  /* 0x0000240e01007387 */ /* 0x0001e80000100800 */
[----:B------:R-:W4:Y:S01]  /*6ab0*/  LDL.LU R21, [R1+0xbc] ;  /* 0x0000bc0001157983 */ /* 0x000f220000300800 */
[----:B0-----:R-:W-:-:S03]  /*6ac0*/  IMAD R14, R12, UR10, RZ ;  /* 0x0000000a0c0e7c24 */ /* 0x001fc6000f8e02ff */
[----:B------:R-:W-:Y:S01]  /*6ad0*/  STL [R1+0x20], R15 ;  /* 0x0000200f01007387 */ /* 0x000fe20000100800 */
[----:B------:R-:W-:-:S03]  /*6ae0*/  IMAD R12, R9, UR10, RZ ;  /* 0x0000000a090c7c24 */ /* 0x000fc6000f8e02ff */
[----:B------:R-:W4:Y:S04]  /*6af0*/  LDL.LU R9, [R1+0xb8] ;  /* 0x0000b80001097983 */ /* 0x000f280000300800 */
[----:B------:R0:W-:Y:S04]  /*6b00*/  STL [R1+0x1c], R14 ;  /* 0x00001c0e01007387 */ /* 0x0001e80000100800 */
[----:B------:R1:W-:Y:S01]  /*6b10*/  STL [R1+0x18], R12 ;  /* 0x0000180c01007387 */ /* 0x0003e20000100800 */
[----:B0-----:R-:W-:-:S03]  /*6b20*/  IMAD R14, R10, UR10, RZ ;  /* 0x0000000a0a0e7c24 */ /* 0x001fc6000f8e02ff */
[----:B------:R-:W4:Y:S01]  /*6b30*/  LDL.LU R10, [R1+0xb4] ;  /* 0x0000b400010a7983 */ /* 0x000f220000300800 */
[----:B-1----:R-:W-:-:S03]  /*6b40*/  IMAD R12, R11, UR10, RZ ;  /* 0x0000000a0b0c7c24 */ /* 0x002fc6000f8e02ff */
[----:B------:R0:W-:Y:S01]  /*6b50*/  STL [R1+0x14], R14 ;  /* 0x0000140e01007387 */ /* 0x0001e20000100800 */
[----:B------:R-:W-:-:S03]  /*6b60*/  IMAD R3, R3, UR10, RZ ;  /* 0x0000000a03037c24 */ /* 0x000fc6000f8e02ff */
[----:B------:R-:W4:Y:S01]  /*6b70*/  LDL.LU R11, [R1+0xb0] ;  /* 0x0000b000010b7983 */ /* 0x000f220000300800 */
[----:B0-----:R-:W-:-:S03]  /*6b80*/  IMAD R14, R8, UR10, RZ ;  /* 0x0000000a080e7c24 */ /* 0x001fc6000f8e02ff */
[----:B------:R0:W-:Y:S01]  /*6b90*/  STL [R1+0x10], R12 ;  /* 0x0000100c01007387 */ /* 0x0001e20000100800 */
[----:B------:R-:W-:Y:S02]  /*6ba0*/  IMAD R8, R13, UR10, RZ ;  /* 0x0000000a0d087c24 */ /* 0x000fe4000f8e02ff */
[----:B------:R-:W-:Y:S01]  /*6bb0*/  IMAD R28, R28, UR10, RZ ;  /* 0x0000000a1c1c7c24 */ /* 0x000fe2000f8e02ff */
[----:B0-----:R-:W4:Y:S04]  /*6bc0*/  LDL.LU R12, [R1+0xac] ;  /* 0x0000ac00010c7983 */ /* 0x001f280000300800 */
[----:B------:R0:W-:Y:S04]  /*6bd0*/  STL [R1+0xc], R14 ;  /* 0x00000c0e01007387 */ /* 0x0001e80000100800 */
[----:B------:R-:W4:Y:S04]  /*6be0*/  LDL.LU R13, [R1+0xa8] ;  /* 0x0000a800010d7983 */ /* 0x000f280000300800 */
[----:B------:R-:W-:Y:S04]  /*6bf0*/  STL [R1+0x8], R8 ;  /* 0x0000080801007387 */ /* 0x000fe80000100800 */
[----:B0-----:R-:W4:Y:S04]  /*6c00*/  LDL.LU R14, [R1+0xa4] ;  /* 0x0000a400010e7983 */ /* 0x001f280000300800 */
[----:B------:R0:W-:Y:S04]  /*6c10*/  STL [R1+0x4], R3 ;  /* 0x0000040301007387 */ /* 0x0001e80000100800 */
[----:B------:R-:W4:Y:S04]  /*6c20*/  LDL.LU R15, [R1+0xa0] ;  /* 0x0000a000010f7983 */ /* 0x000f280000300800 */
[----:B------:R-:W4:Y:S01]  /*6c30*/  LDL.LU R16, [R1+0x9c] ;  /* 0x00009c0001107983 */ /* 0x000f220000300800 */
[----:B0-----:R-:W-:-:S03]  /*6c40*/  IMAD R3, R4, UR10, RZ ;  /* 0x0000000a04037c24 */ /* 0x001fc6000f8e02ff */
[----:B------:R-:W-:Y:S01]  /*6c50*/  STL [R1+0x2220], R28 ;  /* 0x0022201c01007387 */ /* 0x000fe20000100800 */
[----:B------:R-:W-:-:S03]  /*6c60*/  IMAD R4, R5, UR10, RZ ;  /* 0x0000000a05047c24 */ /* 0x000fc6000f8e02ff */
[----:B------:R-:W4:Y:S01]  /*6c70*/  LDL.LU R17, [R1+0x98] ;  /* 0x0000980001117983 */ /* 0x000f220000300800 */
[----:B------:R-:W-:-:S03]  /*6c80*/  IMAD R5, R20, UR10, RZ ;  /* 0x0000000a14057c24 */ /* 0x000fc6000f8e02ff */
[----:B------:R-:W4:Y:S04]  /*6c90*/  LDL.LU R18, [R1+0x94] ;  /* 0x0000940001127983 */ /* 0x000f280000300800 */
[----:B------:R-:W-:Y:S04]  /*6ca0*/  STL [R1+0x221c], R3 ;  /* 0x00221c0301007387 */ /* 0x000fe80000100800 */
[----:B------:R-:W-:Y:S04]  /*6cb0*/  STL [R1+0x2218], R4 ;  /* 0x0022180401007387 */ /* 0x000fe80000100800 */
[----:B------:R-:W4:Y:S04]  /*6cc0*/  LDL.LU R20, [R1+0x90] ;  /* 0x0000900001147983 */ /* 0x000f280000300800 */
[----:B------:R-:W-:Y:S01]  /*6cd0*/  STL [R1+0x2214], R5 ;  /* 0x0022140501007387 */ /* 0x000fe20000100800 */
[----:B---3--:R-:W-:-:S05]  /*6ce0*/  IMAD R6, R6, UR10, RZ ;  /* 0x0000000a06067c24 */ /* 0x008fca000f8e02ff */
[----:B------:R-:W-:Y:S01]  /*6cf0*/  STL [R1+0x2210], R6 ;  /* 0x0022100601007387 */ /* 0x000fe20000100800 */
[----:B--2---:R-:W-:-:S05]  /*6d00*/  IMAD R7, R7, UR10, RZ ;  /* 0x0000000a07077c24 */ /* 0x004fca000f8e02ff */
[----:B------:R-:W-:Y:S01]  /*6d10*/  STL [R1+0x220c], R7 ;  /* 0x00220c0701007387 */ /* 0x000fe20000100800 */
[----:B----4-:R-:W-:-:S03]  /*6d20*/  IMAD R8, R21, UR10, RZ ;  /* 0x0000000a15087c24 */ /* 0x010fc6000f8e02ff */
[----:B------:R-:W2:Y:S04]  /*6d30*/  LDL.LU R21, [R1+0x8c] ;  /* 0x00008c0001157983 */ /* 0x000ea80000300800 */
[----:B------:R-:W-:Y:S01]  /*6d40*/  STL [R1+0x2208], R8 ;  /* 0x0022080801007387 */ /* 0x000fe20000100800 */
[----:B------:R-:W-:-:S05]  /*6d50*/  IMAD R9, R9, UR10, RZ ;  /* 0x0000000a09097c24 */ /* 0x000fca000f8e02ff */
[----:B------:R-:W-:Y:S01]  /*6d60*/  STL [R1+0x2204], R9 ;  /* 0x0022040901007387 */ /* 0x000fe20000100800 */
[----:B------:R-:W-:Y:S02]  /*6d70*/  IMAD R10, R10, UR10, RZ ;  /* 0x0000000a0a0a7c24 */ /* 0x000fe4000f8e02ff */
[----:B------:R-:W-:-:S03]  /*6d80*/  IMAD R11, R11, UR10, RZ ;  /* 0x0000000a0b0b7c24 */ /* 0x000fc6000f8e02ff */
[----:B------:R-:W-:Y:S04]  /*6d90*/  STL [R1+0x2224], R10 ;  /* 0x0022240a01007387 */ /* 0x000fe80000100800 */
[----:B------:R-:W-:Y:S01]  /*6da0*/  STL [R1+0x2228], R11 ;  /* 0x0022280b01007387 */ /* 0x000fe20000100800 */
[----:B------:R-:W-:Y:S02]  /*6db0*/  IMAD R12, R12, UR10, RZ ;  /* 0x0000000a0c0c7c24 */ /* 0x000fe4000f8e02ff */
[----:B------:R-:W-:-:S03]  /*6dc0*/  IMAD R13, R13, UR10, RZ ;  /* 0x0000000a0d0d7c24 */ /* 0x000fc6000f8e02ff */
[----:B------:R-:W-:Y:S01]  /*6dd0*/  STL [R1+0x222c], R12 ;  /* 0x00222c0c01007387 */ /* 0x000fe20000100800 */
[----:B------:R-:W-:-:S03]  /*6de0*/  IMAD R14, R14, UR10, RZ ;  /* 0x0000000a0e0e7c24 */ /* 0x000fc6000f8e02ff */
[----:B------:R-:W-:Y:S01]  /*6df0*/  STL [R1+0x2230], R13 ;  /* 0x0022300d01007387 */ /* 0x000fe20000100800 */
[----:B------:R-:W-:-:S03]  /*6e00*/  IMAD R15, R15, UR10, RZ ;  /* 0x0000000a0f0f7c24 */ /* 0x000fc6000f8e02ff */
[----:B------:R-:W-:Y:S01]  /*6e10*/  STL [R1+0x2234], R14 ;  /* 0x0022340e01007387 */ /* 0x000fe20000100800 */
[----:B------:R-:W-:-:S03]  /*6e20*/  IMAD R16, R16, UR10, RZ ;  /* 0x0000000a10107c24 */ /* 0x000fc6000f8e02ff */
[----:B------:R-:W-:Y:S01]  /*6e30*/  STL [R1+0x2238], R15 ;  /* 0x0022380f01007387 */ /* 0x000fe20000100800 */
[----:B------:R-:W-:-:S03]  /*6e40*/  IMAD R17, R17, UR10, RZ ;  /* 0x0000000a11117c24 */ /* 0x000fc6000f8e02ff */
[----:B------:R0:W-:Y:S01]  /*6e50*/  STL [R1+0x223c], R16 ;  /* 0x00223c1001007387 */ /* 0x0001e20000100800 */
[----:B------:R-:W-:-:S03]  /*6e60*/  IMAD R18, R18, UR10, RZ ;  /* 0x0000000a12127c24 */ /* 0x000fc6000f8e02ff */
[----:B------:R-:W-:Y:S04]  /*6e70*/  STL [R1+0x2240], R17 ;  /* 0x0022401101007387 */ /* 0x000fe80000100800 */
[----:B0-----:R-:W3:Y:S04]  /*6e80*/  LDL.LU R16, [R1+0x110] ;  /* 0x0001100001107983 */ /* 0x001ee80000300800 */
[----:B------:R-:W4:Y:S01]  /*6e90*/  LDL.LU R15, [R1+0x10c] ;  /* 0x00010c00010f7983 */ /* 0x000f220000300800 */
[----:B------:R-:W-:-:S03]  /*6ea0*/  IMAD R19, R20, UR10, RZ ;  /* 0x0000000a14137c24 */ /* 0x000fc6000f8e02ff */
[----:B------:R-:W3:Y:S04]  /*6eb0*/  LDL.LU R14, [R1+0x108] ;  /* 0x00010800010e7983 */ /* 0x000ee80000300800 */
[----:B------:R-:W-:Y:S04]  /*6ec0*/  STL [R1+0x2244], R18 ;  /* 0x0022441201007387 */ /* 0x000fe80000100800 */
[----:B------:R-:W3:Y:S04]  /*6ed0*/  LDL.LU R13, [R1+0x104] ;  /* 0x00010400010d7983 */ /* 0x000ee80000300800 */
[----:B------:R-:W3:Y:S04]  /*6ee0*/  LDL.LU R12, [R1+0x84] ;  /* 0x00008400010c7983 */ /* 0x000ee80000300800 */
[----:B------:R-:W3:Y:S04]  /*6ef0*/  LDL.LU R11, [R1+0x80] ;  /* 0x00008000010b7983 */ /* 0x000ee80000300800 */
[----:B------:R-:W3:Y:S04]  /*6f00*/  LDL.LU R10, [R1+0x7c] ;  /* 0x00007c00010a7983 */ /* 0x000ee80000300800 */
[----:B------:R3:W-:Y:S04]  /*6f10*/  STL [R1+0x2248], R19 ;  /* 0x0022481301007387 */ /* 0x0007e80000100800 */
[----:B------:R-:W3:Y:S01]  /*6f20*/  LDL.LU R8, [R1+0x78] ;  /* 0x0000780001087983 */ /* 0x000ee20000300800 */
[----:B--2---:R-:W-:-:S02]  /*6f30*/  IMAD R20, R21, UR10, RZ ;  /* 0x0000000a15147c24 */ /* 0x004fc4000f8e02ff */
[----:B------:R-:W-:-:S03]  /*6f40*/  IMAD R21, R0, UR10, RZ ;  /* 0x0000000a00157c24 */ /* 0x000fc6000f8e02ff */
[----:B------:R-:W-:Y:S04]  /*6f50*/  STL [R1+0x224c], R20 ;  /* 0x00224c1401007387 */ /* 0x000fe80000100800 */
[----:B------:R-:W3:Y:S04]  /*6f60*/  LDL.LU R0, [R1+0x2260] ;  /* 0x0022600001007983 */ /* 0x000ee80000300800 */
[----:B------:R-:W2:Y:S04]  /*6f70*/  LDL.LU R6, [R1+0x74] ;  /* 0x0000740001067983 */ /* 0x000ea80000300800 */
[----:B------:R-:W2:Y:S04]  /*6f80*/  LDL.LU R4, [R1+0x70] ;  /* 0x0000700001047983 */ /* 0x000ea80000300800 */
[----:B------:R-:W2:Y:S04]  /*6f90*/  LDL.LU R28, [R1+0x6c] ;  /* 0x00006c00011c7983 */ /* 0x000ea80000300800 */
[----:B------:R-:W2:Y:S04]  /*6fa0*/  LDL.LU R3, [R1+0x68] ;  /* 0x0000680001037983 */ /* 0x000ea80000300800 */
[----:B------:R-:W2:Y:S04]  /*6fb0*/  LDL.LU R5, [R1+0x64] ;  /* 0x0000640001057983 */ /* 0x000ea80000300800 */
[----:B------:R-:W2:Y:S04]  /*6fc0*/  LDL.LU R7, [R1+0x60] ;  /* 0x0000600001077983 */ /* 0x000ea80000300800 */
[----:B------:R-:W2:Y:S01]  /*6fd0*/  LDL.LU R9, [R1+0x5c] ;  /* 0x00005c0001097983 */ /* 0x000ea20000300800 */
[----:B------:R-:W-:-:S02]  /*6fe0*/  IMAD R2, R2, UR6, RZ ;  /* 0x0000000602027c24 */ /* 0x000fc4000f8e02ff */
[----:B------:R-:W-:Y:S02]  /*6ff0*/  IMAD R22, R22, UR10, RZ ;  /* 0x0000000a16167c24 */ /* 0x000fe4000f8e02ff */
[----:B------:R-:W-:Y:S01]  /*7000*/  IMAD R23, R23, UR10, RZ ;  /* 0x0000000a17177c24 */ /* 0x000fe2000f8e02ff */
[----:B------:R-:W-:Y:S01]  /*7010*/  LEA.HI.X.SX32 R2, R2, UR15, 0x1, P6 ;  /* 0x0000000f02027c11 */ /* 0x000fe2000b0f0eff */
[----:B------:R-:W-:Y:S01]  /*7020*/  IMAD R24, R24, UR10, RZ ;  /* 0x0000000a18187c24 */ /* 0x000fe2000f8e02ff */
[----:B------:R-:W-:Y:S04]  /*7030*/  STL [R1+0x2250], R21 ;  /* 0x0022501501007387 */ /* 0x000fe80000100800 */
[----:B------:R-:W-:Y:S04]  /*7040*/  STL [R1+0x2254], R22 ;  /* 0x0022541601007387 */ /* 0x000fe80000100800 */
[----:B------:R0:W-:Y:S04]  /*7050*/  STL [R1+0x2258], R23 ;  /* 0x0022581701007387 */ /* 0x0001e80000100800 */
[----:B------:R-:W-:Y:S01]  /*7060*/  STL [R1+0x225c], R24 ;  /* 0x00225c1801007387 */ /* 0x000fe20000100800 */
[----:B---3--:R-:W-:-:S05]  /*7070*/  LEA R19, P6, R16, R0, 0x1 ;  /* 0x0000000010137211 */ /* 0x008fca00078c08ff */
[----:B------:R1:W-:Y:S04]  /*7080*/  STL [R1+0x219c], R19 ;  /* 0x00219c1301007387 */ /* 0x0003e80000100800 */
[----:B0-----:R-:W3:Y:S01]  /*7090*/  LDL.LU R23, [R1+0x58] ;  /* 0x0000580001177983 */ /* 0x001ee20000300800 */
[-C--:B----4-:R-:W-:Y:S02]  /*70a0*/  LEA R18, P5, R15, R0.reuse, 0x1 ;  /* 0x000000000f127211 */ /* 0x090fe400078a08ff */
[-C--:B------:R-:W-:Y:S02]  /*70b0*/  LEA R17, P3, R14, R0.reuse, 0x1 ;  /* 0x000000000e117211 */ /* 0x080fe400078608ff */
[-C--:B-1----:R-:W-:Y:S01]  /*70c0*/  LEA R19, P2, R13, R0.reuse, 0x1 ;  /* 0x000000000d137211 */ /* 0x082fe200078408ff */
[----:B------:R0:W-:Y:S04]  /*70d0*/  STL [R1+0x21a0], R18 ;  /* 0x0021a01201007387 */ /* 0x0001e80000100800 */
[----:B------:R1:W-:Y:S04]  /*70e0*/  STL [R1+0x21a4], R17 ;  /* 0x0021a41101007387 */ /* 0x0003e80000100800 */
[----:B------:R-:W-:Y:S04]  /*70f0*/  STL [R1+0x21a8], R19 ;  /* 0x0021a81301007387 */ /* 0x000fe80000100800 */
[----:B------:R-:W4:Y:S01]  /*7100*/  LDL.LU R22, [R1+0x54] ;  /* 0x0000540001167983 */ /* 0x000f220000300800 */
[----:B0-----:R-:W-:-:S02]  /*7110*/  LEA R18, P1, R12, R0, 0x1 ;  /* 0x000000000c127211 */ /* 0x001fc400078208ff */
[----:B-1----:R-:W-:-:S03]  /*7120*/  LEA R17, P0, R11, R0, 0x1 ;  /* 0x000000000b117211 */ /* 0x002fc600078008ff */
[----:B------:R0:W-:Y:S04]  /*7130*/  STL [R1+0x21ac], R18 ;  /* 0x0021ac1201007387 */ /* 0x0001e80000100800 */
[----:B------:R1:W-:Y:S01]  /*7140*/  STL [R1+0x21b0], R17 ;  /* 0x0021b01101007387 */ /* 0x0003e20000100800 */
[----:B0-----:R-:W-:-:S05]  /*7150*/  LEA R18, P4, R10, R0, 0x1 ;  /* 0x000000000a127211 */ /* 0x001fca00078808ff */
[----:B------:R-:W-:Y:S04]  /*7160*/  STL [R1+0x21b4], R18 ;  /* 0x0021b41201007387 */ /* 0x000fe80000100800 */
[----:B------:R-:W4:Y:S01]  /*7170*/  LDL.LU R21, [R1+0x50] ;  /* 0x0000500001157983 */ /* 0x000f220000300800 */
[----:B------:R-:W-:Y:S02]  /*7180*/  LEA.HI.X.SX32 R16, R16, R2, 0x1, P6 ;  /* 0x0000000210107211 */ /* 0x000fe400030f0eff */
[----:B-1----:R-:W-:-:S03]  /*7190*/  LEA R17, P6, R8, R0, 0x1 ;  /* 0x0000000008117211 */ /* 0x002fc600078c08ff */
[----:B------:R0:W-:Y:S04]  /*71a0*/  STL [R1+0x2194], R16 ;  /* 0x0021941001007387 */ /* 0x0001e80000100800 */
[----:B------:R-:W-:Y:S01]  /*71b0*/  STL [R1+0x2198], R17 ;  /* 0x0021981101007387 */ /* 0x000fe20000100800 */
[----:B0-----:R-:W-:-:S05]  /*71c0*/  LEA.HI.X.SX32 R16, R15, R2, 0x1, P5 ;  /* 0x000000020f107211 */ /* 0x001fca00028f0eff */
[----:B------:R-:W-:Y:S04]  /*71d0*/  STL [R1+0x218c], R16 ;  /* 0x00218c1001007387 */ /* 0x000fe80000100800 */
[----:B------:R-:W4:Y:S01]  /*71e0*/  LDL.LU R20, [R1+0x4c] ;  /* 0x00004c0001147983 */ /* 0x000f220000300800 */
[----:B--2---:R-:W-:Y:S02]  /*71f0*/  LEA R15, P5, R6, R0, 0x1 ;  /* 0x00000000060f7211 */ /* 0x004fe400078a08ff */
[----:B------:R-:W-:-:S03]  /*7200*/  LEA.HI.X.SX32 R14, R14, R2, 0x1, P3 ;  /* 0x000000020e0e7211 */ /* 0x000fc600018f0eff */
[----:B------:R0:W-:Y:S04]  /*7210*/  STL [R1+0x2190], R15 ;  /* 0x0021900f01007387 */ /* 0x0001e80000100800 */
[----:B------:R1:W-:Y:S01]  /*7220*/  STL [R1+0x2184], R14 ;  /* 0x0021840e01007387 */ /* 0x0003e20000100800 */
[----:B0-----:R-:W-:-:S05]  /*7230*/  LEA R15, P3, R4, R0, 0x1 ;  /* 0x00000000040f7211 */ /* 0x001fca00078608ff */
[----:B------:R-:W-:Y:S01]  /*7240*/  STL [R1+0x2188], R15 ;  /* 0x0021880f01007387 */ /* 0x000fe20000100800 */
[----:B------:R-:W-:-:S03]  /*7250*/  LEA.HI.X.SX32 R13, R13, R2, 0x1, P2 ;  /* 0x000000020d0d7211 */ /* 0x000fc600010f0eff */
[----:B------:R-:W2:Y:S01]  /*7260*/  LDL.LU R19, [R1+0x48] ;  /* 0x0000480001137983 */ /* 0x000ea20000300800 */
[----:B-1----:R-:W-:-:S03]  /*7270*/  LEA R14, P2, R28, R0, 0x1 ;  /* 0x000000001c0e7211 */ /* 0x002fc600078408ff */
[----:B------:R0:W-:Y:S04]  /*7280*/  STL [R1+0x217c], R13 ;  /* 0x00217c0d01007387 */ /* 0x0001e80000100800 */
[----:B------:R-:W-:Y:S01]  /*7290*/  STL [R1+0x2180], R14 ;  /* 0x0021800e01007387 */ /* 0x000fe20000100800 */
[----:B0-----:R-:W-:-:S05]  /*72a0*/  LEA.HI.X.SX32 R13, R12, R2, 0x1, P1 ;  /* 0x000000020c0d7211 */ /* 0x001fca00008f0eff */
[----:B------:R-:W-:Y:S04]  /*72b0*/  STL [R1+0x2174], R13 ;  /* 0x0021740d01007387 */ /* 0x000fe80000100800 */
[----:B------:R-:W2:Y:S01]  /*72c0*/  LDL.LU R18, [R1+0x44] ;  /* 0x0000440001127983 */ /* 0x000ea20000300800 */
[----:B------:R-:W-:Y:S02]  /*72d0*/  LEA R12, P1, R3, R0, 0x1 ;  /* 0x00000000030c7211 */ /* 0x000fe400078208ff */
[----:B------:R-:W-:-:S03]  /*72e0*/  LEA.HI.X.SX32 R11, R11, R2, 0x1, P0 ;  /* 0x000000020b0b7211 */ /* 0x000fc600000f0eff */
[----:B------:R0:W-:Y:S04]  /*72f0*/  STL [R1+0x2178], R12 ;  /* 0x0021780c01007387 */ /* 0x0001e80000100800 */
[----:B------:R1:W-:Y:S01]  /*7300*/  STL [R1+0x216c], R11 ;  /* 0x00216c0b01007387 */ /* 0x0003e20000100800 */
[----:B0-----:R-:W-:-:S05]  /*7310*/  LEA R12, P0, R5, R0, 0x1 ;  /* 0x00000000050c7211 */ /* 0x001fca00078008ff */
[----:B------:R-:W-:Y:S01]  /*7320*/  STL [R1+0x2170], R12 ;  /* 0x0021700c01007387 */ /* 0x000fe20000100800 */
[----:B-1----:R-:W-:-:S03]  /*7330*/  LEA.HI.X.SX32 R11, R10, R2, 0x1, P4 ;  /* 0x000000020a0b7211 */ /* 0x002fc600020f0eff */
[----:B------:R-:W2:Y:S01]  /*7340*/  LDL.LU R17, [R1+0x40] ;  /* 0x0000400001117983 */ /* 0x000ea20000300800 */
[----:B------:R-:W-:-:S03]  /*7350*/  LEA R10, P4, R7, R0, 0x1 ;  /* 0x00000000070a7211 */ /* 0x000fc600078808ff */
[----:B------:R-:W-:Y:S01]  /*7360*/  STL [R1+0x2164], R11 ;  /* 0x0021640b01007387 */ /* 0x000fe20000100800 */
[----:B------:R-:W-:-:S03]  /*7370*/  LEA.HI.X.SX32 R8, R8, R2, 0x1, P6 ;  /* 0x0000000208087211 */ /* 0x000fc600030f0eff */
[----:B------:R0:W-:Y:S04]  /*7380*/  STL [R1+0x2168], R10 ;  /* 0x0021680a01007387 */ /* 0x0001e80000100800 */
[----:B------:R-:W2:Y:S04]  /*7390*/  LDL.LU R16, [R1+0x3c] ;  /* 0x00003c0001107983 */ /* 0x000ea80000300800 */
[----:B------:R1:W-:Y:S01]  /*73a0*/  STL [R1+0x215c], R8 ;  /* 0x00215c0801007387 */ /* 0x0003e20000100800 */
[----:B0-----:R-:W-:-:S03]  /*73b0*/  LEA R10, P6, R9, R0, 0x1 ;  /* 0x00000000090a7211 */ /* 0x001fc600078c08ff */
[----:B------:R-:W2:Y:S04]  /*73c0*/  LDL.LU R15, [R1+0x38] ;  /* 0x00003800010f7983 */ /* 0x000ea80000300800 */
[----:B------:R-:W-:Y:S01]  /*73d0*/  STL [R1+0x2160], R10 ;  /* 0x0021600a01007387 */ /* 0x000fe20000100800 */
[----:B-1----:R-:W-:-:S03]  /*73e0*/  LEA.HI.X.SX32 R8, R6, R2, 0x1, P5 ;  /* 0x0000000206087211 */ /* 0x002fc600028f0eff */
[----:B------:R-:W2:Y:S04]  /*73f0*/  LDL.LU R14, [R1+0x34] ;  /* 0x00003400010e7983 */ /* 0x000ea80000300800 */
[----:B------:R-:W-:Y:S04]  /*7400*/  STL [R1+0x2154], R8 ;  /* 0x0021540801007387 */ /* 0x000fe80000100800 */
[----:B------:R-:W2:Y:S01]  /*7410*/  LDL.LU R13, [R1+0x30] ;  /* 0x00003000010d7983 */ /* 0x000ea20000300800 */
[----:B------:R-:W-:Y:S02]  /*7420*/  LEA.HI.X.SX32 R4, R4, R2, 0x1, P3 ;  /* 0x0000000204047211 */ /* 0x000fe400018f0eff */
[----:B---3--:R-:W-:-:S05]  /*7430*/  LEA R6, P5, R23, R0, 0x1 ;  /* 0x0000000017067211 */ /* 0x008fca00078a08ff */
[----:B------:R4:W-:Y:S04]  /*7440*/  STL [R1+0x2158], R6 ;  /* 0x0021580601007387 */ /* 0x0009e80000100800 */
[----:B------:R-:W3:Y:S04]  /*7450*/  LDL.LU R12, [R1+0x2c] ;  /* 0x00002c00010c7983 */ /* 0x000ee80000300800 */
[----:B------:R0:W-:Y:S04]  /*7460*/  STL [R1+0x214c], R4 ;  /* 0x00214c0401007387 */ /* 0x0001e80000100800 */
[----:B------:R-:W3:Y:S01]  /*7470*/  LDL.LU R11, [R1+0x28] ;  /* 0x00002800010b7983 */ /* 0x000ee20000300800 */
[----:B----4-:R-:W-:-:S05]  /*7480*/  LEA R6, P3, R22, R0, 0x1 ;  /* 0x0000000016067211 */ /* 0x010fca00078608ff */
[----:B------:R1:W-:Y:S01]  /*7490*/  STL [R1+0x2150], R6 ;  /* 0x0021500601007387 */ /* 0x0003e20000100800 */
[----:B0-----:R-:W-:-:S03]  /*74a0*/  LEA.HI.X.SX32 R4, R28, R2, 0x1, P2 ;  /* 0x000000021c047211 */ /* 0x001fc600010f0eff */
[----:B------:R-:W4:Y:S04]  /*74b0*/  LDL.LU R10, [R1+0x24] ;  /* 0x00002400010a7983 */ /* 0x000f280000300800 */
[----:B------:R0:W-:Y:S04]  /*74c0*/  STL [R1+0x2144], R4 ;  /* 0x0021440401007387 */ /* 0x0001e80000100800 */
[----:B------:R-:W4:Y:S01]  /*74d0*/  LDL.LU R28, [R1+0x20] ;  /* 0x00002000011c7983 */ /* 0x000f220000300800 */
[----:B-1----:R-:W-:Y:S02]  /*74e0*/  LEA R6, P2, R21, R0, 0x1 ;  /* 0x0000000015067211 */ /* 0x002fe400078408ff */
[----:B0-----:R-:W-:-:S03]  /*74f0*/  LEA.HI.X.SX32 R4, R3, R2, 0x1, P1 ;  /* 0x0000000203047211 */ /* 0x001fc600008f0eff */
[----:B------:R0:W-:Y:S04]  /*7500*/  STL [R1+0x2148], R6 ;  /* 0x0021480601007387 */ /* 0x0001e80000100800 */
[----:B------:R-:W4:Y:S04]  /*7510*/  LDL.LU R3, [R1+0x1c] ;  /* 0x00001c0001037983 */ /* 0x000f280000300800 */
[----:B------:R1:W-:Y:S01]  /*7520*/  STL [R1+0x213c], R4 ;  /* 0x00213c0401007387 */ /* 0x0003e20000100800 */
[----:B0-----:R-:W-:-:S03]  /*7530*/  LEA.HI.X.SX32 R6, R5, R2, 0x1, P0 ;  /* 0x0000000205067211 */ /* 0x001fc600000f0eff */
[----:B-1----:R-:W4:Y:S01]  /*7540*/  LDL.LU R4, [R1+0x18] ;  /* 0x0000180001047983 */ /* 0x002f220000300800 */
[----:B------:R-:W-:-:S05]  /*7550*/  LEA R8, P1, R20, R0, 0x1 ;  /* 0x0000000014087211 */ /* 0x000fca00078208ff */
[----:B------:R0:W-:Y:S04]  /*7560*/  STL [R1+0x2140], R8 ;  /* 0x0021400801007387 */ /* 0x0001e80000100800 */
[----:B------:R-:W4:Y:S04]  /*7570*/  LDL.LU R5, [R1+0x14] ;  /* 0x0000140001057983 */ /* 0x000f280000300800 */
[----:B------:R1:W-:Y:S01]  /*7580*/  STL [R1+0x2134], R6 ;  /* 0x0021340601007387 */ /* 0x0003e20000100800 */
[----:B0-----:R-:W-:-:S03]  /*7590*/  LEA.HI.X.SX32 R8, R7, R2, 0x1, P4 ;  /* 0x0000000207087211 */ /* 0x001fc600020f0eff */
[----:B-1----:R-:W4:Y:S01]  /*75a0*/  LDL.LU R6, [R1+0x10] ;  /* 0x0000100001067983 */ /* 0x002f220000300800 */
[----:B--2---:R-:W-:-:S05]  /*75b0*/  LEA R24, P0, R19, R0, 0x1 ;  /* 0x0000000013187211 */ /* 0x004fca00078008ff */
[----:B------:R-:W-:Y:S04]  /*75c0*/  STL [R1+0x2138], R24 ;  /* 0x0021381801007387 */ /* 0x000fe80000100800 */
[----:B------:R-:W2:Y:S04]  /*75d0*/  LDL.LU R7, [R1+0xc] ;  /* 0x00000c0001077983 */ /* 0x000ea80000300800 */
[----:B------:R0:W-:Y:S04]  /*75e0*/  STL [R1+0x212c], R8 ;  /* 0x00212c0801007387 */ /* 0x0001e80000100800 */
[----:B0-----:R-:W2:Y:S01]  /*75f0*/  LDL.LU R8, [R1+0x8] ;  /* 0x0000080001087983 */ /* 0x001ea20000300800 */
[----:B------:R-:W-:-:S05]  /*7600*/  LEA R24, P4, R18, R0, 0x1 ;  /* 0x0000000012187211 */ /* 0x000fca00078808ff */
[----:B------:R0:W-:Y:S02]  /*7610*/  STL [R1+0x2130], R24 ;  /* 0x0021301801007387 */ /* 0x0001e40000100800 */
[-C--:B0-----:R-:W-:Y:S02]  /*7620*/  LEA.HI.X.SX32 R24, R9, R2.reuse, 0x1, P6 ;  /* 0x0000000209187211 */ /* 0x081fe400030f0eff */
[----:B------:R-:W2:Y:S01]  /*7630*/  LDL.LU R9, [R1+0x4] ;  /* 0x0000040001097983 */ /* 0x000ea20000300800 */
[----:B------:R-:W-:-:S03]  /*7640*/  LEA.HI.X.SX32 R23, R23, R2, 0x1, P5 ;  /* 0x0000000217177211 */ /* 0x000fc600028f0eff */
[----:B------:R0:W-:Y:S02]  /*7650*/  STL [R1+0x2124], R24 ;  /* 0x0021241801007387 */ /* 0x0001e40000100800 */
[----:B0-----:R-:W-:-:S05]  /*7660*/  LEA R24, P6, R17, R0, 0x1 ;  /* 0x0000000011187211 */ /* 0x001fca00078c08ff */
[----:B------:R0:W-:Y:S01]  /*7670*/  STL [R1+0x2128], R24 ;  /* 0x0021281801007387 */ /* 0x0001e20000100800 */
[----:B------:R-:W-:-:S03]  /*7680*/  LEA.HI.X.SX32 R22, R22, R2, 0x1, P3 ;  /* 0x0000000216167211 */ /* 0x000fc600018f0eff */
[----:B0-----:R-:W2:Y:S04]  /*7690*/  LDL.LU R24, [R1+0x225c] ;  /* 0x00225c0001187983 */ /* 0x001ea80000300800 */
        /* <DEDUP_REMOVED lines=20> */
[----:B------:R3:W-:Y:S01]  /*77e0*/  STL [R1+0x20fc], R19 ;  /* 0x0020fc1301007387 */ /* 0x0007e20000100800 */
[-C--:B------:R-:W-:Y:S02]  /*77f0*/  LEA.HI.X.SX32 R17, R17, R2.reuse, 0x1, P6 ;  /* 0x0000000211117211 */ /* 0x080fe400030f0eff */
[----:B------:R-:W-:Y:S02]  /*7800*/  LEA.HI.X.SX32 R16, R16, R2, 0x1, P5 ;  /* 0x0000000210107211 */ /* 0x000fe400028f0eff */
[----:B---3--:R-:W-:-:S05]  /*7810*/  LEA R19, P0, R12, R0, 0x1 ;  /* 0x000000000c137211 */ /* 0x008fca00078008ff */
[----:B------:R0:W-:Y:S04]  /*7820*/  STL [R1+0x2100], R19 ;  /* 0x0021001301007387 */ /* 0x0001e80000100800 */
[----:B0-----:R-:W3:Y:S04]  /*7830*/  LDL.LU R19, [R1+0x2248] ;  /* 0x0022480001137983 */ /* 0x001ee80000300800 */
[----:B------:R0:W-:Y:S02]  /*7840*/  STL [R1+0x20f4], R18 ;  /* 0x0020f41201007387 */ /* 0x0001e40000100800 */
[----:B0-----:R-:W-:-:S05]  /*7850*/  LEA R18, P4, R11, R0, 0x1 ;  /* 0x000000000b127211 */ /* 0x001fca00078808ff */
[----:B------:R0:W-:Y:S04]  /*7860*/  STL [R1+0x20f8], R18 ;  /* 0x0020f81201007387 */ /* 0x0001e80000100800 */
[----:B0-----:R-:W3:Y:S04]  /*7870*/  LDL.LU R18, [R1+0x2244] ;  /* 0x0022440001127983 */ /* 0x001ee80000300800 */
[----:B------:R4:W-:Y:S02]  /*7880*/  STL [R1+0x20ec], R17 ;  /* 0x0020ec1101007387 */ /* 0x0009e40000100800 */
[----:B----4-:R-:W-:-:S05]  /*7890*/  LEA R17, P6, R10, R0, 0x1 ;  /* 0x000000000a117211 */ /* 0x010fca00078c08ff */
[----:B------:R0:W-:Y:S01]  /*78a0*/  STL [R1+0x20f0], R17 ;  /* 0x0020f01101007387 */ /* 0x0001e20000100800 */
[----:B------:R-:W-:-:S03]  /*78b0*/  LEA.HI.X.SX32 R15, R15, R2, 0x1, P3 ;  /* 0x000000020f0f7211 */ /* 0x000fc600018f0eff */
[----:B0-----:R-:W4:Y:S04]  /*78c0*/  LDL.LU R17, [R1+0x2240] ;  /* 0x0022400001117983 */ /* 0x001f280000300800 */
[----:B------:R0:W-:Y:S02]  /*78d0*/  STL [R1+0x20e4], R16 ;  /* 0x0020e41001007387 */ /* 0x0001e40000100800 */
[----:B0-----:R-:W-:-:S05]  /*78e0*/  LEA R16, P5, R28, R0, 0x1 ;  /* 0x000000001c107211 */ /* 0x001fca00078a08ff */
[----:B------:R0:W-:Y:S01]  /*78f0*/  STL [R1+0x20e8], R16 ;  /* 0x0020e81001007387 */ /* 0x0001e20000100800 */
[----:B------:R-:W-:-:S03]  /*7900*/  LEA.HI.X.SX32 R14, R14, R2, 0x1, P2 ;  /* 0x000000020e0e7211 */ /* 0x000fc600010f0eff */
[----:B0-----:R-:W3:Y:S04]  /*7910*/  LDL.LU R16, [R1+0x223c] ;  /* 0x00223c0001107983 */ /* 0x001ee80000300800 */
        /* <DEDUP_REMOVED lines=21> */
[----:B--2---:R-:W-:-:S05]  /*7a70*/  LEA R11, P4, R7, R0, 0x1 ;  /* 0x00000000070b7211 */ /* 0x004fca00078808ff */
[----:B------:R0:W-:Y:S01]  /*7a80*/  STL [R1+0x20c0], R11 ;  /* 0x0020c00b01007387 */ /* 0x0001e20000100800 */
[----:B------:R-:W-:-:S03]  /*7a90*/  LEA.HI.X.SX32 R28, R28, R2, 0x1, P5 ;  /* 0x000000021c1c7211 */ /* 0x000fc600028f0eff */
[----:B0-----:R-:W2:Y:S04]  /*7aa0*/  LDL.LU R11, [R1+0x2228] ;  /* 0x00222800010b7983 */ /* 0x001ea80000300800 */
[----:B------:R0:W-:Y:S02]  /*7ab0*/  STL [R1+0x20b4], R10 ;  /* 0x0020b40a01007387 */ /* 0x0001e40000100800 */
[----:B0-----:R-:W-:-:S05]  /*7ac0*/  LEA R10, P6, R8, R0, 0x1 ;  /* 0x00000000080a7211 */ /* 0x001fca00078c08ff */
[----:B------:R0:W-:Y:S04]  /*7ad0*/  STL [R1+0x20b8], R10 ;  /* 0x0020b80a01007387 */ /* 0x0001e80000100800 */
[----:B0-----:R-:W2:Y:S04]  /*7ae0*/  LDL.LU R10, [R1+0x2224] ;  /* 0x00222400010a7983 */ /* 0x001ea80000300800 */
[----:B------:R0:W-:Y:S02]  /*7af0*/  STL [R1+0x20ac], R28 ;  /* 0x0020ac1c01007387 */ /* 0x0001e40000100800 */
[----:B0-----:R-:W-:-:S05]  /*7b00*/  LEA R28, P5, R9, R0, 0x1 ;  /* 0x00000000091c7211 */ /* 0x001fca00078a08ff */
[----:B------:R0:W-:Y:S04]  /*7b10*/  STL [R1+0x20b0], R28 ;  /* 0x0020b01c01007387 */ /* 0x0001e80000100800 */
[----:B0-----:R-:W2:Y:S01]  /*7b20*/  LDL.LU R28, [R1+0x2220] ;  /* 0x00222000011c7983 */ /* 0x001ea20000300800 */
[----:B------:R-:W-:-:S05]  /*7b30*/  LEA.HI.X.SX32 R3, R3, R2, 0x1, P3 ;  /* 0x0000000203037211 */ /* 0x000fca00018f0eff */
[----:B------:R2:W-:Y:S02]  /*7b40*/  STL [R1+0x20a4], R3 ;  /* 0x0020a40301007387 */ /* 0x0005e40000100800 */
[----:B--2---:R-:W-:-:S05]  /*7b50*/  LEA R3, P3, R28, R0, 0x1 ;  /* 0x000000001c037211 */ /* 0x004fca00078608ff */
        /* <DEDUP_REMOVED lines=32> */
[-C--:B------:R-:W-:Y:S02]  /*7d60*/  LEA.HI.X.SX32 R28, R28, R2.reuse, 0x1, P3 ;  /* 0x000000021c1c7211 */ /* 0x080fe400018f0eff */
[----:B------:R-:W-:-:S03]  /*7d70*/  LEA.HI.X.SX32 R3, R3, R2, 0x1, P2 ;  /* 0x0000000203037211 */ /* 0x000fc600010f0eff */
[----:B------:R2:W-:Y:S01]  /*7d80*/  STL [R1+0x206c], R28 ;  /* 0x00206c1c01007387 */ /* 0x0005e20000100800 */
[-C--:B------:R-:W-:Y:S02]  /*7d90*/  LEA.HI.X.SX32 R4, R4, R2.reuse, 0x1, P1 ;  /* 0x0000000204047211 */ /* 0x080fe400008f0eff */
[----:B------:R-:W-:Y:S02]  /*7da0*/  LEA.HI.X.SX32 R5, R5, R2, 0x1, P0 ;  /* 0x0000000205057211 */ /* 0x000fe400000f0eff */
[----:B--2---:R-:W-:-:S05]  /*7db0*/  LEA R28, P3, R9, R0, 0x1 ;  /* 0x00000000091c7211 */ /* 0x004fca00078608ff */
[----:B------:R0:W-:Y:S04]  /*7dc0*/  STL [R1+0x2070], R28 ;  /* 0x0020701c01007387 */ /* 0x0001e80000100800 */
[----:B0-----:R-:W2:Y:S04]  /*7dd0*/  LDL.LU R28, [R1+0x2200] ;  /* 0x00220000011c7983 */ /* 0x001ea80000300800 */
[----:B------:R0:W-:Y:S02]  /*7de0*/  STL [R1+0x2064], R3 ;  /* 0x0020640301007387 */ /* 0x0001e40000100800 */
[----:B0-----:R-:W-:-:S05]  /*7df0*/  LEA R3, P2, R10, R0, 0x1 ;  /* 0x000000000a037211 */ /* 0x001fca00078408ff */
[----:B------:R0:W-:Y:S04]  /*7e00*/  STL [R1+0x2068], R3 ;  /* 0x0020680301007387 */ /* 0x0001e80000100800 */
[----:B------:R3:W-:Y:S01]  /*7e10*/  STL [R1+0x205c], R4 ;  /* 0x00205c0401007387 */ /* 0x0007e20000100800 */
[-C--:B0-----:R-:W-:Y:S02]  /*7e20*/  LEA R3, P1, R11, R0.reuse, 0x1 ;  /* 0x000000000b037211 */ /* 0x081fe400078208ff */
[----:B---3--:R-:W-:-:S03]  /*7e30*/  LEA R4, P0, R12, R0, 0x1 ;  /* 0x000000000c047211 */ /* 0x008fc600078008ff */
[----:B------:R0:W-:Y:S04]  /*7e40*/  STL [R1+0x2060], R3 ;  /* 0x0020600301007387 */ /* 0x0001e80000100800 */
[----:B------:R1:W-:Y:S01]  /*7e50*/  STL [R1+0x2054], R5 ;  /* 0x0020540501007387 */ /* 0x0003e20000100800 */
[----:B0-----:R-:W-:-:S03]  /*7e60*/  LEA.HI.X.SX32 R3, R6, R2, 0x1, P4 ;  /* 0x0000000206037211 */ /* 0x001fc600020f0eff */
[----:B------:R0:W-:Y:S01]  /*7e70*/  STL [R1+0x2058], R4 ;  /* 0x0020580401007387 */ /* 0x0001e20000100800 */
[----:B-1----:R-:W-:-:S03]  /*7e80*/  LEA R5, P4, R13, R0, 0x1 ;  /* 0x000000000d057211 */ /* 0x002fc600078808ff */
        /* <DEDUP_REMOVED lines=15> */
[----:B----4-:R-:W-:-:S03]  /*7f80*/  LEA R3, P2, R17, R0, 0x1 ;  /* 0x0000000011037211 */ /* 0x010fc600078408ff */
        /* <DEDUP_REMOVED lines=16> */
[----:B------:R-:W-:Y:S04]  /*8090*/  STL [R1+0x200c], R5 ;  /* 0x00200c0501007387 */ /* 0x000fe80000100800 */
[----:B------:R-:W3:Y:S01]  /*80a0*/  LDL.LU R8, [R1+0x130] ;  /* 0x0001300001087983 */ /* 0x000ee20000300800 */
[----:B0-----:R-:W-:-:S03]  /*80b0*/  LEA.HI.X.SX32 R3, R15, R2, 0x1, P5 ;  /* 0x000000020f037211 */ /* 0x001fc600028f0eff */
[----:B------:R-:W-:Y:S04]  /*80c0*/  STL [R1+0x2010], R4 ;  /* 0x0020100401007387 */ /* 0x000fe80000100800 */
[----:B------:R-:W4:Y:S04]  /*80d0*/  LDL.LU R11, [R1+0x12c] ;  /* 0x00012c00010b7983 */ /* 0x000f280000300800 */
[----:B------:R0:W-:Y:S04]  /*80e0*/  STL [R1+0x2004], R3 ;  /* 0x0020040301007387 */ /* 0x0001e80000100800 */
[----:B0-----:R-:W4:Y:S04]  /*80f0*/  LDL.LU R3, [R1+0x128] ;  /* 0x0001280001037983 */ /* 0x001f280000300800 */
[----:B------:R-:W4:Y:S04]  /*8100*/  LDL.LU R4, [R1+0x124] ;  /* 0x0001240001047983 */ /* 0x000f280000300800 */
[----:B------:R-:W4:Y:S04]  /*8110*/  LDL.LU R10, [R1+0x120] ;  /* 0x00012000010a7983 */ /* 0x000f280000300800 */
[----:B------:R-:W4:Y:S04]  /*8120*/  LDL.LU R6, [R1+0x11c] ;  /* 0x00011c0001067983 */ /* 0x000f280000300800 */
[----:B------:R-:W4:Y:S04]  /*8130*/  LDL.LU R5, [R1+0x118] ;  /* 0x0001180001057983 */ /* 0x000f280000300800 */
[----:B------:R-:W4:Y:S01]  /*8140*/  LDL.LU R7, [R1+0x114] ;  /* 0x0001140001077983 */ /* 0x000f220000300800 */
[----:B------:R-:W-:-:S02]  /*8150*/  LEA R9, P5, R22, R0, 0x1 ;  /* 0x0000000016097211 */ /* 0x000fc400078a08ff */
[----:B------:R-:W-:Y:S02]  /*8160*/  LEA.HI.X.SX32 R13, R16, R2, 0x1, P3 ;  /* 0x00000002100d7211 */ /* 0x000fe400018f0eff */
[----:B------:R-:W-:Y:S01]  /*8170*/  LEA R12, P3, R23, R0, 0x1 ;  /* 0x00000000170c7211 */ /* 0x000fe200078608ff */
[----:B------:R0:W-:Y:S01]  /*8180*/  STL [R1+0x2008], R9 ;  /* 0x0020080901007387 */ /* 0x0001e20000100800 */
[----:B------:R-:W-:Y:S01]  /*8190*/  IMAD R25, R25, UR10, RZ ;  /* 0x0000000a19197c24 */ /* 0x000fe2000f8e02ff */
[----:B------:R-:W1:Y:S02]  /*81a0*/  LDC R16, c[0x0][0x3a8] ;  /* 0x0000ea00ff107b82 */ /* 0x000e640000000800 */
[----:B------:R0:W-:Y:S02]  /*81b0*/  STL [R1+0x1ffc], R13 ;  /* 0x001ffc0d01007387 */ /* 0x0001e40000100800 */
[----:B0-----:R-:W-:Y:S02]  /*81c0*/  LEA.HI.X.SX32 R9, R17, R2, 0x1, P2 ;  /* 0x0000000211097211 */ /* 0x001fe400010f0eff */
[----:B------:R0:W-:Y:S01]  /*81d0*/  STL [R1+0x2000], R12 ;  /* 0x0020000c01007387 */ /* 0x0001e20000100800 */
[----:B------:R-:W-:Y:S01]  /*81e0*/  IMAD R26, R26, UR10, RZ ;  /* 0x0000000a1a1a7c24 */ /* 0x000fe2000f8e02ff */
[----:B------:R-:W-:-:S02]  /*81f0*/  LEA R13, P2, R24, R0, 0x1 ;  /* 0x00000000180d7211 */ /* 0x000fc400078408ff */
[----:B------:R0:W-:Y:S02]  /*8200*/  STL [R1+0x1ff4], R9 ;  /* 0x001ff40901007387 */ /* 0x0001e40000100800 */
[----:B0-----:R-:W-:Y:S02]  /*8210*/  LEA.HI.X.SX32 R12, R18, R2, 0x1, P1 ;  /* 0x00000002120c7211 */ /* 0x001fe400008f0eff */
[----:B------:R0:W-:Y:S01]  /*8220*/  STL [R1+0x1ff8], R13 ;  /* 0x001ff80d01007387 */ /* 0x0001e20000100800 */
[----:B------:R-:W-:-:S03]  /*8230*/  LEA R9, P1, R25, R0, 0x1 ;  /* 0x0000000019097211 */ /* 0x000fc600078208ff */
[----:B------:R0:W-:Y:S01]  /*8240*/  STL [R1+0x1fec], R12 ;  /* 0x001fec0c01007387 */ /* 0x0001e20000100800 */
[----:B------:R-:W-:-:S03]  /*8250*/  IMAD R27, R27, UR10, RZ ;  /* 0x0000000a1b1b7c24 */ /* 0x000fc6000f8e02ff */
[----:B------:R0:W-:Y:S02]  /*8260*/  STL [R1+0x1ff0], R9 ;  /* 0x001ff00901007387 */ /* 0x0001e40000100800 */
[----:B0-----:R-:W-:Y:S01]  /*8270*/  LEA.HI.X.SX32 R13, R19, R2, 0x1, P0 ;  /* 0x00000002130d7211 */ /* 0x001fe200000f0eff */
[----:B------:R-:W-:Y:S01]  /*8280*/  IMAD R29, R29, UR10, RZ ;  /* 0x0000000a1d1d7c24 */ /* 0x000fe2000f8e02ff */
[----:B------:R-:W-:-:S03]  /*8290*/  LEA R12, P0, R26, R0, 0x1 ;  /* 0x000000001a0c7211 */ /* 0x000fc600078008ff */
[----:B------:R0:W-:Y:S01]  /*82a0*/  STL [R1+0x1fe4], R13 ;  /* 0x001fe40d01007387 */ /* 0x0001e20000100800 */
[----:B------:R-:W-:-:S03]  /*82b0*/  LEA.HI.X.SX32 R9, R20, R2, 0x1, P4 ;  /* 0x0000000214097211 */ /* 0x000fc600020f0eff */
[----:B------:R1:W-:Y:S04]  /*82c0*/  STL [R1+0x1fe8], R12 ;  /* 0x001fe80c01007387 */ /* 0x0003e80000100800 */
[----:B------:R1:W-:Y:S01]  /*82d0*/  STL [R1+0x1fdc], R9 ;  /* 0x001fdc0901007387 */ /* 0x0003e20000100800 */
[----:B0-----:R-:W-:Y:S02]  /*82e0*/  LEA R13, P4, R27, R0, 0x1 ;  /* 0x000000001b0d7211 */ /* 0x001fe400078808ff */
[----:B-1----:R-:W-:-:S03]  /*82f0*/  LEA.HI.X.SX32 R12, R21, R2, 0x1, P6 ;  /* 0x00000002150c7211 */ /* 0x002fc600030f0eff */
[----:B------:R-:W-:Y:S01]  /*8300*/  STL [R1+0x1fe0], R13 ;  /* 0x001fe00d01007387 */ /* 0x000fe20000100800 */
[----:B------:R-:W-:Y:S02]  /*8310*/  LEA R9, P6, R29, R0, 0x1 ;  /* 0x000000001d097211 */ /* 0x000fe400078c08ff */
[-C--:B------:R-:W-:Y:S01]  /*8320*/  LEA.HI.X.SX32 R0, R22, R2.reuse, 0x1, P5 ;  /* 0x0000000216007211 */ /* 0x080fe200028f0eff */
[----:B------:R0:W-:Y:S04]  /*8330*/  STL [R1+0x1fd8], R12 ;  /* 0x001fd80c01007387 */ /* 0x0001e80000100800 */
[----:B------:R1:W-:Y:S04]  /*8340*/  STL [R1+0x1fd4], R9 ;  /* 0x001fd40901007387 */ /* 0x0003e80000100800 */
[----:B------:R1:W-:Y:S01]  /*8350*/  STL [R1+0x1fd0], R0 ;  /* 0x001fd00001007387 */ /* 0x0003e20000100800 */
[----:B0-----:R-:W-:-:S02]  /*8360*/  LEA.HI.X.SX32 R12, R23, R2, 0x1, P3 ;  /* 0x00000002170c7211 */ /* 0x001fc400018f0eff */
[----:B-1----:R-:W-:-:S03]  /*8370*/  LEA.HI.X.SX32 R9, R24, R2, 0x1, P2 ;  /* 0x0000000218097211 */ /* 0x002fc600010f0eff */
[----:B------:R0:W-:Y:S01]  /*8380*/  STL [R1+0x1fcc], R12 ;  /* 0x001fcc0c01007387 */ /* 0x0001e20000100800 */
[----:B------:R-:W-:-:S03]  /*8390*/  LEA.HI.X.SX32 R0, R25, R2, 0x1, P1 ;  /* 0x0000000219007211 */ /* 0x000fc600008f0eff */
[----:B------:R1:W-:Y:S04]  /*83a0*/  STL [R1+0x1fc8], R9 ;  /* 0x001fc80901007387 */ /* 0x0003e80000100800 */
[----:B------:R2:W-:Y:S01]  /*83b0*/  STL [R1+0x1fc4], R0 ;  /* 0x001fc40001007387 */ /* 0x0005e20000100800 */
[-C--:B0-----:R-:W-:Y:S02]  /*83c0*/  LEA.HI.X.SX32 R12, R26, R2.reuse, 0x1, P0 ;  /* 0x000000021a0c7211 */ /* 0x081fe400000f0eff */
[----:B-1----:R-:W-:-:S03]  /*83d0*/  LEA.HI.X.SX32 R9, R27, R2, 0x1, P4 ;  /* 0x000000021b097211 */ /* 0x002fc600020f0eff */
[----:B------:R-:W-:Y:S01]  /*83e0*/  STL [R1+0x1fc0], R12 ;  /* 0x001fc00c01007387 */ /* 0x000fe20000100800 */
[----:B--2---:R-:W-:-:S03]  /*83f0*/  LEA.HI.X.SX32 R0, R29, R2, 0x1, P6 ;  /* 0x000000021d007211 */ /* 0x004fc600030f0eff */
[----:B------:R-:W-:Y:S04]  /*8400*/  STL [R1+0x21f8], R28 ;  /* 0x0021f81c01007387 */ /* 0x000fe80000100800 */
[----:B------:R0:W-:Y:S04]  /*8410*/  STL [R1+0x1fbc], R9 ;  /* 0x001fbc0901007387 */ /* 0x0001e80000100800 */
[----:B------:R1:W-:Y:S01]  /*8420*/  STL [R1+0x1fb4], R0 ;  /* 0x001fb40001007387 */ /* 0x0003e20000100800 */
[----:B0-----:R-:W-:Y:S02]  /*8430*/  IMAD R9, R16, 0x3f, RZ ;  /* 0x0000003f10097824 */ /* 0x001fe400078e02ff */
[----:B---3--:R-:W-:-:S05]  /*8440*/  IMAD R8, R8, UR7, RZ ;  /* 0x0000000708087c24 */ /* 0x008fca000f8e02ff */
[----:B------:R-:W-:Y:S01]  /*8450*/  LEA R18, P6, R8, UR12, 0x1 ;  /* 0x0000000c08127c11 */ /* 0x000fe2000f8c08ff */
[----:B----4-:R-:W-:-:S03]  /*8460*/  IMAD R2, R11, UR7, RZ ;  /* 0x000000070b027c24 */ /* 0x010fc6000f8e02ff */
[----:B------:R-:W-:Y:S01]  /*8470*/  LEA.HI.X.SX32 R19, R8, UR13, 0x1, P6 ;  /* 0x0000000d08137c11 */ /* 0x000fe2000b0f0eff */
[----:B------:R-:W0:Y:S01]  /*8480*/  LDC R11, c[0x0][0x3a8] ;  /* 0x0000ea00ff0b7b82 */ /* 0x000e220000000800 */
[----:B------:R-:W-:Y:S01]  /*8490*/  LEA R20, P4, R2, UR12, 0x1 ;  /* 0x0000000c02147c11 */ /* 0x000fe2000f8808ff */
[----:B------:R-:W-:Y:S02]  /*84a0*/  IMAD R3, R3, UR7, RZ ;  /* 0x0000000703037c24 */ /* 0x000fe4000f8e02ff */
[----:B------:R-:W-:-:S03]  /*84b0*/  IMAD R4, R4, UR7, RZ ;  /* 0x0000000704047c24 */ /* 0x000fc6000f8e02ff */
[----:B------:R-:W-:Y:S01]  /*84c0*/  LEA R22, P2, R3, UR12, 0x1 ;  /* 0x0000000c03167c11 */ /* 0x000fe2000f8408ff */
[----:B-1----:R-:W-:Y:S01]  /*84d0*/  IMAD R0, R10, UR7, RZ ;  /* 0x000000070a007c24 */ /* 0x002fe2000f8e02ff */
[----:B------:R-:W-:Y:S01]  /*84e0*/  LEA R24, P1, R4, UR12, 0x1 ;  /* 0x0000000c04187c11 */ /* 0x000fe2000f8208ff */
[----:B------:R-:W-:Y:S02]  /*84f0*/  IMAD R5, R5, UR7, RZ ;  /* 0x0000000705057c24 */ /* 0x000fe4000f8e02ff */
[----:B------:R-:W-:-:S03]  /*8500*/  IMAD R7, R7, UR7, RZ ;  /* 0x0000000707077c24 */ /* 0x000fc6000f8e02ff */
[----:B------:R-:W-:Y:S01]  /*8510*/  LEA R14, P3, R5, UR12, 0x1 ;  /* 0x0000000c050e7c11 */ /* 0x000fe2000f8608ff */
[----:B------:R-:W-:Y:S01]  /*8520*/  IMAD R6, R6, UR7, RZ ;  /* 0x0000000706067c24 */ /* 0x000fe2000f8e02ff */
[C---:B------:R-:W-:Y:S02]  /*8530*/  LEA R12, P5, R7.reuse, UR12, 0x1 ;  /* 0x0000000c070c7c11 */ /* 0x040fe4000f8a08ff */
[----:B------:R-:W-:Y:S02]  /*8540*/  LEA.HI.X.SX32 R21, R2, UR13, 0x1, P4 ;  /* 0x0000000d02157c11 */ /* 0x000fe4000a0f0eff */
[----:B------:R-:W-:Y:S02]  /*8550*/  LEA.HI.X.SX32 R13, R7, UR13, 0x1, P5 ;  /* 0x0000000d070d7c11 */ /* 0x000fe4000a8f0eff */
[----:B------:R-:W-:Y:S01]  /*8560*/  LEA.HI.X.SX32 R15, R5, UR13, 0x1, P3 ;  /* 0x0000000d050f7c11 */ /* 0x000fe200098f0eff */
[----:B------:R-:W-:Y:S01]  /*8570*/  STL.64 [R1+0xbc8], R18 ;  /* 0x000bc81201007387 */ /* 0x000fe20000100a00 */
[----:B------:R-:W-:-:S02]  /*8580*/  LEA R26, P0, R0, UR12, 0x1 ;  /* 0x0000000c001a7c11 */ /* 0x000fc4000f8008ff */
[----:B------:R-:W-:Y:S01]  /*8590*/  LEA.HI.X.SX32 R23, R3, UR13, 0x1, P2 ;  /* 0x0000000d03177c11 */ /* 0x000fe200090f0eff */
[----:B------:R-:W-:Y:S01]  /*85a0*/  STL.64 [R1+0xb90], R12 ;  /* 0x000b900c01007387 */ /* 0x000fe20000100a00 */
[----:B------:R-:W-:Y:S02]  /*85b0*/  LEA R28, P6, R6, UR12, 0x1 ;  /* 0x0000000c061c7c11 */ /* 0x000fe4000f8c08ff */
[----:B------:R-:W-:Y:S01]  /*85c0*/  LEA.HI.X.SX32 R25, R4, UR13, 0x1, P1 ;  /* 0x0000000d04197c11 */ /* 0x000fe200088f0eff */
[C---:B------:R-:W-:Y:S01]  /*85d0*/  IMAD.WIDE R4, R9.reuse, 0x2, R12 ;  /* 0x0000000209047825 */ /* 0x040fe200078e020c */
[----:B------:R-:W-:Y:S01]  /*85e0*/  STL.64 [R1+0xbc0], R20 ;  /* 0x000bc01401007387 */ /* 0x000fe20000100a00 */
[----:B------:R-:W-:Y:S02]  /*85f0*/  LEA.HI.X.SX32 R27, R0, UR13, 0x1, P0 ;  /* 0x0000000d001b7c11 */ /* 0x000fe400080f0eff */
[----:B------:R-:W-:Y:S01]  /*8600*/  LEA.HI.X.SX32 R29, R6, UR13, 0x1, P6 ;  /* 0x0000000d061d7c11 */ /* 0x000fe2000b0f0eff */
[----:B------:R-:W-:Y:S01]  /*8610*/  STL.64 [R1+0xb98], R14 ;  /* 0x000b980e01007387 */ /* 0x000fe20000100a00 */
[----:B------:R-:W-:-:S03]  /*8620*/  IMAD.WIDE R2, R9, 0x2, R14 ;  /* 0x0000000209027825 */ /* 0x000fc600078e020e */
[----:B------:R-:W-:Y:S04]  /*8630*/  STL.64 [R1+0xbb8], R22 ;  /* 0x000bb81601007387 */ /* 0x000fe80000100a00 */
[----:B------:R-:W-:Y:S04]  /*8640*/  STL.64 [R1+0xbb0], R24 ;  /* 0x000bb01801007387 */ /* 0x000fe80000100a00 */
[----:B------:R-:W-:Y:S04]  /*8650*/  STL [R1+0x1fb8], R4 ;  /* 0x001fb80401007387 */ /* 0x000fe80000100800 */
[----:B------:R1:W-:Y:S04]  /*8660*/  STL [R1+0x1fa4], R5 ;  /* 0x001fa40501007387 */ /* 0x0003e80000100800 */
[----:B------:R-:W-:Y:S04]  /*8670*/  STL.64 [R1+0xba8], R26 ;  /* 0x000ba81a01007387 */ /* 0x000fe80000100a00 */
[----:B------:R-:W-:Y:S04]  /*8680*/  STL.64 [R1+0xba0], R28 ;  /* 0x000ba01c01007387 */ /* 0x000fe80000100a00 */
[----:B------:R-:W-:Y:S04]  /*8690*/  STL [R1+0x1fb0], R2 ;  /* 0x001fb00201007387 */ /* 0x000fe80000100800 */
[----:B------:R2:W-:Y:S01]  /*86a0*/  STL [R1+0x1fa8], R3 ;  /* 0x001fa80301007387 */ /* 0x0005e20000100800 */
[----:B-1----:R-:W-:-:S04]  /*86b0*/  IMAD.WIDE R4, R9, 0x2, R26 ;  /* 0x0000000209047825 */ /* 0x002fc800078e021a */
[----:B------:R-:W-:-:S04]  /*86c0*/  IMAD.WIDE R6, R9, 0x2, R24 ;  /* 0x0000000209067825 */ /* 0x000fc800078e0218 */
[----:B--2---:R-:W-:-:S05]  /*86d0*/  IMAD.WIDE R2, R9, 0x2, R28 ;  /* 0x0000000209027825 */ /* 0x004fca00078e021c */
[----:B------:R-:W-:Y:S04]  /*86e0*/  STL [R1+0x1fac], R2 ;  /* 0x001fac0201007387 */ /* 0x000fe80000100800 */
[----:B------:R1:W-:Y:S01]  /*86f0*/  STL [R1+0x1f9c], R3 ;  /* 0x001f9c0301007387 */ /* 0x0003e20000100800 */
[----:B------:R-:W-:-:S03]  /*8700*/  IMAD R0, R16, 0x3e, RZ ;  /* 0x0000003e10007824 */ /* 0x000fc600078e02ff */
[----:B------:R-:W-:Y:S04]  /*8710*/  STL [R1+0x1fa0], R4 ;  /* 0x001fa00401007387 */ /* 0x000fe80000100800 */
[----:B------:R2:W-:Y:S01]  /*8720*/  STL [R1+0x1f94], R5 ;  /* 0x001f940501007387 */ /* 0x0005e20000100800 */
[----:B-1----:R-:W-:-:S03]  /*8730*/  IMAD.WIDE R2, R9, 0x2, R22 ;  /* 0x0000000209027825 */ /* 0x002fc600078e0216 */
[----:B------:R-:W-:Y:S04]  /*8740*/  STL [R1+0x1f98], R6 ;  /* 0x001f980601007387 */ /* 0x000fe80000100800 */
[----:B------:R1:W-:Y:S01]  /*8750*/  STL [R1+0x1f8c], R7 ;  /* 0x001f8c0701007387 */ /* 0x0003e20000100800 */
[----:B--2---:R-:W-:-:S03]  /*8760*/  IMAD.WIDE R4, R9, 0x2, R20 ;  /* 0x0000000209047825 */ /* 0x004fc600078e0214 */
        /* <DEDUP_REMOVED lines=12> */
[----:B------:R-:W-:Y:S01]  /*8830*/  STL [R1+0x1f70], R4 ;  /* 0x001f700401007387 */ /* 0x000fe20000100800 */
[----:B-1----:R-:W-:-:S03]  /*8840*/  IMAD.WIDE R2, R0, 0x2, R28 ;  /* 0x0000000200027825 */ /* 0x002fc600078e021c */
[----:B------:R1:W-:Y:S04]  /*8850*/  STL [R1+0x1f64], R5 ;  /* 0x001f640501007387 */ /* 0x0003e80000100800 */
[----:B------:R-:W-:Y:S04]  /*8860*/  STL [R1+0x1f68], R2 ;  /* 0x001f680201007387 */ /* 0x000fe80000100800 */
[----:B------:R2:W-:Y:S01]  /*8870*/  STL [R1+0x1f5c], R3 ;  /* 0x001f5c0301007387 */ /* 0x0005e20000100800 */
[----:B-1----:R-:W-:-:S03]  /*8880*/  IMAD.WIDE R4, R0, 0x2, R24 ;  /* 0x0000000200047825 */ /* 0x002fc600078e0218 */
[----:B------:R-:W-:Y:S04]  /*8890*/  STL [R1+0x1f60], R6 ;  /* 0x001f600601007387 */ /* 0x000fe80000100800 */
[----:B------:R1:W-:Y:S01]  /*88a0*/  STL [R1+0x1f54], R7 ;  /* 0x001f540701007387 */ /* 0x0003e20000100800 */
[----:B--2---:R-:W-:-:S03]  /*88b0*/  IMAD.WIDE R2, R0, 0x2, R22 ;  /* 0x0000000200027825 */ /* 0x004fc600078e0216 */
[----:B------:R-:W-:Y:S01]  /*88c0*/  STL [R1+0x1f58], R4 ;  /* 0x001f580401007387 */ /* 0x000fe20000100800 */
[----:B------:R-:W-:-:S03]  /*88d0*/  IMAD R8, R16, 0x3d, RZ ;  /* 0x0000003d10087824 */ /* 0x000fc600078e02ff */
[----:B------:R2:W-:Y:S01]  /*88e0*/  STL [R1+0x1f4c], R5 ;  /* 0x001f4c0501007387 */ /* 0x0005e20000100800 */
[----:B-1----:R-:W-:-:S03]  /*88f0*/  IMAD.WIDE R6, R0, 0x2, R18 ;  /* 0x0000000200067825 */ /* 0x002fc600078e0212 */
[----:B------:R-:W-:Y:S01]  /*8900*/  STL [R1+0x1f50], R2 ;  /* 0x001f500201007387 */ /* 0x000fe20000100800 */
[----:B--2---:R-:W-:-:S03]  /*8910*/  IMAD.WIDE R4, R0, 0x2, R20 ;  /* 0x0000000200047825 */ /* 0x004fc600078e0214 */
[----:B------:R1:W-:Y:S04]  /*8920*/  STL [R1+0x1f44], R3 ;  /* 0x001f440301007387 */ /* 0x0003e80000100800 */
        /* <DEDUP_REMOVED lines=101> */
[----:B------:R-:W-:Y:S01]  /*8f80*/  STL [R1+0x1e3c], R5 ;  /* 0x001e3c0501007387 */ /* 0x000fe20000100800 */
[----:B-1----:R-:W-:-:S03]  /*8f90*/  IMAD.WIDE R2, R8, 0x2, R12 ;  /* 0x0000000208027825 */ /* 0x002fc600078e020c */
[----:B------:R-:W-:Y:S04]  /*8fa0*/  STL [R1+0x1e40], R6 ;  /* 0x001e400601007387 */ /* 0x000fe80000100800 */
[----:B------:R1:W-:Y:S04]  /*8fb0*/  STL [R1+0x1e34], R7 ;  /* 0x001e340701007387 */ /* 0x0003e80000100800 */
[----:B------:R-:W-:Y:S04]  /*8fc0*/  STL [R1+0x1e38], R2 ;  /* 0x001e380201007387 */ /* 0x000fe80000100800 */
[----:B------:R2:W-:Y:S01]  /*8fd0*/  STL [R1+0x1e2c], R3 ;  /* 0x001e2c0301007387 */ /* 0x0005e20000100800 */
[----:B-1----:R-:W-:-:S04]  /*8fe0*/  IMAD.WIDE R6, R8, 0x2, R14 ;  /* 0x0000000208067825 */ /* 0x002fc800078e020e */
[C---:B------:R-:W-:Y:S01]  /*8ff0*/  IMAD.WIDE R4, R8.reuse, 0x2, R26 ;  /* 0x0000000208047825 */ /* 0x040fe200078e021a */
[----:B------:R-:W-:Y:S03]  /*9000*/  STL [R1+0x1e30], R6 ;  /* 0x001e300601007387 */ /* 0x000fe60000100800 */
[C---:B--2---:R-:W-:Y:S01]  /*9010*/  IMAD.WIDE R2, R8.reuse, 0x2, R28 ;  /* 0x0000000208027825 */ /* 0x044fe200078e021c */
[----:B------:R1:W-:Y:S04]  /*9020*/  STL [R1+0x1e24], R7 ;  /* 0x001e240701007387 */ /* 0x0003e80000100800 */
[----:B------:R-:W-:Y:S04]  /*9030*/  STL [R1+0x1e28], R2 ;  /* 0x001e280201007387 */ /* 0x000fe80000100800 */
[----:B------:R2:W-:Y:S01]  /*9040*/  STL [R1+0x1e1c], R3 ;  /* 0x001e1c0301007387 */ /* 0x0005e20000100800 */
[----:B-1----:R-:W-:-:S03]  /*9050*/  IMAD.WIDE R6, R8, 0x2, R24 ;  /* 0x0000000208067825 */ /* 0x002fc600078e0218 */
[----:B------:R-:W-:Y:S01]  /*9060*/  STL [R1+0x1e20], R4 ;  /* 0x001e200401007387 */ /* 0x000fe20000100800 */
[----:B------:R-:W-:-:S03]  /*9070*/  IMAD R0, R16, 0x38, RZ ;  /* 0x0000003810007824 */ /* 0x000fc600078e02ff */
        /* <DEDUP_REMOVED lines=157> */
[----:B------:R1:W-:Y:S01]  /*9a50*/  STL [R1+0x100c], R3 ;  /* 0x00100c0301007387 */ /* 0x0003e20000100800 */
[----:B------:R-:W-:-:S03]  /*9a60*/  IMAD.WIDE R8, R0, 0x2, R12 ;  /* 0x0000000200087825 */ /* 0x000fc600078e020c */
        /* <DEDUP_REMOVED lines=438> */
[----:B------:R-:W-:-:S03]  /*b5d0*/  IMAD.SHL.U32 R0, R16, 0x20, RZ ;  /* 0x0000002010007824 */ /* 0x000fc600078e00ff */
        /* <DEDUP_REMOVED lines=62> */
[----:B------:R-:W2:Y:S03]  /*b9c0*/  LDC R12, c[0x0][0x3a8] ;  /* 0x0000ea00ff0c7b82 */ /* 0x000ea60000000800 */
[----:B------:R3:W-:Y:S01]  /*b9d0*/  STL [R1+0x1514], R5 ;  /* 0x0015140501007387 */ /* 0x0007e20000100800 */
[----:B-1----:R-:W-:-:S03]  /*b9e0*/  IMAD.WIDE R2, R0, 0x2, R14 ;  /* 0x0000000200027825 */ /* 0x002fc600078e020e */
[----:B------:R-:W-:Y:S01]  /*b9f0*/  STL [R1+0x1520], R6 ;  /* 0x0015200601007387 */ /* 0x000fe20000100800 */
[----:B------:R-:W1:Y:S03]  /*ba00*/  LDC R13, c[0x0][0x3a8] ;  /* 0x0000ea00ff0d7b82 */ /* 0x000e660000000800 */
[----:B------:R4:W-:Y:S01]  /*ba10*/  STL [R1+0x151c], R7 ;  /* 0x00151c0701007387 */ /* 0x0009e20000100800 */
[----:B---3--:R-:W-:-:S03]  /*ba20*/  IMAD.WIDE R4, R0, 0x2, R28 ;  /* 0x0000000200047825 */ /* 0x008fc600078e021c */
[----:B------:R-:W-:Y:S04]  /*ba30*/  STL [R1+0x1528], R8 ;  /* 0x0015280801007387 */ /* 0x000fe80000100800 */
[----:B------:R-:W-:Y:S01]  /*ba40*/  STL [R1+0x1524], R9 ;  /* 0x0015240901007387 */ /* 0x000fe20000100800 */
[----:B----4-:R-:W-:-:S03]  /*ba50*/  IMAD.WIDE R6, R0, 0x2, R26 ;  /* 0x0000000200067825 */ /* 0x010fc600078e021a */
[----:B------:R-:W-:Y:S04]  /*ba60*/  STL [R1+0x1530], R2 ;  /* 0x0015300201007387 */ /* 0x000fe80000100800 */
[----:B------:R3:W-:Y:S04]  /*ba70*/  STL [R1+0x152c], R3 ;  /* 0x00152c0301007387 */ /* 0x0007e80000100800 */
[----:B------:R-:W-:Y:S04]  /*ba80*/  STL [R1+0x1538], R4 ;  /* 0x0015380401007387 */ /* 0x000fe80000100800 */
[----:B------:R-:W-:Y:S01]  /*ba90*/  STL [R1+0x1534], R5 ;  /* 0x0015340501007387 */ /* 0x000fe20000100800 */
[----:B---3--:R-:W-:-:S03]  /*baa0*/  IMAD.WIDE R2, R0, 0x2, R24 ;  /* 0x0000000200027825 */ /* 0x008fc600078e0218 */
[----:B------:R-:W-:Y:S04]  /*bab0*/  STL [R1+0x1540], R6 ;  /* 0x0015400601007387 */ /* 0x000fe80000100800 */
[----:B------:R-:W-:Y:S01]  /*bac0*/  STL [R1+0x153c], R7 ;  /* 0x00153c0701007387 */ /* 0x000fe20000100800 */
[----:B------:R-:W-:-:S03]  /*bad0*/  IMAD R10, R16, 0x1d, RZ ;  /* 0x0000001d100a7824 */ /* 0x000fc600078e02ff */
[----:B------:R-:W-:Y:S04]  /*bae0*/  STL [R1+0x1548], R2 ;  /* 0x0015480201007387 */ /* 0x000fe80000100800 */
[----:B------:R-:W-:Y:S04]  /*baf0*/  STL [R1+0x1544], R3 ;  /* 0x0015440301007387 */ /* 0x000fe80000100800 */
[----:B------:R3:W-:Y:S04]  /*bb00*/  STL [R1+0x21fc], R16 ;  /* 0x0021fc1001007387 */ /* 0x0007e80000100800 */
[----:B---3--:R-:W3:Y:S01]  /*bb10*/  LDL.64 R16, [R1+0xb90] ;  /* 0x000b900001107983 */ /* 0x008ee20000100a00 */
[----:B------:R-:W-:-:S04]  /*bb20*/  IMAD.WIDE R2, R0, 0x2, R22 ;  /* 0x0000000200027825 */ /* 0x000fc800078e0216 */
[C---:B------:R-:W-:Y:S01]  /*bb30*/  IMAD.WIDE R4, R0.reuse, 0x2, R20 ;  /* 0x0000000200047825 */ /* 0x040fe200078e0214 */
[----:B------:R-:W-:Y:S03]  /*bb40*/  STL [R1+0x1550], R2 ;  /* 0x0015500201007387 */ /* 0x000fe60000100800 */
[----:B------:R-:W-:Y:S01]  /*bb50*/  IMAD.WIDE R6, R0, 0x2, R18 ;  /* 0x0000000200067825 */ /* 0x000fe200078e0212 */
[----:B------:R4:W-:Y:S04]  /*bb60*/  STL [R1+0x154c], R3 ;  /* 0x00154c0301007387 */ /* 0x0009e80000100800 */
[----:B------:R-:W-:Y:S04]  /*bb70*/  STL [R1+0x1558], R4 ;  /* 0x0015580401007387 */ /* 0x000fe80000100800 */
[----:B------:R0:W-:Y:S01]  /*bb80*/  STL [R1+0x1554], R5 ;  /* 0x0015540501007387 */ /* 0x0001e20000100800 */
[----:B----4-:R-:W-:-:S03]  /*bb90*/  IMAD.WIDE R2, R10, 0x2, R14 ;  /* 0x000000020a027825 */ /* 0x010fc600078e020e */
[----:B------:R-:W-:Y:S04]  /*bba0*/  STL [R1+0x1560], R6 ;  /* 0x0015600601007387 */ /* 0x000fe80000100800 */
[----:B------:R4:W-:Y:S01]  /*bbb0*/  STL [R1+0x155c], R7 ;  /* 0x00155c0701007387 */ /* 0x0009e20000100800 */
[----:B0-----:R-:W-:-:S04]  /*bbc0*/  IMAD.WIDE R4, R10, 0x2, R28 ;  /* 0x000000020a047825 */ /* 0x001fc800078e021c */
[----:B----4-:R-:W-:-:S04]  /*bbd0*/  IMAD.WIDE R6, R10, 0x2, R26 ;  /* 0x000000020a067825 */ /* 0x010fc800078e021a */
[----:B------:R-:W-:Y:S02]  /*bbe0*/  IMAD R0, R11, 0x1c, RZ ;  /* 0x0000001c0b007824 */ /* 0x000fe400078e02ff */
[----:B------:R-:W0:Y:S01]  /*bbf0*/  LDC R11, c[0x0][0x3a8] ;  /* 0x0000ea00ff0b7b82 */ /* 0x000e220000000800 */
[----:B---3--:R-:W-:-:S05]  /*bc00*/  IMAD.WIDE R8, R10, 0x2, R16 ;  /* 0x000000020a087825 */ /* 0x008fca00078e0210 */
[----:B------:R-:W-:Y:S04]  /*bc10*/  STL [R1+0x1568], R8 ;  /* 0x0015680801007387 */ /* 0x000fe80000100800 */
[----:B------:R-:W-:Y:S04]  /*bc20*/  STL [R1+0x1564], R9 ;  /* 0x0015640901007387 */ /* 0x000fe80000100800 */
[----:B------:R-:W-:Y:S04]  /*bc30*/  STL [R1+0x1570], R2 ;  /* 0x0015700201007387 */ /* 0x000fe80000100800 */
[----:B------:R3:W-:Y:S04]  /*bc40*/  STL [R1+0x156c], R3 ;  /* 0x00156c0301007387 */ /* 0x0007e80000100800 */
[----:B------:R-:W-:Y:S04]  /*bc50*/  STL [R1+0x1578], R4 ;  /* 0x0015780401007387 */ /* 0x000fe80000100800 */
[----:B------:R4:W-:Y:S01]  /*bc60*/  STL [R1+0x1574], R5 ;  /* 0x0015740501007387 */ /* 0x0009e20000100800 */
[----:B---3--:R-:W-:-:S03]  /*bc70*/  IMAD.WIDE R2, R10, 0x2, R24 ;  /* 0x000000020a027825 */ /* 0x008fc600078e0218 */
[----:B------:R-:W-:Y:S04]  /*bc80*/  STL [R1+0x1580], R6 ;  /* 0x0015800601007387 */ /* 0x000fe80000100800 */
[----:B------:R3:W-:Y:S04]  /*bc90*/  STL [R1+0x157c], R7 ;  /* 0x00157c0701007387 */ /* 0x0007e80000100800 */
[----:B------:R-:W-:Y:S01]  /*bca0*/  STL [R1+0x1588], R2 ;  /* 0x0015880201007387 */ /* 0x000fe20000100800 */
[----:B----4-:R-:W-:-:S03]  /*bcb0*/  IMAD.WIDE R4, R10, 0x2, R20 ;  /* 0x000000020a047825 */ /* 0x010fc600078e0214 */
[----:B------:R4:W-:Y:S01]  /*bcc0*/  STL [R1+0x1584], R3 ;  /* 0x0015840301007387 */ /* 0x0009e20000100800 */
[----:B---3--:R-:W-:-:S04]  /*bcd0*/  IMAD.WIDE R6, R10, 0x2, R18 ;  /* 0x000000020a067825 */ /* 0x008fc800078e0212 */
[----:B----4-:R-:W-:-:S04]  /*bce0*/  IMAD.WIDE R2, R10, 0x2, R22 ;  /* 0x000000020a027825 */ /* 0x010fc800078e0216 */
[C---:B------:R-:W-:Y:S01]  /*bcf0*/  IMAD.WIDE R8, R0.reuse, 0x2, R16 ;  /* 0x0000000200087825 */ /* 0x040fe200078e0210 */
[----:B------:R-:W-:Y:S04]  /*bd00*/  STL [R1+0x1590], R2 ;  /* 0x0015900201007387 */ /* 0x000fe80000100800 */
[----:B------:R3:W-:Y:S04]  /*bd10*/  STL [R1+0x158c], R3 ;  /* 0x00158c0301007387 */ /* 0x0007e80000100800 */
[----:B------:R-:W-:Y:S04]  /*bd20*/  STL [R1+0x1598], R4 ;  /* 0x0015980401007387 */ /* 0x000fe80000100800 */
[----:B------:R4:W-:Y:S01]  /*bd30*/  STL [R1+0x1594], R5 ;  /* 0x0015940501007387 */ /* 0x0009e20000100800 */
[----:B---3--:R-:W-:-:S03]  /*bd40*/  IMAD.WIDE R2, R0, 0x2, R14 ;  /* 0x0000000200027825 */ /* 0x008fc600078e020e */
[----:B------:R-:W-:Y:S04]  /*bd50*/  STL [R1+0x15a0], R6 ;  /* 0x0015a00601007387 */ /* 0x000fe80000100800 */
[----:B------:R3:W-:Y:S01]  /*bd60*/  STL [R1+0x159c], R7 ;  /* 0x00159c0701007387 */ /* 0x0007e20000100800 */
[----:B----4-:R-:W-:-:S03]  /*bd70*/  IMAD.WIDE R4, R0, 0x2, R28 ;  /* 0x0000000200047825 */ /* 0x010fc600078e021c */
[----:B------:R-:W-:Y:S04]  /*bd80*/  STL [R1+0x15a8], R8 ;  /* 0x0015a80801007387 */ /* 0x000fe80000100800 */
[----:B------:R-:W-:Y:S01]  /*bd90*/  STL [R1+0x15a4], R9 ;  /* 0x0015a40901007387 */ /* 0x000fe20000100800 */
[----:B---3--:R-:W-:-:S03]  /*bda0*/  IMAD.WIDE R6, R0, 0x2, R26 ;  /* 0x0000000200067825 */ /* 0x008fc600078e021a */
        /* <DEDUP_REMOVED lines=8> */
[----:B--2---:R-:W-:Y:S02]  /*be30*/  IMAD R10, R12, 0x1b, RZ ;  /* 0x0000001b0c0a7824 */ /* 0x004fe400078e02ff */
[C---:B----4-:R-:W-:Y:S01]  /*be40*/  IMAD.WIDE R4, R0.reuse, 0x2, R20 ;  /* 0x0000000200047825 */ /* 0x050fe200078e0214 */
[----:B------:R2:W-:Y:S01]  /*be50*/  STL [R1+0x15c4], R3 ;  /* 0x0015c40301007387 */ /* 0x0005e20000100800 */
[----:B------:R-:W4:Y:S02]  /*be60*/  LDC R12, c[0x0][0x3a8] ;  /* 0x0000ea00ff0c7b82 */ /* 0x000f240000000800 */
[----:B---3--:R-:W-:-:S04]  /*be70*/  IMAD.WIDE R6, R0, 0x2, R18 ;  /* 0x0000000200067825 */ /* 0x008fc800078e0212 */
[----:B--2---:R-:W-:-:S04]  /*be80*/  IMAD.WIDE R2, R0, 0x2, R22 ;  /* 0x0000000200027825 */ /* 0x004fc800078e0216 */
[C---:B------:R-:W-:Y:S01]  /*be90*/  IMAD.WIDE R8, R10.reuse, 0x2, R16 ;  /* 0x000000020a087825 */ /* 0x040fe200078e0210 */
[----:B------:R-:W-:Y:S04]  /*bea0*/  STL [R1+0x15d0], R2 ;  /* 0x0015d00201007387 */ /* 0x000fe80000100800 */
[----:B------:R2:W-:Y:S04]  /*beb0*/  STL [R1+0x15cc], R3 ;  /* 0x0015cc0301007387 */ /* 0x0005e80000100800 */
[----:B------:R-:W-:Y:S04]  /*bec0*/  STL [R1+0x15d8], R4 ;  /* 0x0015d80401007387 */ /* 0x000fe80000100800 */
[----:B------:R3:W-:Y:S01]  /*bed0*/  STL [R1+0x15d4], R5 ;  /* 0x0015d40501007387 */ /* 0x0007e20000100800 */
[----:B--2---:R-:W-:-:S03]  /*bee0*/  IMAD.WIDE R2, R10, 0x2, R14 ;  /* 0x000000020a027825 */ /* 0x004fc600078e020e */
[----:B------:R-:W-:Y:S04]  /*bef0*/  STL [R1+0x15e0], R6 ;  /* 0x0015e00601007387 */ /* 0x000fe80000100800 */
[----:B------:R2:W-:Y:S01]  /*bf00*/  STL [R1+0x15dc], R7 ;  /* 0x0015dc0701007387 */ /* 0x0005e20000100800 */
[----:B---3--:R-:W-:-:S03]  /*bf10*/  IMAD.WIDE R4, R10, 0x2, R28 ;  /* 0x000000020a047825 */ /* 0x008fc600078e021c */
[----:B------:R-:W-:Y:S04]  /*bf20*/  STL [R1+0x15e8], R8 ;  /* 0x0015e80801007387 */ /* 0x000fe80000100800 */
[----:B------:R-:W-:Y:S01]  /*bf30*/  STL [R1+0x15e4], R9 ;  /* 0x0015e40901007387 */ /* 0x000fe20000100800 */
[----:B--2---:R-:W-:-:S03]  /*bf40*/  IMAD.WIDE R6, R10, 0x2, R26 ;  /* 0x000000020a067825 */ /* 0x004fc600078e021a */
[----:B------:R-:W-:Y:S04]  /*bf50*/  STL [R1+0x15f0], R2 ;  /* 0x0015f00201007387 */ /* 0x000fe80000100800 */
[----:B------:R2:W-:Y:S04]  /*bf60*/  STL [R1+0x15ec], R3 ;  /* 0x0015ec0301007387 */ /* 0x0005e80000100800 */
[----:B------:R-:W-:Y:S04]  /*bf70*/  STL [R1+0x15f8], R4 ;  /* 0x0015f80401007387 */ /* 0x000fe80000100800 */
[----:B------:R3:W-:Y:S01]  /*bf80*/  STL [R1+0x15f4], R5 ;  /* 0x0015f40501007387 */ /* 0x0007e20000100800 */
[----:B--2---:R-:W-:-:S03]  /*bf90*/  IMAD.WIDE R2, R10, 0x2, R24 ;  /* 0x000000020a027825 */ /* 0x004fc600078e0218 */
[----:B------:R-:W-:Y:S04]  /*bfa0*/  STL [R1+0x1600], R6 ;  /* 0x0016000601007387 */ /* 0x000fe80000100800 */
[----:B------:R2:W-:Y:S04]  /*bfb0*/  STL [R1+0x15fc], R7 ;  /* 0x0015fc0701007387 */ /* 0x0005e80000100800 */
[----:B------:R-:W-:Y:S01]  /*bfc0*/  STL [R1+0x1608], R2 ;  /* 0x0016080201007387 */ /* 0x000fe20000100800 */
[----:B0-----:R-:W-:Y:S02]  /*bfd0*/  IMAD R0, R11, 0x1a, RZ ;  /* 0x0000001a0b007824 */ /* 0x001fe400078e02ff */
[C---:B---3--:R-:W-:Y:S01]  /*bfe0*/  IMAD.WIDE R4, R10.reuse, 0x2, R20 ;  /* 0x000000020a047825 */ /* 0x048fe200078e0214 */
[----:B------:R0:W-:Y:S01]  /*bff0*/  STL [R1+0x1604], R3 ;  /* 0x0016040301007387 */ /* 0x0001e20000100800 */
[----:B------:R-:W3:Y:S02]  /*c000*/  LDC R11, c[0x0][0x3a8] ;  /* 0x0000ea00ff0b7b82 */ /* 0x000ee40000000800 */
[----:B--2---:R-:W-:-:S04]  /*c010*/  IMAD.WIDE R6, R10, 0x2, R18 ;  /* 0x000000020a067825 */ /* 0x004fc800078e0212 */
[----:B0-----:R-:W-:-:S04]  /*c020*/  IMAD.WIDE R2, R10, 0x2, R22 ;  /* 0x000000020a027825 */ /* 0x001fc800078e0216 */
[C---:B------:R-:W-:Y:S01]  /*c030*/  IMAD.WIDE R8, R0.reuse, 0x2, R16 ;  /* 0x0000000200087825 */ /* 0x040fe200078e0210 */
[----:B------:R-:W-:Y:S04]  /*c040*/  STL [R1+0x1610], R2 ;  /* 0x0016100201007387 */ /* 0x000fe80000100800 */
[----:B------:R0:W-:Y:S04]  /*c050*/  STL [R1+0x160c], R3 ;  /* 0x00160c0301007387 */ /* 0x0001e80000100800 */
[----:B------:R-:W-:Y:S04]  /*c060*/  STL [R1+0x1618], R4 ;  /* 0x0016180401007387 */ /* 0x000fe80000100800 */
[----:B------:R2:W-:Y:S01]  /*c070*/  STL [R1+0x1614], R5 ;  /* 0x0016140501007387 */ /* 0x0005e20000100800 */
[----:B0-----:R-:W-:-:S03]  /*c080*/  IMAD.WIDE R2, R0, 0x2, R14 ;  /* 0x0000000200027825 */ /* 0x001fc600078e020e */
[----:B------:R-:W-:Y:S04]  /*c090*/  STL [R1+0x1620], R6 ;  /* 0x0016200601007387 */ /* 0x000fe80000100800 */
[----:B------:R0:W-:Y:S01]  /*c0a0*/  STL [R1+0x161c], R7 ;  /* 0x00161c0701007387 */ /* 0x0001e20000100800 */
[----:B--2---:R-:W-:-:S03]  /*c0b0*/  IMAD.WIDE R4, R0, 0x2, R28 ;  /* 0x0000000200047825 */ /* 0x004fc600078e021c */
[----:B------:R-:W-:Y:S04]  /*c0c0*/  STL [R1+0x1628], R8 ;  /* 0x0016280801007387 */ /* 0x000fe80000100800 */
[----:B------:R-:W-:Y:S01]  /*c0d0*/  STL [R1+0x1624], R9 ;  /* 0x0016240901007387 */ /* 0x000fe20000100800 */
[----:B0-----:R-:W-:-:S03]  /*c0e0*/  IMAD.WIDE R6, R0, 0x2, R26 ;  /* 0x0000000200067825 */ /* 0x001fc600078e021a */
[----:B------:R-:W-:Y:S04]  /*c0f0*/  STL [R1+0x1630], R2 ;  /* 0x0016300201007387 */ /* 0x000fe80000100800 */
[----:B------:R0:W-:Y:S04]  /*c100*/  STL [R1+0x162c], R3 ;  /* 0x00162c0301007387 */ /* 0x0001e80000100800 */
[----:B------:R-:W-:Y:S04]  /*c110*/  STL [R1+0x1638], R4 ;  /* 0x0016380401007387 */ /* 0x000fe80000100800 */
[----:B------:R2:W-:Y:S01]  /*c120*/  STL [R1+0x1634], R5 ;  /* 0x0016340501007387 */ /* 0x0005e20000100800 */
[----:B0-----:R-:W-:-:S03]  /*c130*/  IMAD.WIDE R2, R0, 0x2, R24 ;  /* 0x0000000200027825 */ /* 0x001fc600078e0218 */
[----:B------:R-:W-:Y:S04]  /*c140*/  STL [R1+0x1640], R6 ;  /* 0x0016400601007387 */ /* 0x000fe80000100800 */
[----:B------:R0:W-:Y:S04]  /*c150*/  STL [R1+0x163c], R7 ;  /* 0x00163c0701007387 */ /* 0x0001e80000100800 */
[----:B------:R-:W-:Y:S01]  /*c160*/  STL [R1+0x1648], R2 ;  /* 0x0016480201007387 */ /* 0x000fe20000100800 */
[----:B----4-:R-:W-:Y:S02]  /*c170*/  IMAD R10, R12, 0x19, RZ ;  /* 0x000000190c0a7824 */ /* 0x010fe400078e02ff */
[C---:B--2---:R-:W-:Y:S01]  /*c180*/  IMAD.WIDE R4, R0.reuse, 0x2, R20 ;  /* 0x0000000200047825 */ /* 0x044fe200078e0214 */
[----:B------:R2:W-:Y:S01]  /*c190*/  STL [R1+0x1644], R3 ;  /* 0x0016440301007387 */ /* 0x0005e20000100800 */
[----:B------:R-:W4:Y:S02]  /*c1a0*/  LDC R12, c[0x0][0x3a8] ;  /* 0x0000ea00ff0c7b82 */ /* 0x000f240000000800 */
[----:B0-----:R-:W-:-:S04]  /*c1b0*/  IMAD.WIDE R6, R0, 0x2, R18 ;  /* 0x0000000200067825 */ /* 0x001fc800078e0212 */
[----:B--2---:R-:W-:-:S04]  /*c1c0*/  IMAD.WIDE R2, R0, 0x2, R22 ;  /* 0x0000000200027825 */ /* 0x004fc800078e0216 */
        /* <DEDUP_REMOVED lines=20> */
[----:B---3--:R-:W-:Y:S02]  /*c310*/  IMAD R0, R11, 0x18, RZ ;  /* 0x000000180b007824 */ /* 0x008fe400078e02ff */
[C---:B--2---:R-:W-:Y:S01]  /*c320*/  IMAD.WIDE R4, R10.reuse, 0x2, R20 ;  /* 0x000000020a047825 */ /* 0x044fe200078e0214 */
[----:B------:R2:W-:Y:S01]  /*c330*/  STL [R1+0x1684], R3 ;  /* 0x0016840301007387 */ /* 0x0005e20000100800 */
[----:B------:R-:W3:Y:S02]  /*c340*/  LDC R11, c[0x0][0x3a8] ;  /* 0x0000ea00ff0b7b82 */ /* 0x000ee40000000800 */
        /* <DEDUP_REMOVED lines=204> */
[----:B---3--:R-:W-:Y:S02]  /*d010*/  IMAD.SHL.U32 R0, R11, 0x10, RZ ;  /* 0x000000100b007824 */ /* 0x008fe400078e00ff */
        /* <DEDUP_REMOVED lines=363> */
[----:B---3--:R-:W-:Y:S02]  /*e6d0*/  IMAD.SHL.U32 R0, R11, 0x2, RZ ;  /* 0x000000020b007824 */ /* 0x008fe400078e00ff */
[----:B--2---:R-:W-:Y:S01]  /*e6e0*/  IMAD.WIDE R4, R10, 0x2, R20 ;  /* 0x000000020a047825 */ /* 0x004fe200078e0214 */
[----:B------:R2:W-:Y:S01]  /*e6f0*/  STL [R1+0x1c08], R8 ;  /* 0x001c080801007387 */ /* 0x0005e20000100800 */
[----:B------:R-:W3:Y:S03]  /*e700*/  LDC R11, c[0x0][0x3a8] ;  /* 0x0000ea00ff0b7b82 */ /* 0x000ee60000000800 */
[----:B------:R1:W-:Y:S04]  /*e710*/  STL [R1+0x1c04], R9 ;  /* 0x001c040901007387 */ /* 0x0003e80000100800 */
[----:B------:R-:W-:Y:S01]  /*e720*/  STL [R1+0x1c10], R2 ;  /* 0x001c100201007387 */ /* 0x000fe20000100800 */
[----:B0-----:R-:W-:-:S03]  /*e730*/  IMAD.WIDE R6, R0, 0x2, R16 ;  /* 0x0000000200067825 */ /* 0x001fc600078e0210 */
[----:B------:R0:W-:Y:S01]  /*e740*/  STL [R1+0x1c0c], R3 ;  /* 0x001c0c0301007387 */ /* 0x0001e20000100800 */
[----:B--2---:R-:W2:Y:S03]  /*e750*/  LDC R8, c[0x0][0x3a8] ;  /* 0x0000ea00ff087b82 */ /* 0x004ea60000000800 */
[----:B------:R-:W-:Y:S05]  /*e760*/  STL [R1+0x1c18], R4 ;  /* 0x001c180401007387 */ /* 0x000fea0000100800 */
[----:B-1----:R-:W1:Y:S01]  /*e770*/  LDC R9, c[0x0][0x3a8] ;  /* 0x0000ea00ff097b82 */ /* 0x002e620000000800 */
[----:B0-----:R-:W-:Y:S01]  /*e780*/  IMAD.WIDE R2, R10, 0x2, R18 ;  /* 0x000000020a027825 */ /* 0x001fe200078e0212 */
[----:B------:R0:W-:Y:S04]  /*e790*/  STL [R1+0x1c14], R5 ;  /* 0x001c140501007387 */ /* 0x0001e80000100800 */
[----:B------:R-:W-:Y:S02]  /*e7a0*/  STL [R1+0x1c20], R2 ;  /* 0x001c200201007387 */ /* 0x000fe40000100800 */
[----:B------:R-:W1:Y:S02]  /*e7b0*/  LDC R10, c[0x0][0x3a8] ;  /* 0x0000ea00ff0a7b82 */ /* 0x000e640000000800 */
[----:B------:R4:W-:Y:S01]  /*e7c0*/  STL [R1+0x1c1c], R3 ;  /* 0x001c1c0301007387 */ /* 0x0009e20000100800 */
[----:B0-----:R-:W-:-:S03]  /*e7d0*/  IMAD.WIDE R4, R0, 0x2, R14 ;  /* 0x0000000200047825 */ /* 0x001fc600078e020e */
[----:B------:R-:W-:Y:S02]  /*e7e0*/  STL [R1+0x1c28], R6 ;  /* 0x001c280601007387 */ /* 0x000fe40000100800 */
[----:B------:R-:W0:Y:S02]  /*e7f0*/  LDC R14, c[0x0][0x3a8] ;  /* 0x0000ea00ff0e7b82 */ /* 0x000e240000000800 */
[----:B------:R3:W-:Y:S01]  /*e800*/  STL [R1+0x1c24], R7 ;  /* 0x001c240701007387 */ /* 0x0007e20000100800 */
[----:B----4-:R-:W-:-:S03]  /*e810*/  IMAD.WIDE R2, R0, 0x2, R28 ;  /* 0x0000000200027825 */ /* 0x010fc600078e021c */
[----:B------:R-:W-:Y:S02]  /*e820*/  STL [R1+0x1c30], R4 ;  /* 0x001c300401007387 */ /* 0x000fe40000100800 */
[----:B------:R-:W4:Y:S02]  /*e830*/  LDC R15, c[0x0][0x3a8] ;  /* 0x0000ea00ff0f7b82 */ /* 0x000f240000000800 */
[----:B------:R2:W-:Y:S01]  /*e840*/  STL [R1+0x1c2c], R5 ;  /* 0x001c2c0501007387 */ /* 0x0005e20000100800 */
[----:B---3--:R-:W-:-:S03]  /*e850*/  IMAD.WIDE R6, R0, 0x2, R24 ;  /* 0x0000000200067825 */ /* 0x008fc600078e0218 */
[----:B------:R-:W-:Y:S01]  /*e860*/  STL [R1+0x1c38], R2 ;  /* 0x001c380201007387 */ /* 0x000fe20000100800 */
[----:B--2---:R-:W-:-:S03]  /*e870*/  IMAD.WIDE R4, R0, 0x2, R26 ;  /* 0x0000000200047825 */ /* 0x004fc600078e021a */
[----:B------:R2:W-:Y:S04]  /*e880*/  STL [R1+0x1c34], R3 ;  /* 0x001c340301007387 */ /* 0x0005e80000100800 */
[----:B------:R-:W-:Y:S04]  /*e890*/  STL [R1+0x1c40], R4 ;  /* 0x001c400401007387 */ /* 0x000fe80000100800 */
[----:B------:R3:W-:Y:S01]  /*e8a0*/  STL [R1+0x1c3c], R5 ;  /* 0x001c3c0501007387 */ /* 0x0007e20000100800 */
[----:B--2---:R-:W-:-:S03]  /*e8b0*/  IMAD.WIDE R2, R0, 0x2, R22 ;  /* 0x0000000200027825 */ /* 0x004fc600078e0216 */
[----:B------:R-:W-:Y:S04]  /*e8c0*/  STL [R1+0x1c48], R6 ;  /* 0x001c480601007387 */ /* 0x000fe80000100800 */
[----:B------:R-:W-:Y:S01]  /*e8d0*/  STL [R1+0x1c44], R7 ;  /* 0x001c440701007387 */ /* 0x000fe20000100800 */
[----:B---3--:R-:W-:-:S03]  /*e8e0*/  IMAD.WIDE R4, R0, 0x2, R20 ;  /* 0x0000000200047825 */ /* 0x008fc600078e0214 */
[----:B------:R-:W-:Y:S04]  /*e8f0*/  STL [R1+0x1c50], R2 ;  /* 0x001c500201007387 */ /* 0x000fe80000100800 */
[----:B------:R-:W-:Y:S04]  /*e900*/  STL [R1+0x1c4c], R3 ;  /* 0x001c4c0301007387 */ /* 0x000fe80000100800 */
[----:B------:R-:W-:Y:S04]  /*e910*/  STL [R1+0x1c58], R4 ;  /* 0x001c580401007387 */ /* 0x000fe80000100800 */
[----:B------:R2:W-:Y:S04]  /*e920*/  STL [R1+0x1c54], R5 ;  /* 0x001c540501007387 */ /* 0x0005e80000100800 */
[----:B--2---:R-:W2:Y:S01]  /*e930*/  LDL.64 R4, [R1+0xb98] ;  /* 0x000b980001047983 */ /* 0x004ea20000100a00 */
[----:B------:R-:W-:-:S04]  /*e940*/  IMAD.WIDE R6, R0, 0x2, R18 ;  /* 0x0000000200067825 */ /* 0x000fc800078e0212 */
[----:B------:R-:W-:Y:S02]  /*e950*/  IMAD.WIDE R2, R8, 0x2, R16 ;  /* 0x0000000208027825 */ /* 0x000fe400078e0210 */
[----:B------:R-:W3:Y:S04]  /*e960*/  LDL.LU R16, [R1+0x21fc] ;  /* 0x0021fc0001107983 */ /* 0x000ee80000300800 */
[----:B------:R-:W-:Y:S04]  /*e970*/  STL [R1+0x1c60], R6 ;  /* 0x001c600601007387 */ /* 0x000fe80000100800 */
[----:B------:R1:W-:Y:S02]  /*e980*/  STL [R1+0x1c5c], R7 ;  /* 0x001c5c0701007387 */ /* 0x0003e40000100800 */
[----:B-1----:R-:W-:-:S02]  /*e990*/  IMAD.WIDE R6, R10, 0x2, R28 ;  /* 0x000000020a067825 */ /* 0x002fc400078e021c */
[----:B------:R-:W3:Y:S04]  /*e9a0*/  LDL.LU R28, [R1+0x21f8] ;  /* 0x0021f800011c7983 */ /* 0x000ee80000300800 */
[----:B------:R-:W-:Y:S04]  /*e9b0*/  STL [R1+0x1c68], R2 ;  /* 0x001c680201007387 */ /* 0x000fe80000100800 */
[----:B------:R1:W-:Y:S02]  /*e9c0*/  STL [R1+0x1c64], R3 ;  /* 0x001c640301007387 */ /* 0x0003e40000100800 */
[----:B-1----:R-:W-:-:S04]  /*e9d0*/  IMAD.WIDE R2, R12, 0x2, R24 ;  /* 0x000000020c027825 */ /* 0x002fc800078e0218 */
[----:B--2---:R-:W-:-:S04]  /*e9e0*/  IMAD.WIDE R4, R9, 0x2, R4 ;  /* 0x0000000209047825 */ /* 0x004fc800078e0204 */
[----:B------:R-:W-:Y:S01]  /*e9f0*/  IMAD.WIDE R8, R11, 0x2, R26 ;  /* 0x000000020b087825 */ /* 0x000fe200078e021a */
[----:B------:R-:W-:Y:S04]  /*ea00*/  STL [R1+0x1c70], R4 ;  /* 0x001c700401007387 */ /* 0x000fe80000100800 */
[----:B------:R1:W-:Y:S04]  /*ea10*/  STL [R1+0x1c6c], R5 ;  /* 0x001c6c0501007387 */ /* 0x0003e80000100800 */
[----:B------:R-:W-:Y:S04]  /*ea20*/  STL [R1+0x1c78], R6 ;  /* 0x001c780601007387 */ /* 0x000fe80000100800 */
[----:B------:R0:W-:Y:S01]  /*ea30*/  STL [R1+0x1c74], R7 ;  /* 0x001c740701007387 */ /* 0x0001e20000100800 */
[----:B-1----:R-:W-:-:S03]  /*ea40*/  IMAD.WIDE R4, R13, 0x2, R22 ;  /* 0x000000020d047825 */ /* 0x002fc600078e0216 */
[----:B------:R-:W-:Y:S04]  /*ea50*/  STL [R1+0x1c80], R8 ;  /* 0x001c800801007387 */ /* 0x000fe80000100800 */
[----:B------:R-:W-:Y:S01]  /*ea60*/  STL [R1+0x1c7c], R9 ;  /* 0x001c7c0901007387 */ /* 0x000fe20000100800 */
[----:B0-----:R-:W-:-:S03]  /*ea70*/  IMAD.WIDE R6, R14, 0x2, R20 ;  /* 0x000000020e067825 */ /* 0x001fc600078e0214 */
[----:B------:R-:W-:Y:S04]  /*ea80*/  STL [R1+0x1c88], R2 ;  /* 0x001c880201007387 */ /* 0x000fe80000100800 */
[----:B------:R4:W-:Y:S04]  /*ea90*/  STL [R1+0x1c84], R3 ;  /* 0x001c840301007387 */ /* 0x0009e80000100800 */
[----:B------:R-:W-:Y:S04]  /*eaa0*/  STL [R1+0x1c90], R4 ;  /* 0x001c900401007387 */ /* 0x000fe80000100800 */
[----:B------:R-:W-:Y:S01]  /*eab0*/  STL [R1+0x1c8c], R5 ;  /* 0x001c8c0501007387 */ /* 0x000fe20000100800 */
[----:B----4-:R-:W-:-:S03]  /*eac0*/  IMAD.WIDE R2, R15, 0x2, R18 ;  /* 0x000000020f027825 */ /* 0x010fc600078e0212 */
[----:B------:R-:W-:Y:S04]  /*ead0*/  STL [R1+0x1c98], R6 ;  /* 0x001c980601007387 */ /* 0x000fe80000100800 */
[----:B------:R-:W-:Y:S04]  /*eae0*/  STL [R1+0x1c94], R7 ;  /* 0x001c940701007387 */ /* 0x000fe80000100800 */
[----:B------:R-:W-:Y:S04]  /*eaf0*/  STL [R1+0x1ca0], R2 ;  /* 0x001ca00201007387 */ /* 0x000fe80000100800 */
[----:B------:R3:W-:Y:S04]  /*eb00*/  STL [R1+0x1c9c], R3 ;  /* 0x001c9c0301007387 */ /* 0x0007e80000100800 */
[----:B------:R0:W-:Y:S04]  /*eb10*/  STL [R1+0xff0], RZ ;  /* 0x000ff0ff01007387 */ /* 0x0001e80000100800 */
        /* <DEDUP_REMOVED lines=451> */
[----:B------:R0:W-:Y:S01]  /*10750*/  STL [R1+0xcbc], RZ ;  /* 0x000cbcff01007387 */ /* 0x0001e20000100800 */
[----:B------:R-:W1:Y:S03]  /*10760*/  S2R R17, SR_TID.X ;  /* 0x0000000000117919 */ /* 0x000e660000002100 */
        /* <DEDUP_REMOVED lines=29> */
[----:B-1----:R-:W-:-:S03]  /*10940*/  LOP3.LUT R17, R17, 0x3f, RZ, 0xc0, !PT ;  /* 0x0000003f11117812 */ /* 0x002fc600078ec0ff */
[----:B------:R0:W-:Y:S01]  /*10950*/  STL [R1+0xca4], RZ ;  /* 0x000ca4ff01007387 */ /* 0x0001e20000100800 */
[----:B---3--:R-:W-:-:S03]  /*10960*/  IMAD.SHL.U32 R3, R16, 0x40, RZ ;  /* 0x0000004010037824 */ /* 0x008fc600078e00ff */
[----:B------:R0:W-:Y:S04]  /*10970*/  STL [R1+0xca8], RZ ;  /* 0x000ca8ff01007387 */ /* 0x0001e80000100800 */
[----:B------:R0:W-:Y:S04]  /*10980*/  STL [R1+0xcac], RZ ;  /* 0x000cacff01007387 */ /* 0x0001e80000100800 */
[----:B------:R0:W-:Y:S04]  /*10990*/  STL [R1+0xb50], RZ ;  /* 0x000b50ff01007387 */ /* 0x0001e80000100800 */
[----:B------:R0:W-:Y:S01]  /*109a0*/  STL [R1+0xb54], RZ ;  /* 0x000b54ff01007387 */ /* 0x0001e20000100800 */
[----:B------:R-:W1:Y:S01]  /*109b0*/  S2R R16, SR_TID.X ;  /* 0x0000000000107919 */ /* 0x000e620000002100 */
[----:B------:R-:W-:-:S02]  /*109c0*/  IMAD.SHL.U32 R2, R17, 0x2, RZ ;  /* 0x0000000211027824 */ /* 0x000fc400078e00ff */
[----:B------:R0:W-:Y:S04]  /*109d0*/  STL [R1+0xb58], RZ ;  /* 0x000b58ff01007387 */ /* 0x0001e80000100800 */
[----:B------:R0:W-:Y:S04]  /*109e0*/  STL [R1+0xb5c], RZ ;  /* 0x000b5cff01007387 */ /* 0x0001e80000100800 */
[----:B------:R0:W-:Y:S04]  /*109f0*/  STL [R1+0xa50], RZ ;  /* 0x000a50ff01007387 */ /* 0x0001e80000100800 */
[----:B------:R0:W-:Y:S04]  /*10a00*/  STL [R1+0xa54], RZ ;  /* 0x000a54ff01007387 */ /* 0x0001e80000100800 */
[----:B------:R0:W-:Y:S01]  /*10a10*/  STL [R1+0xa58], RZ ;  /* 0x000a58ff01007387 */ /* 0x0001e20000100800 */
[----:B------:R-:W2:Y:S03]  /*10a20*/  S2R R17, SR_TID.X ;  /* 0x0000000000117919 */ /* 0x000ea60000002100 */
        /* <DEDUP_REMOVED lines=21> */
[----:B-1----:R-:W-:Y:S01]  /*10b80*/  LOP3.LUT R16, R16, 0x7, RZ, 0xc0, !PT ;  /* 0x0000000710107812 */ /* 0x002fe200078ec0ff */
[----:B--2---:R-:W-:Y:S01]  /*10b90*/  IMAD.SHL.U32 R17, R17, 0x2, RZ ;  /* 0x0000000211117824 */ /* 0x004fe200078e00ff */
[----:B------:R-:W-:-:S03]  /*10ba0*/  USHF.R.S32.HI UR7, URZ, 0x1f, UR4 ;  /* 0x0000001fff077899 */ /* 0x000fc60008011404 */
[----:B------:R-:W-:Y:S01]  /*10bb0*/  IMAD R16, R16, 0x90, RZ ;  /* 0x0000009010107824 */ /* 0x000fe200078e02ff */
[----:B------:R-:W-:Y:S01]  /*10bc0*/  USHF.L.U32 UR6, UR6, 0x6, URZ ;  /* 0x0000000606067899 */ /* 0x000fe200080006ff */
[----:B------:R-:W-:Y:S01]  /*10bd0*/  SHF.R.S32.HI R0, RZ, 0x1f, R3 ;  /* 0x0000001fff007819 */ /* 0x000fe20000011403 */
[----:B------:R-:W-:Y:S01]  /*10be0*/  ULEA.HI UR7, UR7, UR4, URZ, 0x6 ;  /* 0x0000000407077291 */ /* 0x000fe2000f8f30ff */
[----:B------:R-:W-:Y:S02]  /*10bf0*/  LOP3.LUT R4, R2, 0x10, RZ, 0x3c, !PT ;  /* 0x0000001002047812 */ /* 0x000fe400078e3cff */
[----:B------:R-:W-:Y:S01]  /*10c00*/  LOP3.LUT R16, R16, 0x30, R17, 0x78, !PT ;  /* 0x0000003010107812 */ /* 0x000fe200078e7811 */
[----:B------:R-:W-:Y:S01]  /*10c10*/  USHF.R.S32.HI UR4, URZ, 0x1f, UR6 ;  /* 0x0000001fff047899 */ /* 0x000fe20008011406 */
[C---:B------:R-:W-:Y:S02]  /*10c20*/  LOP3.LUT R5, R2.reuse, 0x30, RZ, 0x3c, !PT ;  /* 0x0000003002057812 */ /* 0x040fe400078e3cff */
[----:B------:R-:W-:-:S02]  /*10c30*/  LOP3.LUT R4, R2, 0x40, RZ, 0x3c, !PT ;  /* 0x0000004002047812 */ /* 0x000fc400078e3cff */
[C---:B------:R-:W-:Y:S01]  /*10c40*/  SHF.L.U64.HI R0, R3.reuse, 0x1, R0 ;  /* 0x0000000103007819 */ /* 0x040fe20000010200 */
[----:B------:R-:W-:Y:S01]  /*10c50*/  IMAD.SHL.U32 R3, R3, 0x2, RZ ;  /* 0x0000000203037824 */ /* 0x000fe200078e00ff */
[C---:B------:R-:W-:Y:S02]  /*10c60*/  LOP3.LUT R6, R2.reuse, 0x20, RZ, 0x3c, !PT ;  /* 0x0000002002067812 */ /* 0x040fe400078e3cff */
[C---:B------:R-:W-:Y:S02]  /*10c70*/  LOP3.LUT R5, R2.reuse, 0x50, RZ, 0x3c, !PT ;  /* 0x0000005002057812 */ /* 0x040fe400078e3cff */
[C---:B------:R-:W-:Y:S02]  /*10c80*/  LOP3.LUT R4, R2.reuse, 0x60, RZ, 0x3c, !PT ;  /* 0x0000006002047812 */ /* 0x040fe400078e3cff */
[----:B------:R-:W-:Y:S02]  /*10c90*/  LOP3.LUT R6, R2, 0x70, RZ, 0x3c, !PT ;  /* 0x0000007002067812 */ /* 0x000fe400078e3cff */
[----:B------:R-:W-:-:S02]  /*10ca0*/  LOP3.LUT R5, R16, 0x40, RZ, 0x3c, !PT ;  /* 0x0000004010057812 */ /* 0x000fc400078e3cff */
[----:B------:R-:W-:Y:S01]  /*10cb0*/  LOP3.LUT R4, R28, 0x40, RZ, 0x3c, !PT ;  /* 0x000000401c047812 */ /* 0x000fe200078e3cff */
[----:B------:R-:W-:Y:S02]  /*10cc0*/  USHF.L.U32 UR10, UR6, 0x1, URZ ;  /* 0x00000001060a7899 */ /* 0x000fe400080006ff */
[----:B------:R-:W-:Y:S02]  /*10cd0*/  USHF.R.S32.HI UR7, URZ, 0x6, UR7 ;  /* 0x00000006ff077899 */ /* 0x000fe40008011407 */
[----:B0-----:R-:W-:-:S12]  /*10ce0*/  USHF.L.U64.HI UR4, UR6, 0x1, UR4 ;  /* 0x0000000106047899 */ /* 0x001fd80008010204 */
.L_x_1:
[----:B------:R-:W2:Y:S01]  /*10cf0*/  LDL.64 R6, [R1+0xbc8] ;  /* 0x000bc80001067983 */ /* 0x000ea20000100a00 */
[----:B0-----:R-:W0:Y:S03]  /*10d00*/  LDC R4, c[0x0][0x3a0] ;  /* 0x0000e800ff047b82 */ /* 0x001e260000000800 */
[----:B--2---:R1:W-:Y:S04]  /*10d10*/  STL [R1+0x4a7c], R7 ;  /* 0x004a7c0701007387 */ /* 0x0043e80000100800 */
[----:B-1----:R-:W0:Y:S04]  /*10d20*/  LDL R7, [R1+0xff0] ;  /* 0x000ff00001077983 */ /* 0x002e280000100800 */
[----:B------:R-:W-:Y:S04]  /*10d30*/  STL [R1+0x4388], R15 ;  /* 0x0043880f01007387 */ /* 0x000fe80000100800 */
        /* <DEDUP_REMOVED lines=73> */
[----:B------:R-:W-:Y:S01]  /*111d0*/  STL [R1+0x44d8], R15 ;  /* 0x0044d80f01007387 */ /* 0x000fe20000100800 */
[----:B0-----:R-:W-:-:S03]  /*111e0*/  IMAD R4, R7, -0x40, R4 ;  /* 0xffffffc007047824 */ /* 0x001fc600078e0204 */
        /* <DEDUP_REMOVED lines=371> */
[----:B------:R0:W-:Y:S04]  /*12920*/  STL [R1+0x4a78], R2 ;  /* 0x004a780201007387 */ /* 0x0001e80000100800 */
[----:B-----5:R-:W-:Y:S04]  /*12930*/  STL [R1+0x437c], R29 ;  /* 0x00437c1d01007387 */ /* 0x020fe80000100800 */
        /* <DEDUP_REMOVED lines=53> */
[----:B------:R-:W2:Y:S01]  /*12c90*/  LDL.LU R7, [R1+0x4a7c] ;  /* 0x004a7c0001077983 */ /* 0x000ea20000300800 */
[----:B------:R-:W-:-:S02]  /*12ca0*/  ISETP.GT.AND P0, PT, R4, RZ, PT ;  /* 0x000000ff0400720c */ /* 0x000fc40003f04270 */
[----:B0-----:R-:W-:Y:S02]  /*12cb0*/  PRMT R2, RZ, 0x7610, R2 ;  /* 0x00007610ff027816 */ /* 0x001fe40000000002 */
[----:B------:R-:W-:Y:S02]  /*12cc0*/  PRMT R15, RZ, 0x7610, R15 ;  /* 0x00007610ff0f7816 */ /* 0x000fe4000000000f */
[----:B------:R-:W-:-:S07]  /*12cd0*/  PRMT R14, RZ, 0x7610, R14 ;  /* 0x00007610ff0e7816 */ /* 0x000fce000000000e */
[----:B--2---:R-:W2:Y:S04]  /*12ce0*/  @P0 LDG.E.U16 R2, desc[UR8][R6.64] ;  /* 0x0000000806020981 */ /* 0x004ea8000c1e1500 */
[----:B--2---:R0:W-:Y:S04]  /*12cf0*/  STL [R1+0xfcc], R2 ;  /* 0x000fcc0201007387 */ /* 0x0041e80000100800 */
[----:B0-----:R-:W2:Y:S04]  /*12d00*/  LDL.LU R2, [R1+0x4a78] ;  /* 0x004a780001027983 */ /* 0x001ea80000300800 */
[----:B------:R-:W3:Y:S04]  /*12d10*/  LDL.64 R6, [R1+0xbc0] ;  /* 0x000bc00001067983 */ /* 0x000ee80000100a00 */
[----:B---3--:R-:W3:Y:S04]  /*12d20*/  @P0 LDG.E.U16 R15, desc[UR8][R6.64] ;  /* 0x00000008060f0981 */ /* 0x008ee8000c1e1500 */
[----:B---3--:R0:W-:Y:S04]  /*12d30*/  STL [R1+0xfc8], R15 ;  /* 0x000fc80f01007387 */ /* 0x0081e80000100800 */
[----:B0-----:R-:W3:Y:S04]  /*12d40*/  LDL.LU R15, [R1+0x4a74] ;  /* 0x004a7400010f7983 */ /* 0x001ee80000300800 */
[----:B------:R-:W4:Y:S01]  /*12d50*/  LDL.64 R6, [R1+0xbb8] ;  /* 0x000bb80001067983 */ /* 0x000f220000100a00 */
[----:B---3--:R-:W-:-:S03]  /*12d60*/  PRMT R15, RZ, 0x7610, R15 ;  /* 0x00007610ff0f7816 */ /* 0x008fc6000000000f */
[----:B----4-:R-:W3:Y:S04]  /*12d70*/  @P0 LDG.E.U16 R14, desc[UR8][R6.64] ;  /* 0x00000008060e0981 */ /* 0x010ee8000c1e1500 */
        /* <DEDUP_REMOVED lines=8> */
[----:B------:R-:W-:-:S02]  /*12e00*/  ISETP.GT.AND P1, PT, R4, 0x1, PT ;  /* 0x000000010400780c */ /* 0x000fc40003f24270 */
[----:B---3--:R-:W-:Y:S01]  /*12e10*/  PRMT R15, RZ, 0x7610, R15 ;  /* 0x00007610ff0f7816 */ /* 0x008fe2000000000f */
        /* <DEDUP_REMOVED lines=18> */
[----:B------:R-:W4:Y:S04]  /*12f40*/  LDL R6, [R1+0x1c9c] ;  /* 0x001c9c0001067983 */ /* 0x000f280000100800 */
[----:B------:R-:W4:Y:S01]  /*12f50*/  LDL R7, [R1+0x1ca0] ;  /* 0x001ca00001077983 */ /* 0x000f220000100800 */
[----:B---3--:R-:W-:-:S02]  /*12f60*/  PRMT R15, RZ, 0x7610, R15 ;  /* 0x00007610ff0f7816 */ /* 0x008fc4000000000f */
[----:B----4-:R-:W-:-:S04]  /*12f70*/  @P1 LOP3.LUT R7, R7, R6, RZ, 0x3c, !PT ;  /* 0x0000000607071212 */ /* 0x010fc800078e3cff */
[----:B------:R-:W-:-:S04]  /*12f80*/  @P1 LOP3.LUT R6, R7, R6, RZ, 0x3c, !PT ;  /* 0x0000000607061212 */ /* 0x000fc800078e3cff */
[----:B------:R-:W-:-:S05]  /*12f90*/  @P1 LOP3.LUT R7, R7, R6, RZ, 0x3c, !PT ;  /* 0x0000000607071212 */ /* 0x000fca00078e3cff */
[----:B------:R-:W3:Y:S04]  /*12fa0*/  @P1 LDG.E.U16 R14, desc[UR8][R6.64] ;  /* 0x00000008060e1981 */ /* 0x000ee8000c1e1500 */
        /* <DEDUP_REMOVED lines=31> */
[----:B------:R-:W-:-:S02]  /*131a0*/  ISETP.GT.AND P0, PT, R4, 0x2, PT ;  /* 0x000000020400780c */ /* 0x000fc40003f04270 */
[----:B---3--:R-:W-:Y:S02]  /*131b0*/  PRMT R15, RZ, 0x7610, R15 ;  /* 0x00007610ff0f7816 */ /* 0x008fe4000000000f */
        /* <DEDUP_REMOVED lines=1486> */
[----:B------:R-:W-:-:S02]  /*18ea0*/  PRMT R3, RZ, 0x7610, R3 ;  /* 0x00007610ff037816 */ /* 0x000fc40000000003 */
[----:B----4-:R-:W-:-:S04]  /*18eb0*/  @P1 LOP3.LUT R7, R7, R6, RZ, 0x3c, !PT ;  /* 0x0000000607071212 */ /* 0x010fc800078e3cff */
[----:B------:R-:W-:-:S04]  /*18ec0*/  @P1 LOP3.LUT R6, R7, R6, RZ, 0x3c, !PT ;  /* 0x0000000607061212 */ /* 0x000fc800078e3cff */
[----:B------:R-:W-:-:S05]  /*18ed0*/  @P1 LOP3.LUT R7, R7, R6, RZ, 0x3c, !PT ;  /* 0x0000000607071212 */ /* 0x000fca00078e3cff */
[----:B------:R-:W4:Y:S04]  /*18ee0*/  @P1 LDG.E.U16 R15, desc[UR8][R6.64] ;  /* 0x00000008060f1981 */ /* 0x000f28000c1e1500 */
[----:B----4-:R0:W-:Y:S04]  /*18ef0*/  STL [R1+0x54c], R15 ;  /* 0x00054c0f01007387 */ /* 0x0101e80000100800 */
[----:B0-----:R-:W4:Y:S04]  /*18f00*/  LDL.LU R15, [R1+0x47bc] ;  /* 0x0047bc00010f7983 */ /* 0x001f280000300800 */
[----:B------:R-:W2:Y:S04]  /*18f10*/  LDL R6, [R1+0x175c] ;  /* 0x00175c0001067983 */ /* 0x000ea80000100800 */
[----:B------:R-:W2:Y:S01]  /*18f20*/  LDL R7, [R1+0x1760] ;  /* 0x0017600001077983 */ /* 0x000ea20000100800 */
[----:B----4-:R-:W-:-:S02]  /*18f30*/  PRMT R15, RZ, 0x7610, R15 ;  /* 0x00007610ff0f7816 */ /* 0x010fc4000000000f */
[----:B--2---:R-:W-:-:S04]  /*18f40*/  @P0 LOP3.LUT R7, R7, R6, RZ, 0x3c, !PT ;  /* 0x0000000607070212 */ /* 0x004fc800078e3cff */
[----:B------:R-:W-:-:S04]  /*18f50*/  @P0 LOP3.LUT R6, R7, R6, RZ, 0x3c, !PT ;  /* 0x0000000607060212 */ /* 0x000fc800078e3cff */
[----:B------:R-:W-:-:S05]  /*18f60*/  @P0 LOP3.LUT R7, R7, R6, RZ, 0x3c, !PT ;  /* 0x0000000607070212 */ /* 0x000fca00078e3cff */
[----:B------:R-:W2:Y:S04]  /*18f70*/  @P0 LDG.E.U16 R3, desc[UR8][R6.64] ;  /* 0x0000000806030981 */ /* 0x000ea8000c1e1500 */
[----:B------:R-:W4:Y:S04]  /*18f80*/  LDL R6, [R1+0x1754] ;  /* 0x0017540001067983 */ /* 0x000f280000100800 */
[----:B------:R-:W4:Y:S01]  /*18f90*/  LDL R7, [R1+0x1758] ;  /* 0x0017580001077983 */ /* 0x000f220000100800 */
[----:B---3--:R-:W-:-:S03]  /*18fa0*/  PRMT R14, RZ, 0x7610, R14 ;  /* 0x00007610ff0e7816 */ /* 0x008fc6000000000e */
[----:B--2---:R-:W-:Y:S01]  /*18fb0*/  STL [R1+0x4238], R3 ;  /* 0x0042380301007387 */ /* 0x004fe20000100800 */
[----:B----4-:R-:W-:-:S04]  /*18fc0*/  @P0 LOP3.LUT R7, R7, R6, RZ, 0x3c, !PT ;  /* 0x0000000607070212 */ /* 0x010fc800078e3cff */
[----:B------:R-:W-:-:S04]  /*18fd0*/  @P0 LOP3.LUT R6, R7, R6, RZ, 0x3c, !PT ;  /* 0x0000000607060212 */ /* 0x000fc800078e3cff */
[----:B------:R-:W-:-:S05]  /*18fe0*/  @P0 LOP3.LUT R7, R7, R6, RZ, 0x3c, !PT ;  /* 0x0000000607070212 */ /* 0x000fca00078e3cff */
[----:B------:R-:W2:Y:S04]  /*18ff0*/  @P0 LDG.E.U16 R15, desc[UR8][R6.64] ;  /* 0x00000008060f0981 */ /* 0x000ea8000c1e1500 */
[----:B--2---:R0:W-:Y:S04]  /*19000*/  STL [R1+0xe84], R15 ;  /* 0x000e840f01007387 */ /* 0x0041e80000100800 */
[----:B0-----:R-:W2:Y:S04]  /*19010*/  LDL.LU R15, [R1+0x47b8] ;  /* 0x0047b800010f7983 */ /* 0x001ea80000300800 */
[----:B------:R-:W3:Y:S04]  /*19020*/  LDL R6, [R1+0x174c] ;  /* 0x00174c0001067983 */ /* 0x000ee80000100800 */
[----:B------:R-:W3:Y:S01]  /*19030*/  LDL R7, [R1+0x1750] ;  /* 0x0017500001077983 */ /* 0x000ee20000100800 */
[----:B--2---:R-:W-:-:S02]  /*19040*/  PRMT R15, RZ, 0x7610, R15 ;  /* 0x00007610ff0f7816 */ /* 0x004fc4000000000f */
[----:B---3--:R-:W-:-:S04]  /*19050*/  @P0 LOP3.LUT R7, R7, R6, RZ, 0x3c, !PT ;  /* 0x0000000607070212 */ /* 0x008fc800078e3cff */
        /* <DEDUP_REMOVED lines=16> */
[----:B------:R-:W-:-:S02]  /*19160*/  ISETP.GT.AND P1, PT, R4, 0x17, PT ;  /* 0x000000170400780c */ /* 0x000fc40003f24270 */
[----:B--2---:R-:W-:Y:S02]  /*19170*/  PRMT R15, RZ, 0x7610, R15 ;  /* 0x00007610ff0f7816 */ /* 0x004fe4000000000f */
        /* <DEDUP_REMOVED lines=1831> */
[----:B------:R-:W3:Y:S02]  /*203f0*/  LDL R7, [R1+0x10f8] ;  /* 0x0010f80001077983 */ /* 0x000ee40000100800 */
[----:B---3--:R-:W-:-:S04]  /*20400*/  @P1 LOP3.LUT R7, R7, R6, RZ, 0x3c, !PT ;  /* 0x0000000607071212 */ /* 0x008fc800078e3cff */
        /* <DEDUP_REMOVED lines=432> */
[----:B------:R-:W2:Y:S04]  /*21f10*/  LDL R6, [R1+0x1d1c] ;  /* 0x001d1c0001067983 */ /* 0x000ea80000100800 */
[----:B------:R-:W2:Y:S01]  /*21f20*/  LDL R7, [R1+0x1d28] ;  /* 0x001d280001077983 */ /* 0x000ea20000100800 */
[----:B---3--:R-:W-:-:S03]  /*21f30*/  PRMT R15, RZ, 0x7610, R15 ;  /* 0x00007610ff0f7816 */ /* 0x008fc6000000000f */
[----:B----4-:R-:W-:Y:S01]  /*21f40*/  STL [R1+0x4280], R3 ;  /* 0x0042800301007387 */ /* 0x010fe20000100800 */
[----:B--2---:R-:W-:-:S04]  /*21f50*/  @P1 LOP3.LUT R7, R7, R6, RZ, 0x3c, !PT ;  /* 0x0000000607071212 */ /* 0x004fc800078e3cff */
        /* <DEDUP_REMOVED lines=162> */
[----:B------:R-:W-:-:S02]  /*22980*/  PRMT R14, RZ, 0x7610, R14 ;  /* 0x00007610ff0e7816 */ /* 0x000fc4000000000e */
[----:B------:R-:W-:Y:S02]  /*22990*/  ISETP.GT.AND P0, PT, R4, 0x38, PT ;  /* 0x000000380400780c */ /* 0x000fe40003f04270 */
        /* <DEDUP_REMOVED lines=17> */
[----:B------:R-:W-:-:S02]  /*22ab0*/  PRMT R29, RZ, 0x7610, R29 ;  /* 0x00007610ff1d7816 */ /* 0x000fc4000000001d */
[----:B--2---:R-:W-:-:S04]  /*22ac0*/  @P0 LOP3.LUT R7, R7, R6, RZ, 0x3c, !PT ;  /* 0x0000000607070212 */ /* 0x004fc800078e3cff */
[----:B------:R-:W-:-:S04]  /*22ad0*/  @P0 LOP3.LUT R6, R7, R6, RZ, 0x3c, !PT ;  /* 0x0000000607060212 */ /* 0x000fc800078e3cff */
[----:B------:R-:W-:-:S05]  /*22ae0*/  @P0 LOP3.LUT R7, R7, R6, RZ, 0x3c, !PT ;  /* 0x0000000607070212 */ /* 0x000fca00078e3cff */
[----:B------:R-:W2:Y:S04]  /*22af0*/  @P0 LDG.E.U16 R29, desc[UR8][R6.64] ;  /* 0x00000008061d0981 */ /* 0x000ea8000c1e1500 */
[----:B--2---:R0:W-:Y:S04]  /*22b00*/  STL [R1+0x60], R29 ;  /* 0x0000601d01007387 */ /* 0x0041e80000100800 */
[----:B0-----:R-:W2:Y:S04]  /*22b10*/  LDL.LU R29, [R1+0x437c] ;  /* 0x00437c00011d7983 */ /* 0x001ea80000300800 */
        /* <DEDUP_REMOVED lines=48> */
[----:B------:R-:W-:Y:S02]  /*22e20*/  ISETP.GT.AND P1, PT, R4, 0x39, PT ;  /* 0x000000390400780c */ /* 0x000fe40003f24270 */
[----:B--2---:R-:W-:-:S04]  /*22e30*/  @P0 LOP3.LUT R7, R7, R6, RZ, 0x3c, !PT ;  /* 0x0000000607070212 */ /* 0x004fc800078e3cff */
[----:B------:R-:W-:-:S04]  /*22e40*/  @P0 LOP3.LUT R6, R7, R6, RZ, 0x3c, !PT ;  /* 0x0000000607060212 */ /* 0x000fc800078e3cff */
[----:B------:R-:W-:-:S05]  /*22e50*/  @P0 LOP3.LUT R7, R7, R6, RZ, 0x3c, !PT ;  /* 0x0000000607070212 */ /* 0x000fca00078e3cff */
[----:B------:R-:W2:Y:S04]  /*22e60*/  @P0 LDG.E.U16 R15, desc[UR8][R6.64] ;  /* 0x00000008060f0981 */ /* 0x000ea8000c1e1500 */
[----:B------:R-:W3:Y:S04]  /*22e70*/  LDL R6, [R1+0x1df4] ;  /* 0x001df40001067983 */ /* 0x000ee80000100800 */
[----:B------:R-:W3:Y:S01]  /*22e80*/  LDL R7, [R1+0x1e00] ;  /* 0x001e000001077983 */ /* 0x000ee20000100800 */
[----:B------:R-:W-:-:S03]  /*22e90*/  PRMT R22, RZ, 0x7610, R22 ;  /* 0x00007610ff167816 */ /* 0x000fc60000000016 */
[----:B--2---:R0:W-:Y:S04]  /*22ea0*/  STL [R1+0x48], R15 ;  /* 0x0000480f01007387 */ /* 0x0041e80000100800 */
[----:B0-----:R-:W2:Y:S01]  /*22eb0*/  LDL R15, [R1+0x1e28] ;  /* 0x001e2800010f7983 */ /* 0x001ea20000100800 */
[----:B---3--:R-:W-:-:S04]  /*22ec0*/  @P1 LOP3.LUT R7, R7, R6, RZ, 0x3c, !PT ;  /* 0x0000000607071212 */ /* 0x008fc800078e3cff */
[----:B------:R-:W-:-:S04]  /*22ed0*/  @P1 LOP3.LUT R6, R7, R6, RZ, 0x3c, !PT ;  /* 0x0000000607061212 */ /* 0x000fc800078e3cff */
[----:B------:R-:W-:-:S05]  /*22ee0*/  @P1 LOP3.LUT R7, R7, R6, RZ, 0x3c, !PT ;  /* 0x0000000607071212 */ /* 0x000fca00078e3cff */
[----:B------:R-:W3:Y:S04]  /*22ef0*/  @P1 LDG.E.U16 R22, desc[UR8][R6.64] ;  /* 0x0000000806161981 */ /* 0x000ee8000c1e1500 */
[----:B---3--:R0:W-:Y:S04]  /*22f00*/  STL [R1+0x44], R22 ;  /* 0x0000441601007387 */ /* 0x0081e80000100800 */
[----:B0-----:R-:W3:Y:S04]  /*22f10*/  LDL.LU R22, [R1+0x4364] ;  /* 0x0043640001167983 */ /* 0x001ee80000300800 */
        /* <DEDUP_REMOVED lines=33> */
[----:B------:R-:W2:Y:S01]  /*23130*/  @P1 LDG.E.U16 R18, desc[UR8][R6.64] ;  /* 0x0000000806121981 */ /* 0x000ea2000c1e1500 */
[----:B------:R-:W-:-:S03]  /*23140*/  PRMT R14, RZ, 0x7610, R14 ;  /* 0x00007610ff0e7816 */ /* 0x000fc6000000000e */
[----:B--2---:R0:W-:Y:S04]  /*23150*/  STL [R1+0x34], R18 ;  /* 0x0000341201007387 */ /* 0x0041e80000100800 */
[----:B0-----:R-:W2:Y:S04]  /*23160*/  LDL.LU R18, [R1+0x4354] ;  /* 0x0043540001127983 */ /* 0x001ea80000300800 */
[----:B------:R-:W2:Y:S01]  /*23170*/  LDL R7, [R1+0x1e1c] ;  /* 0x001e1c0001077983 */ /* 0x000ea20000100800 */
[----:B------:R-:W-:Y:S01]  /*23180*/  @P1 IMAD.MOV.U32 R6, RZ, RZ, R15 ;  /* 0x000000ffff061224 */ /* 0x000fe200078e000f */
[----:B------:R-:W-:-:S02]  /*23190*/  PRMT R17, RZ, 0x7610, R17 ;  /* 0x00007610ff117816 */ /* 0x000fc40000000011 */
[----:B------:R-:W3:Y:S04]  /*231a0*/  LDL R15, [R1+0x1e4c] ;  /* 0x001e4c00010f7983 */ /* 0x000ee80000100800 */
[----:B--2---:R0:W2:Y:S04]  /*231b0*/  @P1 LDG.E.U16 R14, desc[UR8][R6.64] ;  /* 0x00000008060e1981 */ /* 0x0040a8000c1e1500 */
[----:B------:R-:W0:Y:S04]  /*231c0*/  LDL R6, [R1+0x1e24] ;  /* 0x001e240001067983 */ /* 0x000e280000100800 */
[----:B------:R-:W0:Y:S02]  /*231d0*/  LDL R7, [R1+0x1e30] ;  /* 0x001e300001077983 */ /* 0x000e240000100800 */
[----:B0-----:R-:W-:-:S04]  /*231e0*/  @P1 LOP3.LUT R7, R7, R6, RZ, 0x3c, !PT ;  /* 0x0000000607071212 */ /* 0x001fc800078e3cff */
[----:B------:R-:W-:-:S04]  /*231f0*/  @P1 LOP3.LUT R6, R7, R6, RZ, 0x3c, !PT ;  /* 0x0000000607061212 */ /* 0x000fc800078e3cff */
[----:B------:R-:W-:-:S05]  /*23200*/  @P1 LOP3.LUT R7, R7, R6, RZ, 0x3c, !PT ;  /* 0x0000000607071212 */ /* 0x000fca00078e3cff */
[----:B------:R-:W3:Y:S04]  /*23210*/  @P1 LDG.E.U16 R17, desc[UR8][R6.64] ;  /* 0x0000000806111981 */ /* 0x000ee8000c1e1500 */
[----:B--2---:R0:W-:Y:S04]  /*23220*/  STL [R1+0x30], R14 ;  /* 0x0000300e01007387 */ /* 0x0041e80000100800 */
[----:B0-----:R-:W2:Y:S04]  /*23230*/  LDL R14, [R1+0x1e58] ;  /* 0x001e5800010e7983 */ /* 0x001ea80000100800 */
        /* <DEDUP_REMOVED lines=8> */
[----:B------:R-:W2:Y:S01]  /*232c0*/  @P1 LDG.E.U16 R16, desc[UR8][R6.64] ;  /* 0x0000000806101981 */ /* 0x000ea2000c1e1500 */
[----:B------:R-:W-:-:S03]  /*232d0*/  ISETP.GT.AND P0, PT, R4, 0x3a, PT ;  /* 0x0000003a0400780c */ /* 0x000fc60003f04270 */
        /* <DEDUP_REMOVED lines=23> */
[----:B------:R-:W-:Y:S02]  /*23450*/  PRMT R10, RZ, 0x7610, R10 ;  /* 0x00007610ff0a7816 */ /* 0x000fe4000000000a */
[----:B--2---:R-:W-:-:S04]  /*23460*/  @P0 LOP3.LUT R7, R7, R6, RZ, 0x3c, !PT ;  /* 0x0000000607070212 */ /* 0x004fc800078e3cff */
[----:B------:R-:W-:-:S04]  /*23470*/  @P0 LOP3.LUT R6, R7, R6, RZ, 0x3c, !PT ;  /* 0x0000000607060212 */ /* 0x000fc800078e3cff */
[----:B------:R-:W-:-:S05]  /*23480*/  @P0 LOP3.LUT R7, R7, R6, RZ, 0x3c, !PT ;  /* 0x0000000607070212 */ /* 0x000fca00078e3cff */
[----:B------:R0:W2:Y:S02]  /*23490*/  @P0 LDG.E.U16 R11, desc[UR8][R6.64] ;  /* 0x00000008060b0981 */ /* 0x0000a4000c1e1500 */
[----:B0-----:R-:W-:Y:S02]  /*234a0*/  @P0 IMAD.MOV.U32 R6, RZ, RZ, R14 ;  /* 0x000000ffff060224 */ /* 0x001fe400078e000e */
[----:B------:R-:W-:-:S05]  /*234b0*/  @P0 IMAD.MOV.U32 R7, RZ, RZ, R15 ;  /* 0x000000ffff070224 */ /* 0x000fca00078e000f */
[----:B------:R-:W3:Y:S04]  /*234c0*/  @P0 LDG.E.U16 R10, desc[UR8][R6.64] ;  /* 0x00000008060a0981 */ /* 0x000ee8000c1e1500 */
[----:B--2---:R0:W-:Y:S04]  /*234d0*/  STL [R1+0x1c], R11 ;  /* 0x00001c0b01007387 */ /* 0x0041e80000100800 */
[----:B0-----:R-:W2:Y:S04]  /*234e0*/  LDL.LU R11, [R1+0x4340] ;  /* 0x00434000010b7983 */ /* 0x001ea80000300800 */
[----:B------:R-:W2:Y:S04]  /*234f0*/  LDL R15, [R1+0x1e74] ;  /* 0x001e7400010f7983 */ /* 0x000ea80000100800 */
[----:B------:R-:W2:Y:S04]  /*23500*/  LDL R14, [R1+0x1e80] ;  /* 0x001e8000010e7983 */ /* 0x000ea80000100800 */
        /* <DEDUP_REMOVED lines=8> */
[----:B------:R0:W2:Y:S04]  /*23590*/  @P0 LDG.E.U16 R28, desc[UR8][R6.64] ;  /* 0x00000008061c0981 */ /* 0x0000a8000c1e1500 */
[----:B------:R-:W0:Y:S04]  /*235a0*/  LDL R6, [R1+0x1e5c] ;  /* 0x001e5c0001067983 */ /* 0x000e280000100800 */
[----:B------:R-:W0:Y:S01]  /*235b0*/  LDL R7, [R1+0x1e68] ;  /* 0x001e680001077983 */ /* 0x000e220000100800 */
[----:B------:R-:W-:Y:S02]  /*235c0*/  PRMT R9, RZ, 0x7610, R9 ;  /* 0x00007610ff097816 */ /* 0x000fe40000000009 */
        /* <DEDUP_REMOVED lines=19> */
[----:B------:R-:W-:-:S02]  /*23700*/  ISETP.GT.AND P1, PT, R4, 0x3b, PT ;  /* 0x0000003b0400780c */ /* 0x000fc40003f24270 */
[----:B------:R-:W-:Y:S02]  /*23710*/  PRMT R5, RZ, 0x7610, R5 ;  /* 0x00007610ff057816 */ /* 0x000fe40000000005 */
[----:B----4-:R-:W-:Y:S02]  /*23720*/  PRMT R2, RZ, 0x7610, R2 ;  /* 0x00007610ff027816 */ /* 0x010fe40000000002 */
[----:B--2---:R-:W-:-:S04]  /*23730*/  @P0 LOP3.LUT R7, R7, R6, RZ, 0x3c, !PT ;  /* 0x0000000607070212 */ /* 0x004fc800078e3cff */
[----:B------:R-:W-:-:S04]  /*23740*/  @P0 LOP3.LUT R6, R7, R6, RZ, 0x3c, !PT ;  /* 0x0000000607060212 */ /* 0x000fc800078e3cff */
[----:B------:R-:W-:-:S05]  /*23750*/  @P0 LOP3.LUT R7, R7, R6, RZ, 0x3c, !PT ;  /* 0x0000000607070212 */ /* 0x000fca00078e3cff */
[----:B------:R0:W2:Y:S02]  /*23760*/  @P0 LDG.E.U16 R5, desc[UR8][R6.64] ;  /* 0x0000000806050981 */ /* 0x0000a4000c1e1500 */
[----:B0-----:R-:W-:Y:S02]  /*23770*/  @P1 IMAD.MOV.U32 R6, RZ, RZ, R14 ;  /* 0x000000ffff061224 */ /* 0x001fe400078e000e */
[----:B------:R-:W-:-:S05]  /*23780*/  @P1 IMAD.MOV.U32 R7, RZ, RZ, R15 ;  /* 0x000000ffff071224 */ /* 0x000fca00078e000f */
[----:B------:R-:W4:Y:S04]  /*23790*/  @P1 LDG.E.U16 R2, desc[UR8][R6.64] ;  /* 0x0000000806021981 */ /* 0x000f28000c1e1500 */
[----:B--2---:R0:W-:Y:S04]  /*237a0*/  STL [R1+0x8], R5 ;  /* 0x0000080501007387 */ /* 0x0041e80000100800 */
[----:B0-----:R-:W2:Y:S04]  /*237b0*/  LDL.LU R5, [R1+0x4330] ;  /* 0x0043300001057983 */ /* 0x001ea80000300800 */
[----:B------:R-:W2:Y:S04]  /*237c0*/  LDL R15, [R1+0x1e94] ;  /* 0x001e9400010f7983 */ /* 0x000ea80000100800 */
[----:B------:R-:W2:Y:S04]  /*237d0*/  LDL R14, [R1+0x1ea0] ;  /* 0x001ea000010e7983 */ /* 0x000ea80000100800 */
[----:B----4-:R-:W-:Y:S04]  /*237e0*/  STL [R1+0x4], R2 ;  /* 0x0000040201007387 */ /* 0x010fe80000100800 */
[----:B------:R-:W4:Y:S01]  /*237f0*/  LDL R7, [R1+0x1e7c] ;  /* 0x001e7c0001077983 */ /* 0x000f220000100800 */
[----:B------:R-:W-:Y:S01]  /*23800*/  PRMT R3, RZ, 0x7610, R3 ;  /* 0x00007610ff037816 */ /* 0x000fe20000000003 */
[----:B------:R-:W-:Y:S01]  /*23810*/  @P1 IMAD.MOV.U32 R6, RZ, RZ, R28 ;  /* 0x000000ffff061224 */ /* 0x000fe200078e001c */
[----:B------:R-:W-:Y:S01]  /*23820*/  PRMT R29, RZ, 0x7610, R29 ;  /* 0x00007610ff1d7816 */ /* 0x000fe2000000001d */
[----:B------:R-:W2:Y:S04]  /*23830*/  LDL R28, [R1+0x1ea8] ;  /* 0x001ea800011c7983 */ /* 0x000ea80000100800 */
[----:B----4-:R0:W4:Y:S04]  /*23840*/  @P1 LDG.E.U16 R3, desc[UR8][R6.64] ;  /* 0x0000000806031981 */ /* 0x010128000c1e1500 */
[----:B------:R-:W0:Y:S04]  /*23850*/  LDL R6, [R1+0x1e84] ;  /* 0x001e840001067983 */ /* 0x000e280000100800 */
[----:B------:R-:W0:Y:S02]  /*23860*/  LDL R7, [R1+0x1e90] ;  /* 0x001e900001077983 */ /* 0x000e240000100800 */
[----:B0-----:R-:W-:-:S04]  /*23870*/  @P1 LOP3.LUT R7, R7, R6, RZ, 0x3c, !PT ;  /* 0x0000000607071212 */ /* 0x001fc800078e3cff */
[----:B------:R-:W-:-:S04]  /*23880*/  @P1 LOP3.LUT R6, R7, R6, RZ, 0x3c, !PT ;  /* 0x0000000607061212 */ /* 0x000fc800078e3cff */
[----:B------:R-:W-:Y:S01]  /*23890*/  @P1 LOP3.LUT R7, R7, R6, RZ, 0x3c, !PT ;  /* 0x0000000607071212 */ /* 0x000fe200078e3cff */
[----:B----4-:R-:W-:Y:S04]  /*238a0*/  STL [R1+0x42e0], R3 ;  /* 0x0042e00301007387 */ /* 0x010fe80000100800 */
[----:B------:R0:W4:Y:S04]  /*238b0*/  @P1 LDG.E.U16 R29, desc[UR8][R6.64] ;  /* 0x00000008061d1981 */ /* 0x000128000c1e1500 */
[----:B------:R-:W0:Y:S04]  /*238c0*/  LDL R6, [R1+0x1e8c] ;  /* 0x001e8c0001067983 */ /* 0x000e280000100800 */
[----:B------:R-:W0:Y:S01]  /*238d0*/  LDL R7, [R1+0x1e98] ;  /* 0x001e980001077983 */ /* 0x000e220000100800 */
[----:B------:R-:W-:-:S02]  /*238e0*/  PRMT R27, RZ, 0x7610, R27 ;  /* 0x00007610ff1b7816 */ /* 0x000fc4000000001b */
[----:B------:R-:W-:Y:S02]  /*238f0*/  PRMT R26, RZ, 0x7610, R26 ;  /* 0x00007610ff1a7816 */ /* 0x000fe4000000001a */
[----:B0-----:R-:W-:-:S04]  /*23900*/  @P1 LOP3.LUT R7, R7, R6, RZ, 0x3c, !PT ;  /* 0x0000000607071212 */ /* 0x001fc800078e3cff */
[----:B------:R-:W-:-:S04]  /*23910*/  @P1 LOP3.LUT R6, R7, R6, RZ, 0x3c, !PT ;  /* 0x0000000607061212 */ /* 0x000fc800078e3cff */
[----:B------:R-:W-:Y:S01]  /*23920*/  @P1 LOP3.LUT R7, R7, R6, RZ, 0x3c, !PT ;  /* 0x0000000607071212 */ /* 0x000fe200078e3cff */
[----:B----4-:R0:W-:Y:S04]  /*23930*/  STL [R1+0x42e4], R29 ;  /* 0x0042e41d01007387 */ /* 0x0101e80000100800 */
[----:B------:R2:W4:Y:S04]  /*23940*/  @P1 LDG.E.U16 R27, desc[UR8][R6.64] ;  /* 0x00000008061b1981 */ /* 0x000528000c1e1500 */
[----:B0-----:R-:W3:Y:S01]  /*23950*/  LDL R29, [R1+0x1e9c] ;  /* 0x001e9c00011d7983 */ /* 0x001ee20000100800 */
[----:B--2---:R-:W-:-:S02]  /*23960*/  @P1 IMAD.MOV.U32 R6, RZ, RZ, R14 ;  /* 0x000000ffff061224 */ /* 0x004fc400078e000e */
[----:B------:R-:W-:-:S05]  /*23970*/  @P1 IMAD.MOV.U32 R7, RZ, RZ, R15 ;  /* 0x000000ffff071224 */ /* 0x000fca00078e000f */
[----:B------:R0:W2:Y:S01]  /*23980*/  @P1 LDG.E.U16 R26, desc[UR8][R6.64] ;  /* 0x00000008061a1981 */ /* 0x0000a2000c1e1500 */
[----:B------:R-:W-:Y:S01]  /*23990*/  PRMT R25, RZ, 0x7610, R25 ;  /* 0x00007610ff197816 */ /* 0x000fe20000000019 */
[----:B0-----:R-:W-:Y:S02]  /*239a0*/  @P1 IMAD.MOV.U32 R6, RZ, RZ, R28 ;  /* 0x000000ffff061224 */ /* 0x001fe400078e001c */
[----:B----4-:R-:W-:Y:S04]  /*239b0*/  STL [R1+0x42e8], R27 ;  /* 0x0042e81b01007387 */ /* 0x010fe80000100800 */
[----:B------:R-:W4:Y:S04]  /*239c0*/  LDL R15, [R1+0x1eac] ;  /* 0x001eac00010f7983 */ /* 0x000f280000100800 */
[----:B------:R-:W4:Y:S01]  /*239d0*/  LDL R14, [R1+0x1eb8] ;  /* 0x001eb800010e7983 */ /* 0x000f220000100800 */
[----:B---3--:R-:W-:-:S05]  /*239e0*/  @P1 IMAD.MOV.U32 R7, RZ, RZ, R29 ;  /* 0x000000ffff071224 */ /* 0x008fca00078e001d */
[----:B------:R-:W3:Y:S04]  /*239f0*/  @P1 LDG.E.U16 R25, desc[UR8][R6.64] ;  /* 0x0000000806191981 */ /* 0x000ee8000c1e1500 */
[----:B--2---:R0:W-:Y:S04]  /*23a00*/  STL [R1+0x42ec], R26 ;  /* 0x0042ec1a01007387 */ /* 0x0041e80000100800 */
[----:B------:R-:W2:Y:S04]  /*23a10*/  LDL R29, [R1+0x1eb4] ;  /* 0x001eb400011d7983 */ /* 0x000ea80000100800 */
[----:B------:R-:W2:Y:S04]  /*23a20*/  LDL R28, [R1+0x1ec0] ;  /* 0x001ec000011c7983 */ /* 0x000ea80000100800 */
[----:B------:R-:W2:Y:S04]  /*23a30*/  LDL R7, [R1+0x1ea4] ;  /* 0x001ea40001077983 */ /* 0x000ea80000100800 */
[----:B0-----:R-:W2:Y:S01]  /*23a40*/  LDL R26, [R1+0x1eb0] ;  /* 0x001eb000011a7983 */ /* 0x001ea20000100800 */
[----:B------:R-:W-:-:S02]  /*23a50*/  PRMT R24, RZ, 0x7610, R24 ;  /* 0x00007610ff187816 */ /* 0x000fc40000000018 */
[----:B------:R-:W-:Y:S01]  /*23a60*/  ISETP.GT.AND P0, PT, R4, 0x3c, PT ;  /* 0x0000003c0400780c */ /* 0x000fe20003f04270 */
[----:B---3--:R0:W-:Y:S04]  /*23a70*/  STL [R1+0x42f0], R25 ;  /* 0x0042f01901007387 */ /* 0x0081e80000100800 */
[----:B0-----:R-:W3:Y:S01]  /*23a80*/  LDL R25, [R1+0x1ec8] ;  /* 0x001ec80001197983 */ /* 0x001ee20000100800 */
[----:B--2---:R-:W-:-:S03]  /*23a90*/  @P1 IMAD.MOV.U32 R6, RZ, RZ, R26 ;  /* 0x000000ffff061224 */ /* 0x004fc600078e001a */
[----:B------:R-:W2:Y:S04]  /*23aa0*/  LDL R26, [R1+0x1ebc] ;  /* 0x001ebc00011a7983 */ /* 0x000ea80000100800 */
[----:B------:R4:W2:Y:S01]  /*23ab0*/  @P1 LDG.E.U16 R24, desc[UR8][R6.64] ;  /* 0x0000000806181981 */ /* 0x0008a2000c1e1500 */
[----:B------:R-:W-:Y:S02]  /*23ac0*/  PRMT R23, RZ, 0x7610, R23 ;  /* 0x00007610ff177816 */ /* 0x000fe40000000017 */
[----:B------:R-:W-:Y:S01]  /*23ad0*/  PRMT R22, RZ, 0x7610, R22 ;  /* 0x00007610ff167816 */ /* 0x000fe20000000016 */
[----:B----4-:R-:W-:Y:S02]  /*23ae0*/  @P1 IMAD.MOV.U32 R6, RZ, RZ, R14 ;  /* 0x000000ffff061224 */ /* 0x010fe400078e000e */
[----:B------:R-:W-:-:S05]  /*23af0*/  @P1 IMAD.MOV.U32 R7, RZ, RZ, R15 ;  /* 0x000000ffff071224 */ /* 0x000fca00078e000f */
[----:B------:R0:W4:Y:S01]  /*23b00*/  @P1 LDG.E.U16 R23, desc[UR8][R6.64] ;  /* 0x0000000806171981 */ /* 0x000122000c1e1500 */
[----:B------:R-:W-:Y:S01]  /*23b10*/  PRMT R21, RZ, 0x7610, R21 ;  /* 0x00007610ff157816 */ /* 0x000fe20000000015 */
[----:B0-----:R-:W-:Y:S02]  /*23b20*/  @P0 IMAD.MOV.U32 R6, RZ, RZ, R28 ;  /* 0x000000ffff060224 */ /* 0x001fe400078e001c */
[----:B------:R-:W-:-:S05]  /*23b30*/  @P0 IMAD.MOV.U32 R7, RZ, RZ, R29 ;  /* 0x000000ffff070224 */ /* 0x000fca00078e001d */
[----:B------:R3:W4:Y:S02]  /*23b40*/  @P0 LDG.E.U16 R22, desc[UR8][R6.64] ;  /* 0x0000000806160981 */ /* 0x000724000c1e1500 */
[----:B---3--:R-:W-:Y:S02]  /*23b50*/  @P0 IMAD.MOV.U32 R6, RZ, RZ, R25 ;  /* 0x000000ffff060224 */ /* 0x008fe400078e0019 */
[----:B--2---:R-:W-:-:S05]  /*23b60*/  @P0 IMAD.MOV.U32 R7, RZ, RZ, R26 ;  /* 0x000000ffff070224 */ /* 0x004fca00078e001a */
[----:B------:R-:W2:Y:S04]  /*23b70*/  @P0 LDG.E.U16 R21, desc[UR8][R6.64] ;  /* 0x0000000806150981 */ /* 0x000ea8000c1e1500 */
[----:B------:R0:W-:Y:S04]  /*23b80*/  STL [R1+0x42dc], R24 ;  /* 0x0042dc1801007387 */ /* 0x0001e80000100800 */
[----:B------:R-:W3:Y:S04]  /*23b90*/  LDL R15, [R1+0x1ec4] ;  /* 0x001ec400010f7983 */ /* 0x000ee80000100800 */
[----:B------:R-:W3:Y:S04]  /*23ba0*/  LDL R14, [R1+0x1ed0] ;  /* 0x001ed000010e7983 */ /* 0x000ee80000100800 */
[----:B----4-:R-:W-:Y:S04]  /*23bb0*/  STL [R1+0x42f4], R23 ;  /* 0x0042f41701007387 */ /* 0x010fe80000100800 */
[----:B------:R-:W4:Y:S04]  /*23bc0*/  LDL R29, [R1+0x1ed8] ;  /* 0x001ed800011d7983 */ /* 0x000f280000100800 */
[----:B------:R-:W4:Y:S04]  /*23bd0*/  LDL R28, [R1+0x1ed4] ;  /* 0x001ed400011c7983 */ /* 0x000f280000100800 */
[----:B0-----:R-:W4:Y:S04]  /*23be0*/  LDL R24, [R1+0x1ee0] ;  /* 0x001ee00001187983 */ /* 0x001f280000100800 */
[----:B------:R-:W-:Y:S04]  /*23bf0*/  STL [R1+0x42b0], R22 ;  /* 0x0042b01601007387 */ /* 0x000fe80000100800 */
[----:B------:R-:W4:Y:S04]  /*23c00*/  LDL R26, [R1+0x1edc] ;  /* 0x001edc00011a7983 */ /* 0x000f280000100800 */
[----:B------:R-:W4:Y:S04]  /*23c10*/  LDL R25, [R1+0x1ee8] ;  /* 0x001ee80001197983 */ /* 0x000f280000100800 */
[----:B--2---:R0:W-:Y:S04]  /*23c20*/  STL [R1+0x42b4], R21 ;  /* 0x0042b41501007387 */ /* 0x0041e80000100800 */
[----:B0-----:R-:W2:Y:S01]  /*23c30*/  LDL R21, [R1+0x1ecc] ;  /* 0x001ecc0001157983 */ /* 0x001ea20000100800 */
[----:B------:R-:W-:Y:S01]  /*23c40*/  PRMT R20, RZ, 0x7610, R20 ;  /* 0x00007610ff147816 */ /* 0x000fe20000000014 */
[----:B---3--:R-:W-:-:S02]  /*23c50*/  @P0 IMAD.MOV.U32 R6, RZ, RZ, R14 ;  /* 0x000000ffff060224 */ /* 0x008fc400078e000e */
[----:B------:R-:W-:Y:S01]  /*23c60*/  @P0 IMAD.MOV.U32 R7, RZ, RZ, R15 ;  /* 0x000000ffff070224 */ /* 0x000fe200078e000f */
[----:B------:R-:W-:Y:S01]  /*23c70*/  PRMT R19, RZ, 0x7610, R19 ;  /* 0x00007610ff137816 */ /* 0x000fe20000000013 */
[----:B------:R-:W3:Y:S04]  /*23c80*/  LDL R15, [R1+0x1ee4] ;  /* 0x001ee400010f7983 */ /* 0x000ee80000100800 */
[----:B------:R4:W3:Y:S04]  /*23c90*/  @P0 LDG.E.U16 R20, desc[UR8][R6.64] ;  /* 0x0000000806140981 */ /* 0x0008e8000c1e1500 */
[----:B------:R-:W3:Y:S01]  /*23ca0*/  LDL R14, [R1+0x1ef0] ;  /* 0x001ef000010e7983 */ /* 0x000ee20000100800 */
[----:B----4-:R-:W-:-:S02]  /*23cb0*/  @P0 IMAD.MOV.U32 R6, RZ, RZ, R29 ;  /* 0x000000ffff060224 */ /* 0x010fc400078e001d */
[----:B--2---:R-:W-:-:S05]  /*23cc0*/  @P0 IMAD.MOV.U32 R7, RZ, RZ, R21 ;  /* 0x000000ffff070224 */ /* 0x004fca00078e0015 */
[----:B------:R0:W2:Y:S04]  /*23cd0*/  @P0 LDG.E.U16 R19, desc[UR8][R6.64] ;  /* 0x0000000806130981 */ /* 0x0000a8000c1e1500 */
[----:B---3--:R-:W-:Y:S01]  /*23ce0*/  STL [R1+0x42ac], R20 ;  /* 0x0042ac1401007387 */ /* 0x008fe20000100800 */
[----:B------:R-:W-:Y:S01]  /*23cf0*/  PRMT R18, RZ, 0x7610, R18 ;  /* 0x00007610ff127816 */ /* 0x000fe20000000012 */
[----:B0-----:R-:W-:Y:S02]  /*23d00*/  @P0 IMAD.MOV.U32 R6, RZ, RZ, R24 ;  /* 0x000000ffff060224 */ /* 0x001fe400078e0018 */
[----:B------:R-:W-:-:S05]  /*23d10*/  @P0 IMAD.MOV.U32 R7, RZ, RZ, R28 ;  /* 0x000000ffff070224 */ /* 0x000fca00078e001c */
[----:B------:R0:W3:Y:S01]  /*23d20*/  @P0 LDG.E.U16 R18, desc[UR8][R6.64] ;  /* 0x0000000806120981 */ /* 0x0000e2000c1e1500 */
[----:B------:R-:W-:Y:S01]  /*23d30*/  PRMT R17, RZ, 0x7610, R17 ;  /* 0x00007610ff117816 */ /* 0x000fe20000000011 */
[----:B0-----:R-:W-:Y:S02]  /*23d40*/  @P0 IMAD.MOV.U32 R6, RZ, RZ, R25 ;  /* 0x000000ffff060224 */ /* 0x001fe400078e0019 */
[----:B------:R-:W-:-:S05]  /*23d50*/  @P0 IMAD.MOV.U32 R7, RZ, RZ, R26 ;  /* 0x000000ffff070224 */ /* 0x000fca00078e001a */
[----:B------:R0:W4:Y:S04]  /*23d60*/  @P0 LDG.E.U16 R17, desc[UR8][R6.64] ;  /* 0x0000000806110981 */ /* 0x000128000c1e1500 */
[----:B--2---:R-:W-:Y:S04]  /*23d70*/  STL [R1+0x42b8], R19 ;  /* 0x0042b81301007387 */ /* 0x004fe80000100800 */
[----:B------:R-:W2:Y:S04]  /*23d80*/  LDL R24, [R1+0x1eec] ;  /* 0x001eec0001187983 */ /* 0x000ea80000100800 */
[----:B------:R-:W2:Y:S01]  /*23d90*/  LDL R21, [R1+0x1ef8] ;  /* 0x001ef80001157983 */ /* 0x000ea20000100800 */
[----:B------:R-:W-:Y:S01]  /*23da0*/  PRMT R16, RZ, 0x7610, R16 ;  /* 0x00007610ff107816 */ /* 0x000fe20000000010 */
[----:B0-----:R-:W-:-:S02]  /*23db0*/  @P0 IMAD.MOV.U32 R6, RZ, RZ, R14 ;  /* 0x000000ffff060224 */ /* 0x001fc400078e000e */
[----:B------:R-:W-:Y:S01]  /*23dc0*/  @P0 IMAD.MOV.U32 R7, RZ, RZ, R15 ;  /* 0x000000ffff070224 */ /* 0x000fe200078e000f */
[----:B------:R-:W-:-:S04]  /*23dd0*/  PRMT R13, RZ, 0x7610, R13 ;  /* 0x00007610ff0d7816 */ /* 0x000fc8000000000d */
[----:B------:R2:W2:Y:S04]  /*23de0*/  @P0 LDG.E.U16 R16, desc[UR8][R6.64] ;  /* 0x0000000806100981 */ /* 0x0004a8000c1e1500 */
[----:B---3--:R-:W-:Y:S04]  /*23df0*/  STL [R1+0x42bc], R18 ;  /* 0x0042bc1201007387 */ /* 0x008fe80000100800 */
[----:B------:R-:W3:Y:S04]  /*23e00*/  LDL R26, [R1+0x1ef4] ;  /* 0x001ef400011a7983 */ /* 0x000ee80000100800 */
[----:B------:R-:W3:Y:S04]  /*23e10*/  LDL R25, [R1+0x1f00] ;  /* 0x001f000001197983 */ /* 0x000ee80000100800 */
[----:B----4-:R-:W-:Y:S04]  /*23e20*/  STL [R1+0x42c0], R17 ;  /* 0x0042c01101007387 */ /* 0x010fe80000100800 */
[----:B------:R-:W4:Y:S04]  /*23e30*/  LDL R15, [R1+0x1efc] ;  /* 0x001efc00010f7983 */ /* 0x000f280000100800 */
[----:B------:R-:W4:Y:S01]  /*23e40*/  LDL R14, [R1+0x1f08] ;  /* 0x001f0800010e7983 */ /* 0x000f220000100800 */
[----:B--2---:R-:W-:-:S02]  /*23e50*/  @P0 IMAD.MOV.U32 R7, RZ, RZ, R24 ;  /* 0x000000ffff070224 */ /* 0x004fc400078e0018 */
[----:B------:R-:W-:-:S05]  /*23e60*/  @P0 IMAD.MOV.U32 R6, RZ, RZ, R21 ;  /* 0x000000ffff060224 */ /* 0x000fca00078e0015 */
[----:B------:R3:W2:Y:S01]  /*23e70*/  @P0 LDG.E.U16 R13, desc[UR8][R6.64] ;  /* 0x00000008060d0981 */ /* 0x0006a2000c1e1500 */
[----:B------:R-:W-:-:S03]  /*23e80*/  ISETP.GT.AND P1, PT, R4, 0x3d, PT ;  /* 0x0000003d0400780c */ /* 0x000fc60003f24270 */
[----:B------:R0:W-:Y:S04]  /*23e90*/  STL [R1+0x42c4], R16 ;  /* 0x0042c41001007387 */ /* 0x0001e80000100800 */
[----:B------:R-:W2:Y:S04]  /*23ea0*/  LDL R24, [R1+0x1f04] ;  /* 0x001f040001187983 */ /* 0x000ea80000100800 */
[----:B------:R-:W2:Y:S01]  /*23eb0*/  LDL R21, [R1+0x1f10] ;  /* 0x001f100001157983 */ /* 0x000ea20000100800 */
[----:B------:R-:W-:Y:S01]  /*23ec0*/  PRMT R12, RZ, 0x7610, R12 ;  /* 0x00007610ff0c7816 */ /* 0x000fe2000000000c */
[----:B---3--:R-:W-:-:S02]  /*23ed0*/  @P1 IMAD.MOV.U32 R6, RZ, RZ, R25 ;  /* 0x000000ffff061224 */ /* 0x008fc400078e0019 */
[----:B------:R-:W-:-:S05]  /*23ee0*/  @P1 IMAD.MOV.U32 R7, RZ, RZ, R26 ;  /* 0x000000ffff071224 */ /* 0x000fca00078e001a */
[----:B------:R4:W3:Y:S01]  /*23ef0*/  @P1 LDG.E.U16 R12, desc[UR8][R6.64] ;  /* 0x00000008060c1981 */ /* 0x0008e2000c1e1500 */
[----:B------:R-:W-:Y:S01]  /*23f00*/  PRMT R11, RZ, 0x7610, R11 ;  /* 0x00007610ff0b7816 */ /* 0x000fe2000000000b */
[----:B----4-:R-:W-:Y:S02]  /*23f10*/  @P1 IMAD.MOV.U32 R6, RZ, RZ, R14 ;  /* 0x000000ffff061224 */ /* 0x010fe400078e000e */
[----:B------:R-:W-:-:S05]  /*23f20*/  @P1 IMAD.MOV.U32 R7, RZ, RZ, R15 ;  /* 0x000000ffff071224 */ /* 0x000fca00078e000f */
[----:B------:R1:W4:Y:S04]  /*23f30*/  @P1 LDG.E.U16 R11, desc[UR8][R6.64] ;  /* 0x00000008060b1981 */ /* 0x000328000c1e1500 */
[----:B--2---:R2:W-:Y:S04]  /*23f40*/  STL [R1+0x42c8], R13 ;  /* 0x0042c80d01007387 */ /* 0x0045e80000100800 */
[----:B------:R-:W4:Y:S04]  /*23f50*/  LDL R26, [R1+0x1f0c] ;  /* 0x001f0c00011a7983 */ /* 0x000f280000100800 */
[----:B------:R-:W4:Y:S01]  /*23f60*/  LDL R25, [R1+0x1f18] ;  /* 0x001f180001197983 */ /* 0x000f220000100800 */
[----:B------:R-:W-:-:S03]  /*23f70*/  PRMT R10, RZ, 0x7610, R10 ;  /* 0x00007610ff0a7816 */ /* 0x000fc6000000000a */
[----:B0-----:R-:W4:Y:S01]  /*23f80*/  LDL R16, [R1+0x1f14] ;  /* 0x001f140001107983 */ /* 0x001f220000100800 */
[----:B-1----:R-:W-:Y:S02]  /*23f90*/  @P1 IMAD.MOV.U32 R6, RZ, RZ, R21 ;  /* 0x000000ffff061224 */ /* 0x002fe400078e0015 */
[----:B------:R-:W-:Y:S01]  /*23fa0*/  @P1 IMAD.MOV.U32 R7, RZ, RZ, R24 ;  /* 0x000000ffff071224 */ /* 0x000fe200078e0018 */
[----:B--2---:R-:W2:Y:S04]  /*23fb0*/  LDL R13, [R1+0x1f20] ;  /* 0x001f2000010d7983 */ /* 0x004ea80000100800 */
[----:B------:R0:W2:Y:S01]  /*23fc0*/  @P1 LDG.E.U16 R10, desc[UR8][R6.64] ;  /* 0x00000008060a1981 */ /* 0x0000a2000c1e1500 */
[----:B------:R-:W-:-:S03]  /*23fd0*/  PRMT R9, RZ, 0x7610, R9 ;  /* 0x00007610ff097816 */ /* 0x000fc60000000009 */
[----:B---3--:R-:W-:Y:S04]  /*23fe0*/  STL [R1+0x4274], R12 ;  /* 0x0042740c01007387 */ /* 0x008fe80000100800 */
[----:B------:R-:W3:Y:S04]  /*23ff0*/  LDL R15, [R1+0x1f1c] ;  /* 0x001f1c00010f7983 */ /* 0x000ee80000100800 */
[----:B------:R-:W3:Y:S04]  /*24000*/  LDL R14, [R1+0x1f28] ;  /* 0x001f2800010e7983 */ /* 0x000ee80000100800 */
[----:B----4-:R-:W-:Y:S04]  /*24010*/  STL [R1+0x4278], R11 ;  /* 0x0042780b01007387 */ /* 0x010fe80000100800 */
[----:B------:R-:W4:Y:S04]  /*24020*/  LDL R24, [R1+0x1f24] ;  /* 0x001f240001187983 */ /* 0x000f280000100800 */
[----:B------:R-:W4:Y:S01]  /*24030*/  LDL R21, [R1+0x1f30] ;  /* 0x001f300001157983 */ /* 0x000f220000100800 */
[----:B0-----:R-:W-:-:S02]  /*24040*/  @P1 IMAD.MOV.U32 R7, RZ, RZ, R26 ;  /* 0x000000ffff071224 */ /* 0x001fc400078e001a */
[----:B------:R-:W-:-:S05]  /*24050*/  @P1 IMAD.MOV.U32 R6, RZ, RZ, R25 ;  /* 0x000000ffff061224 */ /* 0x000fca00078e0019 */
[----:B------:R2:W4:Y:S01]  /*24060*/  @P1 LDG.E.U16 R9, desc[UR8][R6.64] ;  /* 0x0000000806091981 */ /* 0x000522000c1e1500 */
[----:B------:R-:W-:Y:S01]  /*24070*/  PRMT R8, RZ, 0x7610, R8 ;  /* 0x00007610ff087816 */ /* 0x000fe20000000008 */
[----:B--2---:R-:W-:Y:S02]  /*24080*/  @P1 IMAD.MOV.U32 R6, RZ, RZ, R13 ;  /* 0x000000ffff061224 */ /* 0x004fe400078e000d */
[----:B------:R-:W-:-:S05]  /*24090*/  @P1 IMAD.MOV.U32 R7, RZ, RZ, R16 ;  /* 0x000000ffff071224 */ /* 0x000fca00078e0010 */
[----:B------:R0:W2:Y:S04]  /*240a0*/  @P1 LDG.E.U16 R8, desc[UR8][R6.64] ;  /* 0x0000000806081981 */ /* 0x0000a8000c1e1500 */
[----:B------:R1:W-:Y:S01]  /*240b0*/  STL [R1+0x427c], R10 ;  /* 0x00427c0a01007387 */ /* 0x0003e20000100800 */
[----:B0-----:R-:W-:-:S06]  /*240c0*/  PRMT R7, RZ, 0x7610, R7 ;  /* 0x00007610ff077816 */ /* 0x001fcc0000000007 */
[----:B---3--:R4:W3:Y:S01]  /*240d0*/  @P1 LDG.E.U16 R7, desc[UR8][R14.64] ;  /* 0x000000080e071981 */ /* 0x0088e2000c1e1500 */
[----:B------:R-:W-:Y:S01]  /*240e0*/  PRMT R6, RZ, 0x7610, R6 ;  /* 0x00007610ff067816 */ /* 0x000fe20000000006 */
[----:B----4-:R-:W-:Y:S02]  /*240f0*/  @P1 IMAD.MOV.U32 R14, RZ, RZ, R21 ;  /* 0x000000ffff0e1224 */ /* 0x010fe400078e0015 */
[----:B------:R-:W-:-:S05]  /*24100*/  @P1 IMAD.MOV.U32 R15, RZ, RZ, R24 ;  /* 0x000000ffff0f1224 */ /* 0x000fca00078e0018 */
[----:B------:R-:W4:Y:S04]  /*24110*/  @P1 LDG.E.U16 R6, desc[UR8][R14.64] ;  /* 0x000000080e061981 */ /* 0x000f28000c1e1500 */
[----:B------:R-:W-:Y:S04]  /*24120*/  STL [R1+0x4284], R9 ;  /* 0x0042840901007387 */ /* 0x000fe80000100800 */
[----:B------:R-:W4:Y:S04]  /*24130*/  LDL R16, [R1+0x1f2c] ;  /* 0x001f2c0001107983 */ /* 0x000f280000100800 */
[----:B------:R-:W4:Y:S01]  /*24140*/  LDL R13, [R1+0x1f38] ;  /* 0x001f3800010d7983 */ /* 0x000f220000100800 */
[----:B------:R-:W-:-:S03]  /*24150*/  PRMT R5, RZ, 0x7610, R5 ;  /* 0x00007610ff057816 */ /* 0x000fc60000000005 */
[----:B--2---:R0:W-:Y:S04]  /*24160*/  STL [R1+0x4288], R8 ;  /* 0x0042880801007387 */ /* 0x0041e80000100800 */
[----:B---3--:R-:W-:Y:S04]  /*24170*/  STL [R1+0x428c], R7 ;  /* 0x00428c0701007387 */ /* 0x008fe80000100800 */
[----:B------:R-:W2:Y:S04]  /*24180*/  LDL R29, [R1+0x1f34] ;  /* 0x001f3400011d7983 */ /* 0x000ea80000100800 */
[----:B------:R-:W3:Y:S04]  /*24190*/  LDL R28, [R1+0x1f40] ;  /* 0x001f4000011c7983 */ /* 0x000ee80000100800 */
[----:B-1----:R-:W3:Y:S04]  /*241a0*/  LDL R10, [R1+0x1f3c] ;  /* 0x001f3c00010a7983 */ /* 0x002ee80000100800 */
[----:B0-----:R-:W3:Y:S04]  /*241b0*/  LDL R8, [R1+0x1f48] ;  /* 0x001f480001087983 */ /* 0x001ee80000100800 */
[----:B------:R-:W3:Y:S04]  /*241c0*/  LDL R26, [R1+0x1f44] ;  /* 0x001f4400011a7983 */ /* 0x000ee80000100800 */
[----:B------:R-:W3:Y:S04]  /*241d0*/  LDL R25, [R1+0x1f50] ;  /* 0x001f500001197983 */ /* 0x000ee80000100800 */
[----:B----4-:R-:W-:Y:S04]  /*241e0*/  STL [R1+0x4290], R6 ;  /* 0x0042900601007387 */ /* 0x010fe80000100800 */
[----:B------:R-:W4:Y:S04]  /*241f0*/  LDL R24, [R1+0x1f4c] ;  /* 0x001f4c0001187983 */ /* 0x000f280000100800 */
[----:B------:R-:W4:Y:S01]  /*24200*/  LDL R21, [R1+0x1f58] ;  /* 0x001f580001157983 */ /* 0x000f220000100800 */
[----:B------:R-:W-:-:S02]  /*24210*/  @P1 IMAD.MOV.U32 R15, RZ, RZ, R16 ;  /* 0x000000ffff0f1224 */ /* 0x000fc400078e0010 */
[----:B------:R-:W-:Y:S01]  /*24220*/  @P1 IMAD.MOV.U32 R14, RZ, RZ, R13 ;  /* 0x000000ffff0e1224 */ /* 0x000fe200078e000d */
[----:B------:R-:W4:Y:S04]  /*24230*/  LDL R16, [R1+0x1f54] ;  /* 0x001f540001107983 */ /* 0x000f280000100800 */
[----:B------:R-:W4:Y:S04]  /*24240*/  LDL R13, [R1+0x1f60] ;  /* 0x001f6000010d7983 */ /* 0x000f280000100800 */
[----:B------:R2:W4:Y:S01]  /*24250*/  @P1 LDG.E.U16 R5, desc[UR8][R14.64] ;  /* 0x000000080e051981 */ /* 0x000522000c1e1500 */
[----:B------:R-:W-:-:S02]  /*24260*/  ISETP.GT.AND P0, PT, R4, 0x3e, PT ;  /* 0x0000003e0400780c */ /* 0x000fc40003f04270 */
[----:B------:R-:W-:Y:S02]  /*24270*/  PRMT R27, RZ, 0x7610, R27 ;  /* 0x00007610ff1b7816 */ /* 0x000fe4000000001b */
[----:B------:R-:W-:Y:S02]  /*24280*/  PRMT R3, RZ, 0x7610, R3 ;  /* 0x00007610ff037816 */ /* 0x000fe40000000003 */
[----:B------:R-:W-:-:S07]  /*24290*/  PRMT R19, RZ, 0x7610, R19 ;  /* 0x00007610ff137816 */ /* 0x000fce0000000013 */
[----:B--2---:R-:W-:Y:S02]  /*242a0*/  @P0 IMAD.MOV.U32 R15, RZ, RZ, R29 ;  /* 0x000000ffff0f0224 */ /* 0x004fe400078e001d */
[----:B---3--:R-:W-:-:S05]  /*242b0*/  @P0 IMAD.MOV.U32 R14, RZ, RZ, R28 ;  /* 0x000000ffff0e0224 */ /* 0x008fca00078e001c */
[----:B------:R0:W2:Y:S02]  /*242c0*/  @P0 LDG.E.U16 R27, desc[UR8][R14.64] ;  /* 0x000000080e1b0981 */ /* 0x0000a4000c1e1500 */
[----:B0-----:R-:W-:Y:S02]  /*242d0*/  @P0 IMAD.MOV.U32 R14, RZ, RZ, R8 ;  /* 0x000000ffff0e0224 */ /* 0x001fe400078e0008 */
[----:B------:R-:W-:Y:S01]  /*242e0*/  @P0 IMAD.MOV.U32 R15, RZ, RZ, R10 ;  /* 0x000000ffff0f0224 */ /* 0x000fe200078e000a */
[----:B------:R-:W-:Y:S01]  /*242f0*/  PRMT R0, RZ, 0x7610, R0 ;  /* 0x00007610ff007816 */ /* 0x000fe20000000000 */
[----:B----4-:R0:W-:Y:S04]  /*24300*/  STL [R1+0x4294], R5 ;  /* 0x0042940501007387 */ /* 0x0101e80000100800 */
[----:B------:R-:W3:Y:S04]  /*24310*/  LDL R10, [R1+0x1f5c] ;  /* 0x001f5c00010a7983 */ /* 0x000ee80000100800 */
[----:B------:R-:W4:Y:S01]  /*24320*/  LDL R8, [R1+0x1f68] ;  /* 0x001f680001087983 */ /* 0x000f220000100800 */
[----:B0-----:R-:W-:-:S06]  /*24330*/  PRMT R5, RZ, 0x7610, R5 ;  /* 0x00007610ff057816 */ /* 0x001fcc0000000005 */
[----:B------:R0:W2:Y:S02]  /*24340*/  @P0 LDG.E.U16 R5, desc[UR8][R14.64] ;  /* 0x000000080e050981 */ /* 0x0000a4000c1e1500 */
[----:B0-----:R-:W-:Y:S02]  /*24350*/  @P0 IMAD.MOV.U32 R14, RZ, RZ, R25 ;  /* 0x000000ffff0e0224 */ /* 0x001fe400078e0019 */
[----:B------:R-:W-:-:S05]  /*24360*/  @P0 IMAD.MOV.U32 R15, RZ, RZ, R26 ;  /* 0x000000ffff0f0224 */ /* 0x000fca00078e001a */
[----:B------:R0:W3:Y:S02]  /*24370*/  @P0 LDG.E.U16 R3, desc[UR8][R14.64] ;  /* 0x000000080e030981 */ /* 0x0000e4000c1e1500 */
[----:B0-----:R-:W-:Y:S02]  /*24380*/  @P0 IMAD.MOV.U32 R14, RZ, RZ, R21 ;  /* 0x000000ffff0e0224 */ /* 0x001fe400078e0015 */
[----:B------:R-:W-:-:S05]  /*24390*/  @P0 IMAD.MOV.U32 R15, RZ, RZ, R24 ;  /* 0x000000ffff0f0224 */ /* 0x000fca00078e0018 */
[----:B------:R0:W4:Y:S02]  /*243a0*/  @P0 LDG.E.U16 R19, desc[UR8][R14.64] ;  /* 0x000000080e130981 */ /* 0x000124000c1e1500 */
[----:B0-----:R-:W-:Y:S02]  /*243b0*/  @P0 IMAD.MOV.U32 R14, RZ, RZ, R13 ;  /* 0x000000ffff0e0224 */ /* 0x001fe400078e000d */
[----:B------:R-:W-:-:S05]  /*243c0*/  @P0 IMAD.MOV.U32 R15, RZ, RZ, R16 ;  /* 0x000000ffff0f0224 */ /* 0x000fca00078e0010 */
[----:B------:R0:W4:Y:S04]  /*243d0*/  @P0 LDG.E.U16 R0, desc[UR8][R14.64] ;  /* 0x000000080e000981 */ /* 0x000128000c1e1500 */
[----:B--2---:R1:W-:Y:S04]  /*243e0*/  STL [R1+0x138], R5 ;  /* 0x0001380501007387 */ /* 0x0043e80000100800 */
[----:B-1----:R-:W2:Y:S04]  /*243f0*/  LDL R5, [R1+0x1f64] ;  /* 0x001f640001057983 */ /* 0x002ea80000100800 */
[----:B---3--:R1:W-:Y:S04]  /*24400*/  STL [R1+0x130], R3 ;  /* 0x0001300301007387 */ /* 0x0083e80000100800 */
[----:B------:R-:W3:Y:S04]  /*24410*/  LDL R21, [R1+0x1f6c] ;  /* 0x001f6c0001157983 */ /* 0x000ee80000100800 */
[----:B-1----:R-:W3:Y:S04]  /*24420*/  LDL R3, [R1+0x1f70] ;  /* 0x001f700001037983 */ /* 0x002ee80000100800 */
[----:B----4-:R1:W-:Y:S04]  /*24430*/  STL [R1+0x128], R19 ;  /* 0x0001281301007387 */ /* 0x0103e80000100800 */
[----:B------:R-:W4:Y:S04]  /*24440*/  LDL R16, [R1+0x1f74] ;  /* 0x001f740001107983 */ /* 0x000f280000100800 */
[----:B------:R-:W4:Y:S04]  /*24450*/  LDL R13, [R1+0x1f80] ;  /* 0x001f8000010d7983 */ /* 0x000f280000100800 */
[----:B-1----:R-:W4:Y:S01]  /*24460*/  LDL R19, [R1+0x1f78] ;  /* 0x001f780001137983 */ /* 0x002f220000100800 */
[----:B0-----:R-:W-:-:S02]  /*24470*/  @P0 IMAD.MOV.U32 R14, RZ, RZ, R8 ;  /* 0x000000ffff0e0224 */ /* 0x001fc400078e0008 */
[----:B------:R-:W-:Y:S01]  /*24480*/  @P0 IMAD.MOV.U32 R15, RZ, RZ, R10 ;  /* 0x000000ffff0f0224 */ /* 0x000fe200078e000a */
[----:B------:R-:W-:Y:S04]  /*24490*/  STL [R1+0x423c], R0 ;  /* 0x00423c0001007387 */ /* 0x000fe80000100800 */
[----:B------:R-:W4:Y:S04]  /*244a0*/  LDL R10, [R1+0x1f7c] ;  /* 0x001f7c00010a7983 */ /* 0x000f280000100800 */
[----:B------:R-:W4:Y:S01]  /*244b0*/  LDL R8, [R1+0x1f88] ;  /* 0x001f880001087983 */ /* 0x000f220000100800 */
[----:B------:R-:W-:-:S02]  /*244c0*/  PRMT R23, RZ, 0x7610, R23 ;  /* 0x00007610ff177816 */ /* 0x000fc40000000017 */
[----:B------:R-:W-:-:S04]  /*244d0*/  PRMT R22, RZ, 0x7610, R22 ;  /* 0x00007610ff167816 */ /* 0x000fc80000000016 */
[----:B------:R2:W4:Y:S01]  /*244e0*/  @P0 LDG.E.U16 R23, desc[UR8][R14.64] ;  /* 0x000000080e170981 */ /* 0x000522000c1e1500 */
[----:B------:R-:W-:Y:S02]  /*244f0*/  ISETP.GT.AND P1, PT, R4, 0x3f, PT ;  /* 0x0000003f0400780c */ /* 0x000fe40003f24270 */
[----:B------:R-:W-:Y:S02]  /*24500*/  PRMT R18, RZ, 0x7610, R18 ;  /* 0x00007610ff127816 */ /* 0x000fe40000000012 */
[----:B------:R-:W-:Y:S02]  /*24510*/  PRMT R11, RZ, 0x7610, R11 ;  /* 0x00007610ff0b7816 */ /* 0x000fe4000000000b */
[----:B------:R-:W-:Y:S01]  /*24520*/  PRMT R7, RZ, 0x7610, R7 ;  /* 0x00007610ff077816 */ /* 0x000fe20000000007 */
[----:B------:R-:W-:Y:S01]  /*24530*/  STL [R1+0x140], R27 ;  /* 0x0001401b01007387 */ /* 0x000fe20000100800 */
[----:B--2---:R-:W-:-:S03]  /*24540*/  @P0 IMAD.MOV.U32 R15, RZ, RZ, R5 ;  /* 0x000000ffff0f0224 */ /* 0x004fc600078e0005 */
[----:B------:R-:W2:Y:S01]  /*24550*/  LDL R5, [R1+0x1f84] ;  /* 0x001f840001057983 */ /* 0x000ea20000100800 */
[----:B---3--:R-:W-:-:S03]  /*24560*/  @P0 IMAD.MOV.U32 R14, RZ, RZ, R3 ;  /* 0x000000ffff0e0224 */ /* 0x008fc600078e0003 */
[----:B------:R-:W3:Y:S04]  /*24570*/  LDL R3, [R1+0x1f90] ;  /* 0x001f900001037983 */ /* 0x000ee80000100800 */
[----:B------:R0:W3:Y:S02]  /*24580*/  @P0 LDG.E.U16 R22, desc[UR8][R14.64] ;  /* 0x000000080e160981 */ /* 0x0000e4000c1e1500 */
[----:B0-----:R-:W-:Y:S02]  /*24590*/  @P0 IMAD.MOV.U32 R15, RZ, RZ, R21 ;  /* 0x000000ffff0f0224 */ /* 0x001fe400078e0015 */
[----:B----4-:R-:W-:Y:S02]  /*245a0*/  @P0 IMAD.MOV.U32 R14, RZ, RZ, R19 ;  /* 0x000000ffff0e0224 */ /* 0x010fe400078e0013 */
[----:B------:R-:W4:Y:S04]  /*245b0*/  LDL R19, [R1+0x1f8c] ;  /* 0x001f8c0001137983 */ /* 0x000f280000100800 */
[----:B------:R0:W3:Y:S02]  /*245c0*/  @P0 LDG.E.U16 R18, desc[UR8][R14.64] ;  /* 0x000000080e120981 */ /* 0x0000e4000c1e1500 */
[----:B0-----:R-:W-:-:S02]  /*245d0*/  @P1 IMAD.MOV.U32 R14, RZ, RZ, R13 ;  /* 0x000000ffff0e1224 */ /* 0x001fc400078e000d */
[----:B------:R-:W-:-:S05]  /*245e0*/  @P1 IMAD.MOV.U32 R15, RZ, RZ, R16 ;  /* 0x000000ffff0f1224 */ /* 0x000fca00078e0010 */
[----:B------:R0:W4:Y:S02]  /*245f0*/  @P1 LDG.E.U16 R11, desc[UR8][R14.64] ;  /* 0x000000080e0b1981 */ /* 0x000124000c1e1500 */
[----:B0-----:R-:W-:Y:S02]  /*24600*/  @P1 IMAD.MOV.U32 R14, RZ, RZ, R8 ;  /* 0x000000ffff0e1224 */ /* 0x001fe400078e0008 */
[----:B------:R-:W-:-:S05]  /*24610*/  @P1 IMAD.MOV.U32 R15, RZ, RZ, R10 ;  /* 0x000000ffff0f1224 */ /* 0x000fca00078e000a */
[----:B------:R2:W4:Y:S01]  /*24620*/  @P1 LDG.E.U16 R7, desc[UR8][R14.64] ;  /* 0x000000080e071981 */ /* 0x000522000c1e1500 */
[----:B------:R-:W-:Y:S01]  /*24630*/  PRMT R20, RZ, 0x7610, R20 ;  /* 0x00007610ff147816 */ /* 0x000fe20000000014 */
[----:B--2---:R-:W-:Y:S02]  /*24640*/  @P1 IMAD.MOV.U32 R15, RZ, RZ, R5 ;  /* 0x000000ffff0f1224 */ /* 0x004fe400078e0005 */
[----:B---3--:R0:W-:Y:S04]  /*24650*/  STL [R1+0xe8], R18 ;  /* 0x0000e81201007387 */ /* 0x0081e80000100800 */
[----:B------:R-:W2:Y:S04]  /*24660*/  LDL R16, [R1+0x1f94] ;  /* 0x001f940001107983 */ /* 0x000ea80000100800 */
[----:B------:R-:W3:Y:S04]  /*24670*/  LDL R13, [R1+0x1fa0] ;  /* 0x001fa000010d7983 */ /* 0x000ee80000100800 */
[----:B0-----:R-:W2:Y:S04]  /*24680*/  LDL R18, [R1+0x1f98] ;  /* 0x001f980001127983 */ /* 0x001ea80000100800 */
[----:B----4-:R0:W-:Y:S04]  /*24690*/  STL [R1+0xe0], R11 ;  /* 0x0000e00b01007387 */ /* 0x0101e80000100800 */
[----:B------:R-:W4:Y:S04]  /*246a0*/  LDL R10, [R1+0x1fac] ;  /* 0x001fac00010a7983 */ /* 0x000f280000100800 */
[----:B------:R-:W3:Y:S04]  /*246b0*/  LDL R8, [R1+0x1fa8] ;  /* 0x001fa80001087983 */ /* 0x000ee80000100800 */
[----:B0-----:R-:W4:Y:S04]  /*246c0*/  LDL R11, [R1+0x1f9c] ;  /* 0x001f9c00010b7983 */ /* 0x001f280000100800 */
[----:B------:R0:W-:Y:S01]  /*246d0*/  STL [R1+0xd8], R7 ;  /* 0x0000d80701007387 */ /* 0x0001e20000100800 */
[----:B------:R-:W-:-:S03]  /*246e0*/  @P1 IMAD.MOV.U32 R14, RZ, RZ, R3 ;  /* 0x000000ffff0e1224 */ /* 0x000fc600078e0003 */
[----:B------:R-:W4:Y:S04]  /*246f0*/  LDL R5, [R1+0x1fa4] ;  /* 0x001fa40001057983 */ /* 0x000f280000100800 */
[----:B------:R-:W4:Y:S04]  /*24700*/  LDL R3, [R1+0x1fb8] ;  /* 0x001fb80001037983 */ /* 0x000f280000100800 */
[----:B------:R1:W4:Y:S04]  /*24710*/  @P1 LDG.E.U16 R20, desc[UR8][R14.64] ;  /* 0x000000080e141981 */ /* 0x000328000c1e1500 */
[----:B0-----:R-:W4:Y:S01]  /*24720*/  LDL R7, [R1+0x1fb0] ;  /* 0x001fb00001077983 */ /* 0x001f220000100800 */
[----:B------:R-:W-:-:S02]  /*24730*/  PRMT R17, RZ, 0x7610, R17 ;  /* 0x00007610ff117816 */ /* 0x000fc40000000011 */
[----:B------:R-:W-:Y:S02]  /*24740*/  PRMT R12, RZ, 0x7610, R12 ;  /* 0x00007610ff0c7816 */ /* 0x000fe4000000000c */
[----:B------:R-:W-:Y:S02]  /*24750*/  PRMT R9, RZ, 0x7610, R9 ;  /* 0x00007610ff097816 */ /* 0x000fe40000000009 */
[----:B------:R-:W-:Y:S02]  /*24760*/  PRMT R6, RZ, 0x7610, R6 ;  /* 0x00007610ff067816 */ /* 0x000fe40000000006 */
[----:B------:R-:W-:Y:S01]  /*24770*/  PRMT R0, RZ, 0x7610, R0 ;  /* 0x00007610ff007816 */ /* 0x000fe20000000000 */
[----:B-1----:R-:W-:Y:S01]  /*24780*/  @P1 IMAD.MOV.U32 R15, RZ, RZ, R19 ;  /* 0x000000ffff0f1224 */ /* 0x002fe200078e0013 */
[----:B------:R-:W4:Y:S04]  /*24790*/  LDL.LU R25, [R1+0xfcc] ;  /* 0x000fcc0001197983 */ /* 0x000f280000300800 */
[----:B------:R-:W-:Y:S04]  /*247a0*/  STL [R1+0xf8], R23 ;  /* 0x0000f81701007387 */ /* 0x000fe80000100800 */
[----:B------:R-:W4:Y:S04]  /*247b0*/  LDL.LU R27, [R1+0xfc8] ;  /* 0x000fc800011b7983 */ /* 0x000f280000300800 */
[----:B------:R-:W-:Y:S04]  /*247c0*/  STL [R1+0xf0], R22 ;  /* 0x0000f01601007387 */ /* 0x000fe80000100800 */
[----:B------:R-:W4:Y:S01]  /*247d0*/  LDL.LU R29, [R1+0xfc4] ;  /* 0x000fc400011d7983 */ /* 0x000f220000300800 */
[----:B--2---:R-:W-:-:S05]  /*247e0*/  @P1 IMAD.MOV.U32 R14, RZ, RZ, R18 ;  /* 0x000000ffff0e1224 */ /* 0x004fca00078e0012 */
[----:B------:R3:W2:Y:S02]  /*247f0*/  @P1 LDG.E.U16 R17, desc[UR8][R14.64] ;  /* 0x000000080e111981 */ /* 0x0006a4000c1e1500 */
[----:B---3--:R-:W-:Y:S02]  /*24800*/  @P1 IMAD.MOV.U32 R14, RZ, RZ, R13 ;  /* 0x000000ffff0e1224 */ /* 0x008fe400078e000d */
[----:B------:R-:W-:-:S05]  /*24810*/  @P1 IMAD.MOV.U32 R15, RZ, RZ, R16 ;  /* 0x000000ffff0f1224 */ /* 0x000fca00078e0010 */
[----:B------:R4:W3:Y:S02]  /*24820*/  @P1 LDG.E.U16 R12, desc[UR8][R14.64] ;  /* 0x000000080e0c1981 */ /* 0x0008e4000c1e1500 */
[----:B----4-:R-:W-:Y:S02]  /*24830*/  @P1 IMAD.MOV.U32 R14, RZ, RZ, R10 ;  /* 0x000000ffff0e1224 */ /* 0x010fe400078e000a */
[----:B------:R-:W-:-:S05]  /*24840*/  @P1 IMAD.MOV.U32 R15, RZ, RZ, R11 ;  /* 0x000000ffff0f1224 */ /* 0x000fca00078e000b */
[----:B------:R0:W4:Y:S02]  /*24850*/  @P1 LDG.E.U16 R9, desc[UR8][R14.64] ;  /* 0x000000080e091981 */ /* 0x000124000c1e1500 */
[----:B0-----:R-:W-:Y:S02]  /*24860*/  @P1 IMAD.MOV.U32 R14, RZ, RZ, R7 ;  /* 0x000000ffff0e1224 */ /* 0x001fe400078e0007 */
[----:B------:R-:W-:-:S05]  /*24870*/  @P1 IMAD.MOV.U32 R15, RZ, RZ, R8 ;  /* 0x000000ffff0f1224 */ /* 0x000fca00078e0008 */
[----:B------:R0:W3:Y:S04]  /*24880*/  @P1 LDG.E.U16 R6, desc[UR8][R14.64] ;  /* 0x000000080e061981 */ /* 0x0000e8000c1e1500 */
[----:B------:R1:W-:Y:S01]  /*24890*/  STL [R1+0xd0], R20 ;  /* 0x0000d01401007387 */ /* 0x0003e20000100800 */
[----:B0-----:R-:W-:Y:S02]  /*248a0*/  @P1 IMAD.MOV.U32 R14, RZ, RZ, R3 ;  /* 0x000000ffff0e1224 */ /* 0x001fe400078e0003 */
[----:B------:R-:W-:Y:S01]  /*248b0*/  @P1 IMAD.MOV.U32 R15, RZ, RZ, R5 ;  /* 0x000000ffff0f1224 */ /* 0x000fe200078e0005 */
[----:B-1----:R-:W0:Y:S04]  /*248c0*/  S2R R20, SR_TID.X ;  /* 0x0000000000147919 */ /* 0x002e280000002100 */
[----:B------:R-:W3:Y:S01]  /*248d0*/  @P1 LDG.E.U16 R0, desc[UR8][R14.64] ;  /* 0x000000080e001981 */ /* 0x000ee2000c1e1500 */
[----:B------:R-:W1:Y:S01]  /*248e0*/  S2R R2, SR_TID.X ;  /* 0x0000000000027919 */ /* 0x000e620000002100 */
[----:B------:R-:W-:Y:S06]  /*248f0*/  BAR.SYNC.DEFER_BLOCKING 0x0 ;  /* 0x0000000000007b1d */ /* 0x000fec0000010000 */
[----:B0-----:R-:W-:Y:S04]  /*24900*/  STL [R1+0x42f8], R20 ;  /* 0x0042f81401007387 */ /* 0x001fe80000100800 */
[----:B------:R-:W4:Y:S01]  /*24910*/  LDL.LU R3, [R1+0xfc0] ;  /* 0x000fc00001037983 */ /* 0x000f220000300800 */
[----:B------:R-:W-:-:S03]  /*24920*/  LOP3.LUT R28, R20, 0x3f, RZ, 0xc0, !PT ;  /* 0x0000003f141c7812 */ /* 0x000fc600078ec0ff */
[----:B------:R-:W4:Y:S04]  /*24930*/  LDL.LU R24, [R1+0xfbc] ;  /* 0x000fbc0001187983 */ /* 0x000f280000300800 */
[----:B------:R-:W4:Y:S01]  /*24940*/  LDL.LU R26, [R1+0xfb8] ;  /* 0x000fb800011a7983 */ /* 0x000f220000300800 */
[----:B-1----:R-:W-:-:S03]  /*24950*/  LOP3.LUT R2, R2, 0x3f, RZ, 0xc0, !PT ;  /* 0x0000003f02027812 */ /* 0x002fc600078ec0ff */
[----:B------:R-:W-:Y:S04]  /*24960*/  STL [R1+0x4244], R14 ;  /* 0x0042440e01007387 */ /* 0x000fe80000100800 */
[----:B------:R-:W-:Y:S04]  /*24970*/  STL [R1+0x4240], R15 ;  /* 0x0042400f01007387 */ /* 0x000fe80000100800 */
[----:B------:R0:W-:Y:S01]  /*24980*/  STL [R1+0x42cc], R28 ;  /* 0x0042cc1c01007387 */ /* 0x0001e20000100800 */
[----:B------:R-:W-:Y:S01]  /*24990*/  IMAD.SHL.U32 R2, R2, 0x2, RZ ;  /* 0x0000000202027824 */ /* 0x000fe200078e00ff */
[----:B------:R-:W-:-:S02]  /*249a0*/  ISETP.GE.AND P0, PT, R28, R4, PT ;  /* 0x000000041c00720c */ /* 0x000fc40003f06270 */
[----:B------:R-:W-:Y:S04]  /*249b0*/  STL [R1+0x4248], R4 ;  /* 0x0042480401007387 */ /* 0x000fe80000100800 */
[----:B------:R1:W-:Y:S04]  /*249c0*/  STS.U16 [R2+UR5+0x80], R27 ;  /* 0x0000801b02007988 */ /* 0x0003e80008000405 */
[----:B0-----:R-:W4:Y:S04]  /*249d0*/  LDL.LU R28, [R1+0xfb4] ;  /* 0x000fb400011c7983 */ /* 0x001f280000300800 */
[----:B------:R-:W4:Y:S04]  /*249e0*/  LDL.LU R15, [R1+0xfb0] ;  /* 0x000fb000010f7983 */ /* 0x000f280000300800 */
[----:B------:R-:W4:Y:S04]  /*249f0*/  LDL.LU R14, [R1+0xecc] ;  /* 0x000ecc00010e7983 */ /* 0x000f280000300800 */
[----:B------:R-:W4:Y:S04]  /*24a00*/  LDL.LU R20, [R1+0xec8] ;  /* 0x000ec80001147983 */ /* 0x000f280000300800 */
[----:B------:R-:W-:Y:S04]  /*24a10*/  STS.U16 [R2+UR5+0x100], R29 ;  /* 0x0001001d02007988 */ /* 0x000fe80008000405 */
[----:B------:R-:W-:Y:S04]  /*24a20*/  STS.U16 [R2+UR5], R25 ;  /* 0x0000001902007988 */ /* 0x000fe80008000405 */
[----:B--2---:R-:W-:Y:S04]  /*24a30*/  STL [R1+0xc8], R17 ;  /* 0x0000c81101007387 */ /* 0x004fe80000100800 */
[----:B-1----:R-:W2:Y:S04]  /*24a40*/  LDL.LU R27, [R1+0xec4] ;  /* 0x000ec400011b7983 */ /* 0x002ea80000300800 */
[----:B---3--:R0:W-:Y:S04]  /*24a50*/  STL [R1+0xa8], R0 ;  /* 0x0000a80001007387 */ /* 0x0081e80000100800 */
[----:B0-----:R-:W3:Y:S04]  /*24a60*/  LDL.LU R0, [R1+0xec0] ;  /* 0x000ec00001007983 */ /* 0x001ee80000300800 */
[----:B------:R-:W-:Y:S04]  /*24a70*/  STL [R1+0xc0], R12 ;  /* 0x0000c00c01007387 */ /* 0x000fe80000100800 */
[----:B------:R-:W3:Y:S04]  /*24a80*/  LDL.LU R5, [R1+0xebc] ;  /* 0x000ebc0001057983 */ /* 0x000ee80000300800 */
[----:B------:R0:W-:Y:S04]  /*24a90*/  STL [R1+0xb0], R6 ;  /* 0x0000b00601007387 */ /* 0x0001e80000100800 */
[----:B0-----:R-:W3:Y:S04]  /*24aa0*/  LDL.LU R6, [R1+0xeb8] ;  /* 0x000eb80001067983 */ /* 0x001ee80000300800 */
[----:B----4-:R0:W-:Y:S04]  /*24ab0*/  STL [R1+0xb8], R9 ;  /* 0x0000b80901007387 */ /* 0x0101e80000100800 */
[----:B------:R-:W4:Y:S04]  /*24ac0*/  LDL.LU R7, [R1+0xeb4] ;  /* 0x000eb40001077983 */ /* 0x000f280000300800 */
[----:B------:R-:W3:Y:S04]  /*24ad0*/  LDL.LU R8, [R1+0xeb0] ;  /* 0x000eb00001087983 */ /* 0x000ee80000300800 */
[----:B0-----:R-:W3:Y:S04]  /*24ae0*/  LDL.LU R9, [R1+0xdb0] ;  /* 0x000db00001097983 */ /* 0x001ee80000300800 */
        /* <DEDUP_REMOVED lines=11> */
[----:B------:R-:W4:Y:S04]  /*24ba0*/  LDL.LU R23, [R1+0x524] ;  /* 0x0005240001177983 */ /* 0x000f280000300800 */
[----:B------:R0:W-:Y:S04]  /*24bb0*/  STS.U16 [R2+UR5+0x180], R3 ;  /* 0x0001800302007988 */ /* 0x0001e80008000405 */
[----:B------:R-:W4:Y:S04]  /*24bc0*/  LDL.LU R25, [R1+0x520] ;  /* 0x0005200001197983 */ /* 0x000f280000300800 */
[----:B0-----:R-:W4:Y:S04]  /*24bd0*/  LDL.LU R3, [R1+0x51c] ;  /* 0x00051c0001037983 */ /* 0x001f280000300800 */
[----:B------:R0:W-:Y:S04]  /*24be0*/  STS.U16 [R2+UR5+0x200], R24 ;  /* 0x0002001802007988 */ /* 0x0001e80008000405 */
[----:B------:R1:W-:Y:S04]  /*24bf0*/  STS.U16 [R2+UR5+0x280], R26 ;  /* 0x0002801a02007988 */ /* 0x0003e80008000405 */
[----:B0-----:R-:W4:Y:S04]  /*24c00*/  LDL.LU R24, [R1+0x518] ;  /* 0x0005180001187983 */ /* 0x001f280000300800 */
[----:B-1----:R-:W4:Y:S04]  /*24c10*/  LDL.LU R26, [R1+0x404] ;  /* 0x00040400011a7983 */ /* 0x002f280000300800 */
[----:B--2---:R0:W-:Y:S04]  /*24c20*/  STS.U16 [R2+UR5+0x2100], R27 ;  /* 0x0021001b02007988 */ /* 0x0041e80008000405 */
[----:B0-----:R-:W2:Y:S04]  /*24c30*/  LDL.LU R27, [R1+0x400] ;  /* 0x00040000011b7983 */ /* 0x001ea80000300800 */
[----:B---3--:R0:W-:Y:S04]  /*24c40*/  STS.U16 [R2+UR5+0x6180], R29 ;  /* 0x0061801d02007988 */ /* 0x0081e80008000405 */
[----:B0-----:R-:W3:Y:S04]  /*24c50*/  LDL.LU R29, [R1+0x3fc] ;  /* 0x0003fc00011d7983 */ /* 0x001ee80000300800 */
[----:B----4-:R0:W-:Y:S04]  /*24c60*/  STS.U16 [R2+UR5+0x6280], R25 ;  /* 0x0062801902007988 */ /* 0x0101e80008000405 */
[----:B------:R1:W-:Y:S04]  /*24c70*/  STS.U16 [R2+UR5+0x6300], R3 ;  /* 0x0063000302007988 */ /* 0x0003e80008000405 */
[----:B0-----:R-:W4:Y:S04]  /*24c80*/  LDL.LU R25, [R1+0x3f8] ;  /* 0x0003f80001197983 */ /* 0x001f280000300800 */
[----:B-1----:R-:W4:Y:S04]  /*24c90*/  LDL.LU R3, [R1+0x3f4] ;  /* 0x0003f40001037983 */ /* 0x002f280000300800 */
[----:B------:R0:W-:Y:S04]  /*24ca0*/  STS.U16 [R2+UR5+0x300], R28 ;  /* 0x0003001c02007988 */ /* 0x0001e80008000405 */
[----:B------:R1:W-:Y:S04]  /*24cb0*/  STS.U16 [R2+UR5+0x380], R15 ;  /* 0x0003800f02007988 */ /* 0x0003e80008000405 */
[----:B------:R0:W-:Y:S04]  /*24cc0*/  STS.U16 [R2+UR5+0x2000], R14 ;  /* 0x0020000e02007988 */ /* 0x0001e80008000405 */
[----:B------:R0:W-:Y:S04]  /*24cd0*/  STS.U16 [R2+UR5+0x2080], R20 ;  /* 0x0020801402007988 */ /* 0x0001e80008000405 */
[----:B------:R1:W-:Y:S04]  /*24ce0*/  STS.U16 [R2+UR5+0x8000], R26 ;  /* 0x0080001a02007988 */ /* 0x0003e80008000405 */
[----:B------:R1:W-:Y:S04]  /*24cf0*/  STS.U16 [R2+UR5+0x2180], R0 ;  /* 0x0021800002007988 */ /* 0x0003e80008000405 */
[----:B0-----:R-:W4:Y:S04]  /*24d00*/  LDL.LU R28, [R1+0x3f0] ;  /* 0x0003f000011c7983 */ /* 0x001f280000300800 */
[----:B-1----:R-:W4:Y:S04]  /*24d10*/  LDL.LU R15, [R1+0x3ec] ;  /* 0x0003ec00010f7983 */ /* 0x002f280000300800 */
[----:B------:R-:W4:Y:S04]  /*24d20*/  LDL.LU R14, [R1+0x3e8] ;  /* 0x0003e800010e7983 */ /* 0x000f280000300800 */
[----:B------:R-:W4:Y:S04]  /*24d30*/  LDL.LU R20, [R1+0x2f4] ;  /* 0x0002f40001147983 */ /* 0x000f280000300800 */
[----:B------:R-:W4:Y:S04]  /*24d40*/  LDL.LU R26, [R1+0x2f0] ;  /* 0x0002f000011a7983 */ /* 0x000f280000300800 */
[----:B------:R0:W-:Y:S04]  /*24d50*/  STS.U16 [R2+UR5+0x2200], R5 ;  /* 0x0022000502007988 */ /* 0x0001e80008000405 */
[----:B------:R-:W4:Y:S04]  /*24d60*/  LDL.LU R0, [R1+0x2ec] ;  /* 0x0002ec0001007983 */ /* 0x000f280000300800 */
        /* <DEDUP_REMOVED lines=23> */
[----:B--2---:R-:W2:Y:S04]  /*24ee0*/  LDL.LU R18, [R1+0x16c] ;  /* 0x00016c0001127983 */ /* 0x004ea80000300800 */
[----:B------:R1:W-:Y:S04]  /*24ef0*/  STS.U16 [R2+UR5+0x6080], R21 ;  /* 0x0060801502007988 */ /* 0x0003e80008000405 */
[----:B------:R0:W-:Y:S04]  /*24f00*/  STS.U16 [R2+UR5+0x6100], R22 ;  /* 0x0061001602007988 */ /* 0x0001e80008000405 */
[----:B------:R-:W-:Y:S04]  /*24f10*/  STS.U16 [R2+UR5+0x6200], R23 ;  /* 0x0062001702007988 */ /* 0x000fe80008000405 */
[----:B------:R-:W-:Y:S04]  /*24f20*/  STS.U16 [R2+UR5+0x6380], R24 ;  /* 0x0063801802007988 */ /* 0x000fe80008000405 */
[----:B0-----:R-:W2:Y:S04]  /*24f30*/  LDL.LU R19, [R1+0x168] ;  /* 0x0001680001137983 */ /* 0x001ea80000300800 */
[----:B-1----:R-:W2:Y:S04]  /*24f40*/  LDL.LU R21, [R1+0x64] ;  /* 0x0000640001157983 */ /* 0x002ea80000300800 */
[----:B------:R-:W2:Y:S04]  /*24f50*/  LDL.LU R22, [R1+0x60] ;  /* 0x0000600001167983 */ /* 0x000ea80000300800 */
[----:B------:R0:W-:Y:S04]  /*24f60*/  STS.U16 [R2+UR5+0x8080], R27 ;  /* 0x0080801b02007988 */ /* 0x0001e80008000405 */
[----:B0-----:R-:W2:Y:S04]  /*24f70*/  LDL.LU R27, [R1+0x5c] ;  /* 0x00005c00011b7983 */ /* 0x001ea80000300800 */
[----:B------:R-:W2:Y:S04]  /*24f80*/  LDL.LU R23, [R1+0x58] ;  /* 0x0000580001177983 */ /* 0x000ea80000300800 */
[----:B------:R-:W2:Y:S04]  /*24f90*/  LDL.LU R24, [R1+0x54] ;  /* 0x0000540001187983 */ /* 0x000ea80000300800 */
[----:B---3--:R0:W-:Y:S04]  /*24fa0*/  STS.U16 [R2+UR5+0x8100], R29 ;  /* 0x0081001d02007988 */ /* 0x0081e80008000405 */
[----:B0-----:R-:W3:Y:S04]  /*24fb0*/  LDL.LU R29, [R1+0x50] ;  /* 0x00005000011d7983 */ /* 0x001ee80000300800 */
[----:B----4-:R0:W-:Y:S04]  /*24fc0*/  STS.U16 [R2+UR5+0x8180], R25 ;  /* 0x0081801902007988 */ /* 0x0101e80008000405 */
[----:B------:R1:W-:Y:S04]  /*24fd0*/  STS.U16 [R2+UR5+0x8200], R3 ;  /* 0x0082000302007988 */ /* 0x0003e80008000405 */
[----:B0-----:R-:W4:Y:S04]  /*24fe0*/  LDL.LU R25, [R1+0x4c] ;  /* 0x00004c0001197983 */ /* 0x001f280000300800 */
[----:B-1----:R-:W4:Y:S04]  /*24ff0*/  LDL.LU R3, [R1+0x48] ;  /* 0x0000480001037983 */ /* 0x002f280000300800 */
[----:B------:R0:W-:Y:S04]  /*25000*/  STS.U16 [R2+UR5+0xa080], R26 ;  /* 0x00a0801a02007988 */ /* 0x0001e80008000405 */
[----:B0-----:R-:W4:Y:S04]  /*25010*/  LDL.LU R26, [R1+0xfac] ;  /* 0x000fac00011a7983 */ /* 0x001f280000300800 */
[----:B------:R-:W-:Y:S04]  /*25020*/  STS.U16 [R2+UR5+0x8280], R28 ;  /* 0x0082801c02007988 */ /* 0x000fe80008000405 */
[----:B--2---:R0:W-:Y:S04]  /*25030*/  STS.U16 [R2+UR5+0xe100], R27 ;  /* 0x00e1001b02007988 */ /* 0x0041e80008000405 */
[----:B0-----:R-:W2:Y:S04]  /*25040*/  LDL.LU R27, [R1+0xfa8] ;  /* 0x000fa800011b7983 */ /* 0x001ea80000300800 */
[----:B------:R-:W-:Y:S04]  /*25050*/  STS.U16 [R2+UR5+0xe200], R24 ;  /* 0x00e2001802007988 */ /* 0x000fe80008000405 */
[----:B---3--:R0:W-:Y:S04]  /*25060*/  STS.U16 [R2+UR5+0xe280], R29 ;  /* 0x00e2801d02007988 */ /* 0x0081e80008000405 */
[----:B0-----:R-:W3:Y:S04]  /*25070*/  LDL.LU R29, [R1+0xfa4] ;  /* 0x000fa400011d7983 */ /* 0x001ee80000300800 */
[----:B------:R-:W3:Y:S04]  /*25080*/  LDL.LU R4, [R1+0xfa0] ;  /* 0x000fa00001047983 */ /* 0x000ee80000300800 */
[----:B------:R-:W3:Y:S04]  /*25090*/  LDL.LU R28, [R1+0xf9c] ;  /* 0x000f9c00011c7983 */ /* 0x000ee80000300800 */
[----:B----4-:R0:W-:Y:S04]  /*250a0*/  STS.U16 [R2+UR5+0xe380], R3 ;  /* 0x00e3800302007988 */ /* 0x0101e80008000405 */
[----:B------:R-:W4:Y:S04]  /*250b0*/  LDL.LU R24, [R1+0xf98] ;  /* 0x000f980001187983 */ /* 0x000f280000300800 */
[----:B0-----:R-:W4:Y:S04]  /*250c0*/  LDL.LU R3, [R1+0xf94] ;  /* 0x000f940001037983 */ /* 0x001f280000300800 */
[----:B------:R0:W-:Y:S04]  /*250d0*/  STS.U16 [R2+UR5+0x8300], R15 ;  /* 0x0083000f02007988 */ /* 0x0001e80008000405 */
[----:B------:R-:W-:Y:S04]  /*250e0*/  STL [R1+0x424c], R2 ;  /* 0x00424c0201007387 */ /* 0x000fe80000100800 */
        /* <DEDUP_REMOVED lines=24> */
[----:B------:R-:W-:Y:S04]  /*25270*/  STS.U16 [R2+UR5+0xa100], R0 ;  /* 0x00a1000002007988 */ /* 0x000fe80008000405 */
[----:B------:R1:W-:Y:S04]  /*25280*/  STS.U16 [R2+UR5+0xc280], R17 ;  /* 0x00c2801102007988 */ /* 0x0003e80008000405 */
[----:B------:R0:W-:Y:S04]  /*25290*/  STS.U16 [R2+UR5+0xc300], R18 ;  /* 0x00c3001202007988 */ /* 0x0001e80008000405 */
[----:B------:R1:W-:Y:S04]  /*252a0*/  STS.U16 [R2+UR5+0xc380], R19 ;  /* 0x00c3801302007988 */ /* 0x0003e80008000405 */
[----:B------:R1:W-:Y:S04]  /*252b0*/  STS.U16 [R2+UR5+0xe300], R25 ;  /* 0x00e3001902007988 */ /* 0x0003e80008000405 */
[----:B0-----:R-:W4:Y:S04]  /*252c0*/  LDL.LU R16, [R1+0x66c] ;  /* 0x00066c0001107983 */ /* 0x001f280000300800 */
[----:B-1----:R-:W4:Y:S01]  /*252d0*/  LDL.LU R17, [R1+0x668] ;  /* 0x0006680001117983 */ /* 0x002f220000300800 */
[----:B------:R-:W-:-:S03]  /*252e0*/  LOP3.LUT R0, R2, 0x10, RZ, 0x3c, !PT ;  /* 0x0000001002007812 */ /* 0x000fc600078e3cff */
[----:B------:R-:W4:Y:S04]  /*252f0*/  LDL.LU R18, [R1+0x664] ;  /* 0x0006640001127983 */ /* 0x000f280000300800 */
[----:B------:R-:W4:Y:S04]  /*25300*/  LDL.LU R19, [R1+0x660] ;  /* 0x0006600001137983 */ /* 0x000f280000300800 */
[----:B------:R0:W-:Y:S04]  /*25310*/  STS.U16 [R2+UR5+0xe000], R21 ;  /* 0x00e0001502007988 */ /* 0x0001e80008000405 */
[----:B------:R-:W4:Y:S04]  /*25320*/  LDL.LU R25, [R1+0x65c] ;  /* 0x00065c0001197983 */ /* 0x000f280000300800 */
[----:B------:R1:W-:Y:S04]  /*25330*/  STS.U16 [R2+UR5+0xe080], R22 ;  /* 0x00e0801602007988 */ /* 0x0003e80008000405 */
[----:B------:R-:W-:Y:S04]  /*25340*/  STS.U16 [R2+UR5+0xe180], R23 ;  /* 0x00e1801702007988 */ /* 0x000fe80008000405 */
[----:B------:R1:W-:Y:S04]  /*25350*/  STS.U16 [R0+UR5+0x400], R26 ;  /* 0x0004001a00007988 */ /* 0x0003e80008000405 */
[----:B0-----:R-:W4:Y:S04]  /*25360*/  LDL.LU R21, [R1+0x514] ;  /* 0x0005140001157983 */ /* 0x001f280000300800 */
[----:B-1----:R-:W4:Y:S04]  /*25370*/  LDL.LU R22, [R1+0x510] ;  /* 0x0005100001167983 */ /* 0x002f280000300800 */
[----:B------:R-:W4:Y:S04]  /*25380*/  LDL.LU R26, [R1+0x50c] ;  /* 0x00050c00011a7983 */ /* 0x000f280000300800 */
[----:B------:R-:W4:Y:S04]  /*25390*/  LDL.LU R23, [R1+0x508] ;  /* 0x0005080001177983 */ /* 0x000f280000300800 */
[----:B--2---:R0:W-:Y:S04]  /*253a0*/  STS.U16 [R0+UR5+0x480], R27 ;  /* 0x0004801b00007988 */ /* 0x0041e80008000405 */
[----:B0-----:R-:W2:Y:S04]  /*253b0*/  LDL.LU R27, [R1+0x504] ;  /* 0x00050400011b7983 */ /* 0x001ea80000300800 */
[----:B---3--:R0:W-:Y:S04]  /*253c0*/  STS.U16 [R0+UR5+0x500], R29 ;  /* 0x0005001d00007988 */ /* 0x0081e80008000405 */
[----:B0-----:R-:W3:Y:S04]  /*253d0*/  LDL.LU R29, [R1+0x500] ;  /* 0x00050000011d7983 */ /* 0x001ee80000300800 */
[----:B------:R-:W-:Y:S04]  /*253e0*/  STS.U16 [R0+UR5+0x580], R4 ;  /* 0x0005800400007988 */ /* 0x000fe80008000405 */
[----:B------:R-:W-:Y:S04]  /*253f0*/  STS.U16 [R0+UR5+0x600], R28 ;  /* 0x0006001c00007988 */ /* 0x000fe80008000405 */
[----:B----4-:R0:W-:Y:S04]  /*25400*/  STS.U16 [R0+UR5+0x680], R24 ;  /* 0x0006801800007988 */ /* 0x0101e80008000405 */
[----:B------:R1:W-:Y:S04]  /*25410*/  STS.U16 [R0+UR5+0x700], R3 ;  /* 0x0007000300007988 */ /* 0x0003e80008000405 */
[----:B0-----:R-:W4:Y:S04]  /*25420*/  LDL.LU R24, [R1+0x4fc] ;  /* 0x0004fc0001187983 */ /* 0x001f280000300800 */
[----:B-1----:R-:W4:Y:S04]  /*25430*/  LDL.LU R3, [R1+0x4f8] ;  /* 0x0004f80001037983 */ /* 0x002f280000300800 */
[----:B------:R-:W-:Y:S04]  /*25440*/  STS.U16 [R0+UR5+0x780], R15 ;  /* 0x0007800f00007988 */ /* 0x000fe80008000405 */
        /* <DEDUP_REMOVED lines=15> */
[----:B------:R0:W-:Y:S04]  /*25540*/  STS.U16 [R0+UR5+0x4780], R25 ;  /* 0x0047801900007988 */ /* 0x0001e80008000405 */
[----:B------:R-:W-:Y:S04]  /*25550*/  STS.U16 [R0+UR5+0x6400], R21 ;  /* 0x0064001500007988 */ /* 0x000fe80008000405 */
[----:B------:R-:W-:Y:S04]  /*25560*/  STS.U16 [R0+UR5+0x6480], R22 ;  /* 0x0064801600007988 */ /* 0x000fe80008000405 */
[----:B0-----:R-:W4:Y:S04]  /*25570*/  LDL.LU R25, [R1+0x3e4] ;  /* 0x0003e40001197983 */ /* 0x001f280000300800 */
[----:B------:R0:W-:Y:S04]  /*25580*/  STS.U16 [R0+UR5+0x6500], R26 ;  /* 0x0065001a00007988 */ /* 0x0001e80008000405 */
[----:B------:R-:W-:Y:S04]  /*25590*/  STS.U16 [R0+UR5+0x6580], R23 ;  /* 0x0065801700007988 */ /* 0x000fe80008000405 */
[----:B0-----:R-:W4:Y:S04]  /*255a0*/  LDL.LU R26, [R1+0x3e0] ;  /* 0x0003e000011a7983 */ /* 0x001f280000300800 */
[----:B------:R-:W4:Y:S04]  /*255b0*/  LDL.LU R4, [R1+0x3dc] ;  /* 0x0003dc0001047983 */ /* 0x000f280000300800 */
[----:B------:R-:W4:Y:S04]  /*255c0*/  LDL.LU R28, [R1+0x3d8] ;  /* 0x0003d800011c7983 */ /* 0x000f280000300800 */
[----:B--2---:R0:W-:Y:S04]  /*255d0*/  STS.U16 [R0+UR5+0x6600], R27 ;  /* 0x0066001b00007988 */ /* 0x0041e80008000405 */
[----:B0-----:R-:W2:Y:S04]  /*255e0*/  LDL.LU R27, [R1+0x3d4] ;  /* 0x0003d400011b7983 */ /* 0x001ea80000300800 */
[----:B---3--:R0:W-:Y:S04]  /*255f0*/  STS.U16 [R0+UR5+0x6680], R29 ;  /* 0x0066801d00007988 */ /* 0x0081e80008000405 */
        /* <DEDUP_REMOVED lines=15> */
[----:B----4-:R-:W-:Y:S04]  /*256f0*/  STS.U16 [R0+UR5+0x6700], R24 ;  /* 0x0067001800007988 */ /* 0x010fe80008000405 */
[----:B------:R-:W4:Y:S04]  /*25700*/  LDL.LU R18, [R1+0x154] ;  /* 0x0001540001127983 */ /* 0x000f280000300800 */
[----:B------:R0:W-:Y:S04]  /*25710*/  STS.U16 [R0+UR5+0x6780], R3 ;  /* 0x0067800300007988 */ /* 0x0001e80008000405 */
[----:B------:R-:W4:Y:S04]  /*25720*/  LDL.LU R19, [R1+0x150] ;  /* 0x0001500001137983 */ /* 0x000f280000300800 */
[----:B0-----:R-:W4:Y:S04]  /*25730*/  LDL.LU R3, [R1+0x14c] ;  /* 0x00014c0001037983 */ /* 0x001f280000300800 */
[----:B------:R-:W4:Y:S04]  /*25740*/  LDL.LU R21, [R1+0x148] ;  /* 0x0001480001157983 */ /* 0x000f280000300800 */
[----:B------:R-:W4:Y:S04]  /*25750*/  LDL.LU R22, [R1+0x44] ;  /* 0x0000440001167983 */ /* 0x000f280000300800 */
[----:B------:R-:W4:Y:S04]  /*25760*/  LDL.LU R24, [R1+0x40] ;  /* 0x0000400001187983 */ /* 0x000f280000300800 */
[----:B------:R-:W4:Y:S04]  /*25770*/  LDL.LU R23, [R1+0x3c] ;  /* 0x00003c0001177983 */ /* 0x000f280000300800 */
[----:B------:R0:W-:Y:S04]  /*25780*/  STS.U16 [R0+UR5+0x8400], R25 ;  /* 0x0084001900007988 */ /* 0x0001e80008000405 */
[----:B0-----:R-:W4:Y:S04]  /*25790*/  LDL.LU R25, [R1+0x38] ;  /* 0x0000380001197983 */ /* 0x001f280000300800 */
[----:B------:R0:W-:Y:S04]  /*257a0*/  STS.U16 [R0+UR5+0x8480], R26 ;  /* 0x0084801a00007988 */ /* 0x0001e80008000405 */
[----:B------:R-:W-:Y:S04]  /*257b0*/  STS.U16 [R0+UR5+0x8500], R4 ;  /* 0x0085000400007988 */ /* 0x000fe80008000405 */
[----:B------:R-:W-:Y:S04]  /*257c0*/  STS.U16 [R0+UR5+0x8580], R28 ;  /* 0x0085801c00007988 */ /* 0x000fe80008000405 */
[----:B0-----:R-:W4:Y:S04]  /*257d0*/  LDL.LU R26, [R1+0x34] ;  /* 0x00003400011a7983 */ /* 0x001f280000300800 */
[----:B--2---:R0:W-:Y:S04]  /*257e0*/  STS.U16 [R0+UR5+0x8600], R27 ;  /* 0x0086001b00007988 */ /* 0x0041e80008000405 */
[----:B0-----:R-:W2:Y:S04]  /*257f0*/  LDL.LU R27, [R1+0x30] ;  /* 0x00003000011b7983 */ /* 0x001ea80000300800 */
[----:B---3--:R0:W-:Y:S04]  /*25800*/  STS.U16 [R0+UR5+0x8680], R29 ;  /* 0x0086801d00007988 */ /* 0x0081e80008000405 */
        /* <DEDUP_REMOVED lines=14> */
[----:B0-----:R-:W3:Y:S04]  /*258f0*/  LDL.LU R29, [R1+0x2c] ;  /* 0x00002c00011d7983 */ /* 0x001ee80000300800 */
[----:B----4-:R-:W-:Y:S04]  /*25900*/  STS.U16 [R0+UR5+0xc600], R18 ;  /* 0x00c6001200007988 */ /* 0x010fe80008000405 */
[----:B------:R-:W-:Y:S04]  /*25910*/  STS.U16 [R0+UR5+0xc680], R19 ;  /* 0x00c6801300007988 */ /* 0x000fe80008000405 */
[----:B------:R0:W-:Y:S02]  /*25920*/  STS.U16 [R0+UR5+0xc700], R3 ;  /* 0x00c7000300007988 */ /* 0x0001e40008000405 */
[----:B0-----:R-:W0:Y:S02]  /*25930*/  S2R R3, SR_TID.X ;  /* 0x0000000000037919 */ /* 0x001e240000002100 */
[----:B------:R-:W-:Y:S04]  /*25940*/  STS.U16 [R0+UR5+0xc780], R21 ;  /* 0x00c7801500007988 */ /* 0x000fe80008000405 */
[----:B------:R-:W-:Y:S04]  /*25950*/  STS.U16 [R0+UR5+0xe400], R22 ;  /* 0x00e4001600007988 */ /* 0x000fe80008000405 */
[----:B------:R0:W-:Y:S02]  /*25960*/  STS.U16 [R0+UR5+0xe480], R24 ;  /* 0x00e4801800007988 */ /* 0x0001e40008000405 */
[----:B0-----:R-:W-:-:S05]  /*25970*/  LOP3.LUT R24, R3, 0x3f, RZ, 0xc0, !PT ;  /* 0x0000003f03187812 */ /* 0x001fca00078ec0ff */
[----:B------:R-:W-:Y:S01]  /*25980*/  IMAD.SHL.U32 R2, R24, 0x2, RZ ;  /* 0x0000000218027824 */ /* 0x000fe200078e00ff */
[----:B------:R-:W-:Y:S04]  /*25990*/  STL [R1+0x4310], R24 ;  /* 0x0043101801007387 */ /* 0x000fe80000100800 */
[----:B------:R-:W-:-:S05]  /*259a0*/  LOP3.LUT R2, R2, 0x20, RZ, 0x3c, !PT ;  /* 0x0000002002027812 */ /* 0x000fca00078e3cff */
[----:B------:R0:W-:Y:S04]  /*259b0*/  STL [R1+0x4328], R2 ;  /* 0x0043280201007387 */ /* 0x0001e80000100800 */
[----:B0-----:R-:W4:Y:S04]  /*259c0*/  LDL.LU R2, [R1+0x28] ;  /* 0x0000280001027983 */ /* 0x001f280000300800 */
[----:B------:R-:W2:Y:S04]  /*259d0*/  LDL.LU R24, [R1+0xf84] ;  /* 0x000f840001187983 */ /* 0x000ea80000300800 */
[----:B--2---:R0:W-:Y:S04]  /*259e0*/  STL [R1+0x4320], R24 ;  /* 0x0043201801007387 */ /* 0x0041e80000100800 */
[----:B0-----:R-:W2:Y:S04]  /*259f0*/  LDL.LU R24, [R1+0xf88] ;  /* 0x000f880001187983 */ /* 0x001ea80000300800 */
[----:B--2---:R0:W-:Y:S04]  /*25a00*/  STL [R1+0x4324], R24 ;  /* 0x0043241801007387 */ /* 0x0041e80000100800 */
[----:B0-----:R-:W2:Y:S04]  /*25a10*/  LDL.LU R24, [R1+0xf8c] ;  /* 0x000f8c0001187983 */ /* 0x001ea80000300800 */
[----:B------:R-:W-:Y:S04]  /*25a20*/  STS.U16 [R0+UR5+0xe500], R23 ;  /* 0x00e5001700007988 */ /* 0x000fe80008000405 */
[----:B------:R-:W-:Y:S04]  /*25a30*/  STS.U16 [R0+UR5+0xe580], R25 ;  /* 0x00e5801900007988 */ /* 0x000fe80008000405 */
[----:B------:R-:W-:Y:S04]  /*25a40*/  STS.U16 [R0+UR5+0xe600], R26 ;  /* 0x00e6001a00007988 */ /* 0x000fe80008000405 */
[----:B------:R-:W-:Y:S04]  /*25a50*/  STS.U16 [R0+UR5+0xe680], R27 ;  /* 0x00e6801b00007988 */ /* 0x000fe80008000405 */
[----:B---3--:R0:W-:Y:S01]  /*25a60*/  STS.U16 [R0+UR5+0xe700], R29 ;  /* 0x00e7001d00007988 */ /* 0x0081e20008000405 */
[----:B------:R-:W-:-:S03]  /*25a70*/  LOP3.LUT R3, R3, 0x3f, RZ, 0xc0, !PT ;  /* 0x0000003f03037812 */ /* 0x000fc600078ec0ff */
[----:B--2---:R1:W-:Y:S04]  /*25a80*/  STL [R1+0x432c], R24 ;  /* 0x00432c1801007387 */ /* 0x0043e80000100800 */
[----:B------:R-:W2:Y:S04]  /*25a90*/  LDL.LU R4, [R1+0xf80] ;  /* 0x000f800001047983 */ /* 0x000ea80000300800 */
[----:B------:R-:W3:Y:S04]  /*25aa0*/  LDL.LU R28, [R1+0xf7c] ;  /* 0x000f7c00011c7983 */ /* 0x000ee80000300800 */
[----:B------:R-:W2:Y:S04]  /*25ab0*/  LDL.LU R15, [R1+0xf78] ;  /* 0x000f7800010f7983 */ /* 0x000ea80000300800 */
[----:B------:R-:W2:Y:S04]  /*25ac0*/  LDL.LU R14, [R1+0xf74] ;  /* 0x000f7400010e7983 */ /* 0x000ea80000300800 */
[----:B------:R-:W2:Y:S04]  /*25ad0*/  LDL.LU R20, [R1+0xf70] ;  /* 0x000f700001147983 */ /* 0x000ea80000300800 */
[----:B0-----:R-:W2:Y:S04]  /*25ae0*/  LDL.LU R0, [R1+0xe8c] ;  /* 0x000e8c0001007983 */ /* 0x001ea80000300800 */
[----:B------:R-:W2:Y:S04]  /*25af0*/  LDL.LU R5, [R1+0xe88] ;  /* 0x000e880001057983 */ /* 0x000ea80000300800 */
        /* <DEDUP_REMOVED lines=9> */
[----:B------:R-:W2:Y:S01]  /*25b90*/  LDL.LU R17, [R1+0x640] ;  /* 0x0006400001117983 */ /* 0x000ea20000300800 */
[----:B-1----:R-:W-:-:S03]  /*25ba0*/  IMAD.SHL.U32 R24, R3, 0x2, RZ ;  /* 0x0000000203187824 */ /* 0x002fc600078e00ff */
[----:B------:R-:W2:Y:S04]  /*25bb0*/  LDL.LU R18, [R1+0x638] ;  /* 0x0006380001127983 */ /* 0x000ea80000300800 */
[----:B------:R-:W2:Y:S04]  /*25bc0*/  LDL.LU R19, [R1+0x630] ;  /* 0x0006300001137983 */ /* 0x000ea80000300800 */
[----:B------:R-:W2:Y:S04]  /*25bd0*/  LDL.LU R21, [R1+0x628] ;  /* 0x0006280001157983 */ /* 0x000ea80000300800 */
[----:B------:R-:W2:Y:S04]  /*25be0*/  LDL.LU R22, [R1+0x620] ;  /* 0x0006200001167983 */ /* 0x000ea80000300800 */
[----:B------:R-:W2:Y:S01]  /*25bf0*/  LDL.LU R23, [R1+0x4f4] ;  /* 0x0004f40001177983 */ /* 0x000ea20000300800 */
[----:B------:R-:W-:-:S03]  /*25c00*/  LOP3.LUT R24, R24, 0x10, RZ, 0x3c, !PT ;  /* 0x0000001018187812 */ /* 0x000fc600078e3cff */
[----:B------:R-:W2:Y:S04]  /*25c10*/  LDL.LU R25, [R1+0x4ec] ;  /* 0x0004ec0001197983 */ /* 0x000ea80000300800 */
[----:B------:R-:W2:Y:S04]  /*25c20*/  LDL.LU R26, [R1+0x4e4] ;  /* 0x0004e400011a7983 */ /* 0x000ea80000300800 */
[----:B------:R-:W2:Y:S04]  /*25c30*/  LDL.LU R27, [R1+0x4dc] ;  /* 0x0004dc00011b7983 */ /* 0x000ea80000300800 */
[----:B------:R-:W2:Y:S04]  /*25c40*/  LDL.LU R29, [R1+0x4d4] ;  /* 0x0004d400011d7983 */ /* 0x000ea80000300800 */
[----:B------:R-:W2:Y:S04]  /*25c50*/  LDL.LU R3, [R1+0x4cc] ;  /* 0x0004cc0001037983 */ /* 0x000ea80000300800 */
[----:B----4-:R0:W-:Y:S04]  /*25c60*/  STS.U16 [R24+UR5+0xe780], R2 ;  /* 0x00e7800218007988 */ /* 0x0101e80008000405 */
[----:B0-----:R-:W4:Y:S04]  /*25c70*/  LDL.LU R24, [R1+0x432c] ;  /* 0x00432c0001187983 */ /* 0x001f280000300800 */
[----:B------:R-:W4:Y:S04]  /*25c80*/  LDL.LU R2, [R1+0x4328] ;  /* 0x0043280001027983 */ /* 0x000f280000300800 */
[----:B----4-:R0:W-:Y:S04]  /*25c90*/  STS.U16 [R2+UR5+0x800], R24 ;  /* 0x0008001802007988 */ /* 0x0101e80008000405 */
[----:B0-----:R-:W4:Y:S04]  /*25ca0*/  LDL.LU R24, [R1+0x4324] ;  /* 0x0043240001187983 */ /* 0x001f280000300800 */
[----:B----4-:R0:W-:Y:S04]  /*25cb0*/  STS.U16 [R2+UR5+0x880], R24 ;  /* 0x0008801802007988 */ /* 0x0101e80008000405 */
[----:B0-----:R-:W4:Y:S04]  /*25cc0*/  LDL.LU R24, [R1+0x4320] ;  /* 0x0043200001187983 */ /* 0x001f280000300800 */
[----:B----4-:R0:W-:Y:S04]  /*25cd0*/  STS.U16 [R2+UR5+0x900], R24 ;  /* 0x0009001802007988 */ /* 0x0101e80008000405 */
[----:B0-----:R-:W4:Y:S04]  /*25ce0*/  LDL.LU R24, [R1+0x3bc] ;  /* 0x0003bc0001187983 */ /* 0x001f280000300800 */
[----:B----4-:R0:W-:Y:S04]  /*25cf0*/  STL [R1+0x4314], R24 ;  /* 0x0043141801007387 */ /* 0x0101e80000100800 */
[----:B0-----:R-:W4:Y:S04]  /*25d00*/  LDL.LU R24, [R1+0x3c4] ;  /* 0x0003c40001187983 */ /* 0x001f280000300800 */
[----:B----4-:R0:W-:Y:S04]  /*25d10*/  STL [R1+0x4318], R24 ;  /* 0x0043181801007387 */ /* 0x0101e80000100800 */
[----:B0-----:R-:W4:Y:S04]  /*25d20*/  LDL.LU R24, [R1+0x4bc] ;  /* 0x0004bc0001187983 */ /* 0x001f280000300800 */
[----:B--2---:R-:W-:Y:S04]  /*25d30*/  STS.U16 [R2+UR5+0x980], R4 ;  /* 0x0009800402007988 */ /* 0x004fe80008000405 */
[----:B---3--:R-:W-:Y:S04]  /*25d40*/  STS.U16 [R2+UR5+0xa00], R28 ;  /* 0x000a001c02007988 */ /* 0x008fe80008000405 */
        /* <DEDUP_REMOVED lines=11> */
[----:B----4-:R0:W-:Y:S04]  /*25e00*/  STL [R1+0x431c], R24 ;  /* 0x00431c1801007387 */ /* 0x0101e80000100800 */
[----:B0-----:R-:W2:Y:S04]  /*25e10*/  LDL.LU R24, [R1+0x4c4] ;  /* 0x0004c40001187983 */ /* 0x001ea80000300800 */
[----:B------:R-:W3:Y:S04]  /*25e20*/  LDL.LU R4, [R1+0x3b4] ;  /* 0x0003b40001047983 */ /* 0x000ee80000300800 */
[----:B------:R-:W4:Y:S04]  /*25e30*/  LDL.LU R28, [R1+0x3ac] ;  /* 0x0003ac00011c7983 */ /* 0x000f280000300800 */
        /* <DEDUP_REMOVED lines=10> */
[----:B------:R0:W-:Y:S04]  /*25ee0*/  STS.U16 [R2+UR5+0x4800], R12 ;  /* 0x0048000c02007988 */ /* 0x0001e80008000405 */
[----:B------:R-:W3:Y:S04]  /*25ef0*/  LDL.LU R11, [R1+0x258] ;  /* 0x00025800010b7983 */ /* 0x000ee80000300800 */
[----:B------:R1:W-:Y:S04]  /*25f00*/  STS.U16 [R2+UR5+0x4880], R13 ;  /* 0x0048800d02007988 */ /* 0x0003e80008000405 */
[----:B------:R0:W-:Y:S04]  /*25f10*/  STS.U16 [R2+UR5+0x4900], R16 ;  /* 0x0049001002007988 */ /* 0x0001e80008000405 */
[----:B------:R0:W-:Y:S04]  /*25f20*/  STS.U16 [R2+UR5+0x4980], R17 ;  /* 0x0049801102007988 */ /* 0x0001e80008000405 */
[----:B------:R1:W-:Y:S04]  /*25f30*/  STS.U16 [R2+UR5+0x4a00], R18 ;  /* 0x004a001202007988 */ /* 0x0003e80008000405 */
[----:B------:R1:W-:Y:S04]  /*25f40*/  STS.U16 [R2+UR5+0x4a80], R19 ;  /* 0x004a801302007988 */ /* 0x0003e80008000405 */
[----:B0-----:R-:W3:Y:S04]  /*25f50*/  LDL.LU R12, [R1+0x250] ;  /* 0x00025000010c7983 */ /* 0x001ee80000300800 */
[----:B-1----:R-:W3:Y:S04]  /*25f60*/  LDL.LU R13, [R1+0x144] ;  /* 0x00014400010d7983 */ /* 0x002ee80000300800 */
        /* <DEDUP_REMOVED lines=18> */
[----:B0-----:R-:W3:Y:S04]  /*26090*/  LDL.LU R29, [R1+0x18] ;  /* 0x00001800011d7983 */ /* 0x001ee80000300800 */
[----:B-1----:R-:W3:Y:S04]  /*260a0*/  LDL.LU R3, [R1+0x14] ;  /* 0x0000140001037983 */ /* 0x002ee80000300800 */
[----:B--2---:R0:W-:Y:S04]  /*260b0*/  STS.U16 [R2+UR5+0x6b00], R24 ;  /* 0x006b001802007988 */ /* 0x0041e80008000405 */
[----:B0-----:R-:W2:Y:S04]  /*260c0*/  LDL.LU R24, [R1+0x431c] ;  /* 0x00431c0001187983 */ /* 0x001ea80000300800 */
[----:B--2---:R0:W-:Y:S04]  /*260d0*/  STS.U16 [R2+UR5+0x6b80], R24 ;  /* 0x006b801802007988 */ /* 0x0041e80008000405 */
[----:B0-----:R-:W2:Y:S04]  /*260e0*/  LDL.LU R24, [R1+0x4318] ;  /* 0x0043180001187983 */ /* 0x001ea80000300800 */
[----:B--2---:R0:W-:Y:S04]  /*260f0*/  STS.U16 [R2+UR5+0x8800], R24 ;  /* 0x0088001802007988 */ /* 0x0041e80008000405 */
[----:B0-----:R-:W2:Y:S04]  /*26100*/  LDL.LU R24, [R1+0x4314] ;  /* 0x0043140001187983 */ /* 0x001ea80000300800 */
[----:B--2---:R0:W-:Y:S04]  /*26110*/  STS.U16 [R2+UR5+0x8880], R24 ;  /* 0x0088801802007988 */ /* 0x0041e80008000405 */
[----:B---3--:R1:W-:Y:S04]  /*26120*/  STS.U16 [R2+UR5+0x8900], R4 ;  /* 0x0089000402007988 */ /* 0x0083e80008000405 */
[----:B0-----:R-:W2:Y:S04]  /*26130*/  LDL.LU R24, [R1+0x4310] ;  /* 0x0043100001187983 */ /* 0x001ea80000300800 */
[----:B-1----:R-:W3:Y:S04]  /*26140*/  LDL.LU R4, [R1+0x8] ;  /* 0x0000080001047983 */ /* 0x002ee80000300800 */
[----:B---3--:R0:W-:Y:S04]  /*26150*/  STL [R1+0x4308], R4 ;  /* 0x0043080401007387 */ /* 0x0081e80000100800 */
[----:B0-----:R-:W3:Y:S04]  /*26160*/  LDL.LU R4, [R1+0xc] ;  /* 0x00000c0001047983 */ /* 0x001ee80000300800 */
[----:B----4-:R-:W-:Y:S04]  /*26170*/  STS.U16 [R2+UR5+0x8980], R28 ;  /* 0x0089801c02007988 */ /* 0x010fe80008000405 */
        /* <DEDUP_REMOVED lines=12> */
[----:B---3--:R0:W-:Y:S04]  /*26240*/  STL [R1+0x430c], R4 ;  /* 0x00430c0401007387 */ /* 0x0081e80000100800 */
[----:B0-----:R-:W3:Y:S04]  /*26250*/  LDL.LU R4, [R1+0x10] ;  /* 0x0000100001047983 */ /* 0x001ee80000300800 */
[----:B------:R-:W4:Y:S04]  /*26260*/  LDL.LU R28, [R1+0xf6c] ;  /* 0x000f6c00011c7983 */ /* 0x000f280000300800 */
[----:B------:R-:W2:Y:S04]  /*26270*/  LDL.LU R15, [R1+0xf64] ;  /* 0x000f6400010f7983 */ /* 0x000ea80000300800 */
[----:B------:R-:W4:Y:S04]  /*26280*/  LDL.LU R14, [R1+0xf5c] ;  /* 0x000f5c00010e7983 */ /* 0x000f280000300800 */
        /* <DEDUP_REMOVED lines=35> */
[----:B0-----:R-:W4:Y:S04]  /*264c0*/  LDL.LU R3, [R1+0x4ac] ;  /* 0x0004ac0001037983 */ /* 0x001f280000300800 */
[----:B---3--:R0:W-:Y:S04]  /*264d0*/  STS.U16 [R2+UR5+0xea80], R4 ;  /* 0x00ea800402007988 */ /* 0x0081e80008000405 */
[----:B0-----:R-:W3:Y:S01]  /*264e0*/  LDL.LU R4, [R1+0x430c] ;  /* 0x00430c0001047983 */ /* 0x001ee20000300800 */
[----:B--2---:R-:W-:-:S03]  /*264f0*/  IMAD.SHL.U32 R24, R24, 0x2, RZ ;  /* 0x0000000218187824 */ /* 0x004fc600078e00ff */
[----:B---3--:R0:W-:Y:S04]  /*26500*/  STS.U16 [R2+UR5+0xeb00], R4 ;  /* 0x00eb000402007988 */ /* 0x0081e80008000405 */
[----:B0-----:R-:W2:Y:S01]  /*26510*/  LDL.LU R4, [R1+0x4308] ;  /* 0x0043080001047983 */ /* 0x001ea20000300800 */
[----:B------:R-:W-:-:S03]  /*26520*/  LOP3.LUT R24, R24, 0x30, RZ, 0x3c, !PT ;  /* 0x0000003018187812 */ /* 0x000fc600078e3cff */
[----:B--2---:R-:W-:Y:S04]  /*26530*/  STS.U16 [R2+UR5+0xeb80], R4 ;  /* 0x00eb800402007988 */ /* 0x004fe80008000405 */
[----:B----4-:R-:W-:Y:S04]  /*26540*/  STS.U16 [R24+UR5+0xc00], R28 ;  /* 0x000c001c18007988 */ /* 0x010fe80008000405 */
[----:B------:R-:W-:Y:S04]  /*26550*/  STS.U16 [R24+UR5+0xc80], R15 ;  /* 0x000c800f18007988 */ /* 0x000fe80008000405 */
[----:B------:R-:W-:Y:S04]  /*26560*/  STS.U16 [R24+UR5+0xd00], R14 ;  /* 0x000d000e18007988 */ /* 0x000fe80008000405 */
[----:B------:R0:W-:Y:S04]  /*26570*/  STS.U16 [R24+UR5+0xd80], R20 ;  /* 0x000d801418007988 */ /* 0x0001e80008000405 */
[----:B0-----:R-:W2:Y:S04]  /*26580*/  LDL.LU R20, [R1+0x48c] ;  /* 0x00048c0001147983 */ /* 0x001ea80000300800 */
        /* <DEDUP_REMOVED lines=25> */
[----:B--2---:R0:W-:Y:S04]  /*26720*/  STL [R1+0x4304], R20 ;  /* 0x0043041401007387 */ /* 0x0041e80000100800 */
[----:B0-----:R-:W2:Y:S04]  /*26730*/  LDL.LU R20, [R1+0x4a4] ;  /* 0x0004a40001147983 */ /* 0x001ea80000300800 */
[----:B------:R-:W3:Y:S04]  /*26740*/  LDL.LU R23, [R1+0x484] ;  /* 0x0004840001177983 */ /* 0x000ee80000300800 */
[----:B------:R-:W4:Y:S04]  /*26750*/  LDL.LU R25, [R1+0x47c] ;  /* 0x00047c0001197983 */ /* 0x000f280000300800 */
[----:B------:R-:W3:Y:S04]  /*26760*/  LDL.LU R26, [R1+0x374] ;  /* 0x00037400011a7983 */ /* 0x000ee80000300800 */
[----:B------:R-:W3:Y:S04]  /*26770*/  LDL.LU R27, [R1+0x36c] ;  /* 0x00036c00011b7983 */ /* 0x000ee80000300800 */
[----:B------:R0:W-:Y:S04]  /*26780*/  STS.U16 [R24+UR5+0x6c80], R3 ;  /* 0x006c800318007988 */ /* 0x0001e80008000405 */
        /* <DEDUP_REMOVED lines=31> */
[----:B----4-:R2:W-:Y:S04]  /*26980*/  STS.U16 [R24+UR5+0x6f80], R25 ;  /* 0x006f801918007988 */ /* 0x0105e80008000405 */
[----:B------:R3:W-:Y:S04]  /*26990*/  STS.U16 [R24+UR5+0x8c00], R26 ;  /* 0x008c001a18007988 */ /* 0x0007e80008000405 */
[----:B------:R4:W-:Y:S04]  /*269a0*/  STS.U16 [R24+UR5+0x8c80], R27 ;  /* 0x008c801b18007988 */ /* 0x0009e80008000405 */
[----:B------:R2:W-:Y:S04]  /*269b0*/  STS.U16 [R24+UR5+0x8d00], R29 ;  /* 0x008d001d18007988 */ /* 0x0005e80008000405 */
[----:B0-----:R-:W4:Y:S04]  /*269c0*/  LDL.LU R20, [R1+0x42f8] ;  /* 0x0042f80001147983 */ /* 0x001f280000300800 */
[----:B-1----:R-:W4:Y:S04]  /*269d0*/  LDL.LU R23, [R1+0x42f4] ;  /* 0x0042f40001177983 */ /* 0x002f280000300800 */
[----:B--2---:R-:W2:Y:S04]  /*269e0*/  LDL.LU R25, [R1+0x42f0] ;  /* 0x0042f00001197983 */ /* 0x004ea80000300800 */
[----:B---3--:R-:W3:Y:S04]  /*269f0*/  LDL.LU R26, [R1+0x42ec] ;  /* 0x0042ec00011a7983 */ /* 0x008ee80000300800 */
[----:B----4-:R-:W4:Y:S04]  /*26a00*/  LDL.LU R27, [R1+0x42e8] ;  /* 0x0042e800011b7983 */ /* 0x010f280000300800 */
[----:B------:R-:W2:Y:S04]  /*26a10*/  LDL.LU R29, [R1+0x42e4] ;  /* 0x0042e400011d7983 */ /* 0x000ea80000300800 */
[----:B------:R0:W-:Y:S04]  /*26a20*/  STS.U16 [R24+UR5+0x8d80], R3 ;  /* 0x008d800318007988 */ /* 0x0001e80008000405 */
[----:B0-----:R-:W2:Y:S04]  /*26a30*/  LDL.LU R3, [R1+0x42e0] ;  /* 0x0042e00001037983 */ /* 0x001ea80000300800 */
[----:B------:R0:W-:Y:S04]  /*26a40*/  STS.U16 [R24+UR5+0x8e00], R2 ;  /* 0x008e000218007988 */ /* 0x0001e80008000405 */
        /* <DEDUP_REMOVED lines=38> */
[----:B0-----:R-:W3:Y:S04]  /*26cb0*/  LDL.LU R19, [R1+0x574] ;  /* 0x0005740001137983 */ /* 0x001ee80000300800 */
[----:B-1----:R-:W3:Y:S04]  /*26cc0*/  LDL.LU R21, [R1+0x570] ;  /* 0x0005700001157983 */ /* 0x002ee80000300800 */
[----:B------:R-:W3:Y:S04]  /*26cd0*/  LDL.LU R22, [R1+0x56c] ;  /* 0x00056c0001167983 */ /* 0x000ee80000300800 */
[----:B--2---:R0:W-:Y:S04]  /*26ce0*/  STS.U16 [R24+UR5+0xec80], R3 ;  /* 0x00ec800318007988 */ /* 0x0041e80008000405 */
[----:B------:R-:W-:Y:S04]  /*26cf0*/  STS.U16 [R24+UR5+0xed00], R29 ;  /* 0x00ed001d18007988 */ /* 0x000fe80008000405 */
[----:B----4-:R-:W-:Y:S04]  /*26d00*/  STS.U16 [R24+UR5+0xed80], R27 ;  /* 0x00ed801b18007988 */ /* 0x010fe80008000405 */
[----:B---3--:R-:W-:Y:S04]  /*26d10*/  STS.U16 [R24+UR5+0xee00], R26 ;  /* 0x00ee001a18007988 */ /* 0x008fe80008000405 */
[----:B------:R-:W-:Y:S04]  /*26d20*/  STS.U16 [R24+UR5+0xee80], R25 ;  /* 0x00ee801918007988 */ /* 0x000fe80008000405 */
[----:B0-----:R-:W2:Y:S04]  /*26d30*/  LDL.LU R3, [R1+0x474] ;  /* 0x0004740001037983 */ /* 0x001ea80000300800 */
[----:B------:R0:W-:Y:S04]  /*26d40*/  STL [R1+0x4250], R29 ;  /* 0x0042501d01007387 */ /* 0x0001e80000100800 */
[----:B0-----:R-:W3:Y:S04]  /*26d50*/  LDL.LU R29, [R1+0xf24] ;  /* 0x000f2400011d7983 */ /* 0x001ee80000300800 */
[----:B------:R0:W-:Y:S04]  /*26d60*/  STL [R1+0x4254], R27 ;  /* 0x0042541b01007387 */ /* 0x0001e80000100800 */
[----:B0-----:R-:W4:Y:S04]  /*26d70*/  LDL.LU R27, [R1+0xf28] ;  /* 0x000f2800011b7983 */ /* 0x001f280000300800 */
[----:B------:R0:W-:Y:S04]  /*26d80*/  STL [R1+0x4258], R26 ;  /* 0x0042581a01007387 */ /* 0x0001e80000100800 */
[----:B0-----:R-:W2:Y:S04]  /*26d90*/  LDL.LU R26, [R1+0xf2c] ;  /* 0x000f2c00011a7983 */ /* 0x001ea80000300800 */
[----:B------:R-:W2:Y:S01]  /*26da0*/  LDL.LU R24, [R1+0x42dc] ;  /* 0x0042dc0001187983 */ /* 0x000ea20000300800 */
[----:B------:R-:W-:-:S03]  /*26db0*/  LOP3.LUT R20, R20, 0x3f, RZ, 0xc0, !PT ;  /* 0x0000003f14147812 */ /* 0x000fc600078ec0ff */
[----:B------:R0:W-:Y:S02]  /*26dc0*/  STL [R1+0x425c], R25 ;  /* 0x00425c1901007387 */ /* 0x0001e40000100800 */
[C---:B0-----:R-:W-:Y:S02]  /*26dd0*/  IMAD.SHL.U32 R25, R20.reuse, 0x2, RZ ;  /* 0x0000000214197824 */ /* 0x041fe400078e00ff */
[----:B------:R-:W-:-:S03]  /*26de0*/  IMAD.SHL.U32 R20, R20, 0x2, RZ ;  /* 0x0000000214147824 */ /* 0x000fc600078e00ff */
[----:B------:R-:W-:Y:S02]  /*26df0*/  LOP3.LUT R25, R25, 0x30, RZ, 0x3c, !PT ;  /* 0x0000003019197812 */ /* 0x000fe400078e3cff */
[----:B------:R-:W-:-:S03]  /*26e00*/  LOP3.LUT R20, R20, 0x40, RZ, 0x3c, !PT ;  /* 0x0000004014147812 */ /* 0x000fc600078e3cff */
[----:B--2---:R-:W-:Y:S04]  /*26e10*/  STS.U16 [R25+UR5+0xef00], R24 ;  /* 0x00ef001819007988 */ /* 0x004fe80008000405 */
[----:B------:R-:W-:Y:S04]  /*26e20*/  STS.U16 [R25+UR5+0xef80], R23 ;  /* 0x00ef801719007988 */ /* 0x000fe80008000405 */
[----:B------:R-:W-:Y:S04]  /*26e30*/  STS.U16 [R20+UR5+0x1000], R26 ;  /* 0x0010001a14007988 */ /* 0x000fe80008000405 */
[----:B----4-:R-:W-:Y:S04]  /*26e40*/  STS.U16 [R20+UR5+0x1080], R27 ;  /* 0x0010801b14007988 */ /* 0x010fe80008000405 */
[----:B---3--:R-:W-:Y:S04]  /*26e50*/  STS.U16 [R20+UR5+0x1100], R29 ;  /* 0x0011001d14007988 */ /* 0x008fe80008000405 */
[----:B------:R-:W-:Y:S04]  /*26e60*/  STS.U16 [R20+UR5+0x1180], R2 ;  /* 0x0011800214007988 */ /* 0x000fe80008000405 */
[----:B------:R-:W-:Y:S04]  /*26e70*/  STL [R1+0x4260], R24 ;  /* 0x0042601801007387 */ /* 0x000fe80000100800 */
[----:B------:R-:W-:Y:S04]  /*26e80*/  STS.U16 [R20+UR5+0x1200], R4 ;  /* 0x0012000414007988 */ /* 0x000fe80008000405 */
[----:B------:R-:W-:Y:S04]  /*26e90*/  STL [R1+0x4264], R23 ;  /* 0x0042641701007387 */ /* 0x000fe80000100800 */
        /* <DEDUP_REMOVED lines=53> */
[----:B0-----:R-:W3:Y:S04]  /*271f0*/  LDL.LU R3, [R1+0x88] ;  /* 0x0000880001037983 */ /* 0x001ee80000300800 */
        /* <DEDUP_REMOVED lines=19> */
[----:B------:R1:W-:Y:S04]  /*27330*/  STS.U16 [R20+UR5+0x9180], R22 ;  /* 0x0091801614007988 */ /* 0x0003e80008000405 */
[----:B0-----:R-:W2:Y:S04]  /*27340*/  LDL.LU R21, [R1+0x42b4] ;  /* 0x0042b40001157983 */ /* 0x001ea80000300800 */
[----:B-1----:R-:W2:Y:S04]  /*27350*/  LDL.LU R22, [R1+0x42b0] ;  /* 0x0042b00001167983 */ /* 0x002ea80000300800 */
[----:B------:R0:W-:Y:S04]  /*27360*/  STS.U16 [R20+UR5+0x9200], R23 ;  /* 0x0092001714007988 */ /* 0x0001e80008000405 */
[----:B------:R1:W-:Y:S04]  /*27370*/  STS.U16 [R20+UR5+0x9280], R24 ;  /* 0x0092801814007988 */ /* 0x0003e80008000405 */
[----:B------:R0:W-:Y:S04]  /*27380*/  STS.U16 [R20+UR5+0x9300], R25 ;  /* 0x0093001914007988 */ /* 0x0001e80008000405 */
[----:B------:R0:W-:Y:S04]  /*27390*/  STS.U16 [R20+UR5+0x9380], R26 ;  /* 0x0093801a14007988 */ /* 0x0001e80008000405 */
[----:B------:R-:W-:Y:S04]  /*273a0*/  STS.U16 [R20+UR5+0xb000], R27 ;  /* 0x00b0001b14007988 */ /* 0x000fe80008000405 */
[----:B------:R-:W-:Y:S04]  /*273b0*/  STS.U16 [R20+UR5+0xb080], R29 ;  /* 0x00b0801d14007988 */ /* 0x000fe80008000405 */
[----:B------:R-:W-:Y:S04]  /*273c0*/  STS.U16 [R20+UR5+0xb100], R2 ;  /* 0x00b1000214007988 */ /* 0x000fe80008000405 */
[----:B------:R1:W-:Y:S04]  /*273d0*/  STS.U16 [R20+UR5+0xb180], R4 ;  /* 0x00b1800414007988 */ /* 0x0003e80008000405 */
[----:B0-----:R-:W3:Y:S04]  /*273e0*/  LDL.LU R23, [R1+0xf08] ;  /* 0x000f080001177983 */ /* 0x001ee80000300800 */
[----:B-1----:R-:W3:Y:S04]  /*273f0*/  LDL.LU R24, [R1+0xf04] ;  /* 0x000f040001187983 */ /* 0x002ee80000300800 */
[----:B------:R-:W3:Y:S04]  /*27400*/  LDL.LU R25, [R1+0xf00] ;  /* 0x000f000001197983 */ /* 0x000ee80000300800 */
[----:B------:R-:W3:Y:S04]  /*27410*/  LDL.LU R26, [R1+0xefc] ;  /* 0x000efc00011a7983 */ /* 0x000ee80000300800 */
[----:B------:R0:W-:Y:S04]  /*27420*/  STS.U16 [R20+UR5+0xb200], R15 ;  /* 0x00b2000f14007988 */ /* 0x0001e80008000405 */
[----:B------:R-:W3:Y:S04]  /*27430*/  LDL.LU R4, [R1+0xef8] ;  /* 0x000ef80001047983 */ /* 0x000ee80000300800 */
        /* <DEDUP_REMOVED lines=26> */
[----:B--2---:R-:W-:Y:S04]  /*275e0*/  STS.U16 [R20+UR5+0xf000], R22 ;  /* 0x00f0001614007988 */ /* 0x004fe80008000405 */
[----:B------:R0:W-:Y:S04]  /*275f0*/  STL [R1+0x4268], R22 ;  /* 0x0042681601007387 */ /* 0x0001e80000100800 */
[----:B------:R1:W-:Y:S04]  /*27600*/  STS.U16 [R20+UR5+0xf080], R21 ;  /* 0x00f0801514007988 */ /* 0x0003e80008000405 */
[----:B0-----:R-:W2:Y:S04]  /*27610*/  LDL.LU R22, [R1+0xf0c] ;  /* 0x000f0c0001167983 */ /* 0x001ea80000300800 */
[----:B-1----:R-:W2:Y:S04]  /*27620*/  LDL.LU R20, [R1+0x42ac] ;  /* 0x0042ac0001147983 */ /* 0x002ea80000300800 */
[----:B------:R0:W-:Y:S02]  /*27630*/  STL [R1+0x426c], R21 ;  /* 0x00426c1501007387 */ /* 0x0001e40000100800 */
[----:B0-----:R-:W0:Y:S02]  /*27640*/  S2R R21, SR_TID.X ;  /* 0x0000000000157919 */ /* 0x001e240000002100 */
[----:B0-----:R-:W-:-:S05]  /*27650*/  LOP3.LUT R21, R21, 0x3f, RZ, 0xc0, !PT ;  /* 0x0000003f15157812 */ /* 0x001fca00078ec0ff */
[----:B------:R-:W-:-:S05]  /*27660*/  IMAD.SHL.U32 R21, R21, 0x2, RZ ;  /* 0x0000000215157824 */ /* 0x000fca00078e00ff */
[----:B------:R-:W-:-:S05]  /*27670*/  LOP3.LUT R21, R21, 0x40, RZ, 0x3c, !PT ;  /* 0x0000004015157812 */ /* 0x000fca00078e3cff */
[----:B--2---:R-:W-:Y:S04]  /*27680*/  STS.U16 [R21+UR5+0xf100], R20 ;  /* 0x00f1001415007988 */ /* 0x004fe80008000405 */
[----:B------:R0:W-:Y:S04]  /*27690*/  STL [R1+0x4270], R20 ;  /* 0x0042701401007387 */ /* 0x0001e80000100800 */
[----:B------:R-:W-:Y:S04]  /*276a0*/  STS.U16 [R21+UR5+0xf180], R19 ;  /* 0x00f1801315007988 */ /* 0x000fe80008000405 */
[----:B----4-:R-:W-:Y:S04]  /*276b0*/  STS.U16 [R21+UR5+0xf200], R18 ;  /* 0x00f2001215007988 */ /* 0x010fe80008000405 */
[----:B---3--:R-:W-:Y:S01]  /*276c0*/  STS.U16 [R21+UR5+0xf280], R17 ;  /* 0x00f2801115007988 */ /* 0x008fe20008000405 */
[----:B0-----:R-:W-:-:S03]  /*276d0*/  IMAD.SHL.U32 R20, R28, 0x2, RZ ;  /* 0x000000021c147824 */ /* 0x001fc600078e00ff */
[----:B------:R-:W-:Y:S02]  /*276e0*/  STS.U16 [R21+UR5+0xf300], R16 ;  /* 0x00f3001015007988 */ /* 0x000fe40008000405 */
[----:B------:R-:W-:Y:S02]  /*276f0*/  LOP3.LUT R20, R20, 0x50, RZ, 0x3c, !PT ;  /* 0x0000005014147812 */ /* 0x000fe400078e3cff */
[----:B------:R-:W-:Y:S04]  /*27700*/  STS.U16 [R21+UR5+0xf380], R13 ;  /* 0x00f3800d15007988 */ /* 0x000fe80008000405 */
[----:B------:R-:W-:Y:S04]  /*27710*/  STL [R1+0x4298], R19 ;  /* 0x0042981301007387 */ /* 0x000fe80000100800 */
[----:B------:R-:W-:Y:S04]  /*27720*/  STS.U16 [R20+UR5+0x1400], R22 ;  /* 0x0014001614007988 */ /* 0x000fe80008000405 */
[----:B------:R-:W-:Y:S04]  /*27730*/  STS.U16 [R20+UR5+0x1480], R23 ;  /* 0x0014801714007988 */ /* 0x000fe80008000405 */
[----:B------:R-:W-:Y:S04]  /*27740*/  STS.U16 [R20+UR5+0x1500], R24 ;  /* 0x0015001814007988 */ /* 0x000fe80008000405 */
[----:B------:R-:W-:Y:S04]  /*27750*/  STS.U16 [R20+UR5+0x1580], R25 ;  /* 0x0015801914007988 */ /* 0x000fe80008000405 */
[----:B------:R-:W-:Y:S04]  /*27760*/  STL [R1+0x429c], R18 ;  /* 0x00429c1201007387 */ /* 0x000fe80000100800 */
[----:B------:R-:W-:Y:S04]  /*27770*/  STS.U16 [R20+UR5+0x1600], R26 ;  /* 0x0016001a14007988 */ /* 0x000fe80008000405 */
[----:B------:R-:W-:Y:S04]  /*27780*/  STL [R1+0x42a0], R28 ;  /* 0x0042a01c01007387 */ /* 0x000fe80000100800 */
[----:B------:R0:W-:Y:S04]  /*27790*/  STS.U16 [R20+UR5+0x1680], R4 ;  /* 0x0016800414007988 */ /* 0x0001e80008000405 */
[----:B------:R-:W-:Y:S04]  /*277a0*/  STL [R1+0x42a4], R17 ;  /* 0x0042a41101007387 */ /* 0x000fe80000100800 */
[----:B------:R1:W-:Y:S04]  /*277b0*/  STS.U16 [R20+UR5+0x1700], R15 ;  /* 0x0017000f14007988 */ /* 0x0003e80008000405 */
[----:B------:R-:W-:Y:S04]  /*277c0*/  STL [R1+0x42a8], R16 ;  /* 0x0042a81001007387 */ /* 0x000fe80000100800 */
[----:B------:R2:W-:Y:S04]  /*277d0*/  STS.U16 [R20+UR5+0x1780], R14 ;  /* 0x0017800e14007988 */ /* 0x0005e80008000405 */
[----:B------:R-:W-:Y:S04]  /*277e0*/  STS.U16 [R20+UR5+0x3400], R27 ;  /* 0x0034001b14007988 */ /* 0x000fe80008000405 */
[----:B------:R-:W-:Y:S04]  /*277f0*/  STS.U16 [R20+UR5+0x3480], R29 ;  /* 0x0034801d14007988 */ /* 0x000fe80008000405 */
[----:B------:R-:W-:Y:S04]  /*27800*/  STS.U16 [R20+UR5+0x3500], R2 ;  /* 0x0035000214007988 */ /* 0x000fe80008000405 */
[----:B0-----:R-:W3:Y:S04]  /*27810*/  LDL.LU R4, [R1+0x554] ;  /* 0x0005540001047983 */ /* 0x001ee80000300800 */
[----:B------:R0:W-:Y:S04]  /*27820*/  STS.U16 [R20+UR5+0x3580], R0 ;  /* 0x0035800014007988 */ /* 0x0001e80008000405 */
[----:B-1----:R-:W4:Y:S04]  /*27830*/  LDL.LU R15, [R1+0x550] ;  /* 0x00055000010f7983 */ /* 0x002f280000300800 */
[----:B--2---:R-:W2:Y:S04]  /*27840*/  LDL.LU R14, [R1+0x54c] ;  /* 0x00054c00010e7983 */ /* 0x004ea80000300800 */
[----:B------:R-:W2:Y:S04]  /*27850*/  LDL.LU R16, [R1+0x444] ;  /* 0x0004440001107983 */ /* 0x000ea80000300800 */
[----:B------:R1:W-:Y:S04]  /*27860*/  STS.U16 [R20+UR5+0x3600], R5 ;  /* 0x0036000514007988 */ /* 0x0003e80008000405 */
[----:B------:R1:W-:Y:S04]  /*27870*/  STS.U16 [R20+UR5+0x3680], R6 ;  /* 0x0036800614007988 */ /* 0x0003e80008000405 */
[----:B0-----:R-:W2:Y:S04]  /*27880*/  LDL.LU R0, [R1+0x440] ;  /* 0x0004400001007983 */ /* 0x001ea80000300800 */
[----:B------:R-:W2:Y:S04]  /*27890*/  LDL.LU R17, [R1+0x42c] ;  /* 0x00042c0001117983 */ /* 0x000ea80000300800 */
[----:B------:R-:W2:Y:S04]  /*278a0*/  LDL.LU R28, [R1+0x428] ;  /* 0x00042800011c7983 */ /* 0x000ea80000300800 */
[----:B------:R0:W-:Y:S04]  /*278b0*/  STS.U16 [R20+UR5+0x3700], R7 ;  /* 0x0037000714007988 */ /* 0x0001e80008000405 */
[----:B------:R-:W2:Y:S04]  /*278c0*/  LDL.LU R18, [R1+0x424] ;  /* 0x0004240001127983 */ /* 0x000ea80000300800 */
[----:B------:R0:W-:Y:S04]  /*278d0*/  STS.U16 [R20+UR5+0x3780], R8 ;  /* 0x0037800814007988 */ /* 0x0001e80008000405 */
[----:B------:R-:W2:Y:S04]  /*278e0*/  LDL.LU R19, [R1+0x420] ;  /* 0x0004200001137983 */ /* 0x000ea80000300800 */
[----:B------:R0:W-:Y:S04]  /*278f0*/  STS.U16 [R20+UR5+0x5400], R9 ;  /* 0x0054000914007988 */ /* 0x0001e80008000405 */
[----:B-1----:R-:W2:Y:S04]  /*27900*/  LDL.LU R5, [R1+0x40c] ;  /* 0x00040c0001057983 */ /* 0x002ea80000300800 */
[----:B------:R-:W-:Y:S04]  /*27910*/  STS.U16 [R20+UR5+0x5480], R10 ;  /* 0x0054800a14007988 */ /* 0x000fe80008000405 */
[----:B------:R-:W2:Y:S04]  /*27920*/  LDL.LU R6, [R1+0x408] ;  /* 0x0004080001067983 */ /* 0x000ea80000300800 */
[----:B------:R-:W-:Y:S04]  /*27930*/  STS.U16 [R20+UR5+0x5500], R11 ;  /* 0x0055000b14007988 */ /* 0x000fe80008000405 */
[----:B0-----:R-:W2:Y:S04]  /*27940*/  LDL.LU R7, [R1+0x314] ;  /* 0x0003140001077983 */ /* 0x001ea80000300800 */
[----:B------:R-:W-:Y:S04]  /*27950*/  STS.U16 [R20+UR5+0x5580], R12 ;  /* 0x0055800c14007988 */ /* 0x000fe80008000405 */
[----:B------:R0:W-:Y:S04]  /*27960*/  STS.U16 [R20+UR5+0x5600], R3 ;  /* 0x0056000314007988 */ /* 0x0001e80008000405 */
        /* <DEDUP_REMOVED lines=15> */
[----:B---3--:R0:W-:Y:S04]  /*27a60*/  STS.U16 [R20+UR5+0x5680], R4 ;  /* 0x0056800414007988 */ /* 0x0081e80008000405 */
[----:B----4-:R1:W-:Y:S04]  /*27a70*/  STS.U16 [R20+UR5+0x5700], R15 ;  /* 0x0057000f14007988 */ /* 0x0103e80008000405 */
[----:B--2---:R2:W-:Y:S04]  /*27a80*/  STS.U16 [R20+UR5+0x5780], R14 ;  /* 0x0057800e14007988 */ /* 0x0045e80008000405 */
[----:B------:R3:W-:Y:S04]  /*27a90*/  STS.U16 [R20+UR5+0x7400], R16 ;  /* 0x0074001014007988 */ /* 0x0007e80008000405 */
[----:B0-----:R-:W4:Y:S04]  /*27aa0*/  LDL.LU R4, [R1+0x84] ;  /* 0x0000840001047983 */ /* 0x001f280000300800 */
[----:B------:R0:W-:Y:S04]  /*27ab0*/  STS.U16 [R20+UR5+0x7480], R0 ;  /* 0x0074800014007988 */ /* 0x0001e80008000405 */
[----:B-1----:R-:W4:Y:S04]  /*27ac0*/  LDL.LU R15, [R1+0x80] ;  /* 0x00008000010f7983 */ /* 0x002f280000300800 */
[----:B--2---:R-:W2:Y:S04]  /*27ad0*/  LDL.LU R14, [R1+0x7c] ;  /* 0x00007c00010e7983 */ /* 0x004ea80000300800 */
[----:B------:R1:W-:Y:S04]  /*27ae0*/  STS.U16 [R20+UR5+0x7500], R17 ;  /* 0x0075001114007988 */ /* 0x0003e80008000405 */
[----:B---3--:R-:W3:Y:S04]  /*27af0*/  LDL.LU R16, [R1+0x42a8] ;  /* 0x0042a80001107983 */ /* 0x008ee80000300800 */
[----:B------:R1:W-:Y:S04]  /*27b00*/  STS.U16 [R20+UR5+0x7580], R28 ;  /* 0x0075801c14007988 */ /* 0x0003e80008000405 */
[----:B------:R1:W-:Y:S04]  /*27b10*/  STS.U16 [R20+UR5+0x7600], R18 ;  /* 0x0076001214007988 */ /* 0x0003e80008000405 */
[----:B0-----:R-:W3:Y:S04]  /*27b20*/  LDL.LU R0, [R1+0x78] ;  /* 0x0000780001007983 */ /* 0x001ee80000300800 */
[----:B-1----:R-:W3:Y:S04]  /*27b30*/  LDL.LU R17, [R1+0x42a4] ;  /* 0x0042a40001117983 */ /* 0x002ee80000300800 */
[----:B------:R0:W-:Y:S04]  /*27b40*/  STS.U16 [R20+UR5+0x7680], R19 ;  /* 0x0076801314007988 */ /* 0x0001e80008000405 */
[----:B------:R1:W-:Y:S04]  /*27b50*/  STS.U16 [R20+UR5+0x7700], R5 ;  /* 0x0077000514007988 */ /* 0x0003e80008000405 */
[----:B------:R-:W3:Y:S04]  /*27b60*/  LDL.LU R28, [R1+0x42a0] ;  /* 0x0042a000011c7983 */ /* 0x000ee80000300800 */
[----:B------:R-:W3:Y:S04]  /*27b70*/  LDL.LU R18, [R1+0x429c] ;  /* 0x00429c0001127983 */ /* 0x000ee80000300800 */
        /* <DEDUP_REMOVED lines=16> */
[----:B0-----:R-:W3:Y:S04]  /*27c80*/  LDL.LU R11, [R1+0x6c] ;  /* 0x00006c00010b7983 */ /* 0x001ee80000300800 */
[----:B-1----:R-:W3:Y:S04]  /*27c90*/  LDL.LU R12, [R1+0x68] ;  /* 0x00006800010c7983 */ /* 0x002ee80000300800 */
[----:B------:R0:W-:Y:S04]  /*27ca0*/  STS.U16 [R20+UR5+0x9780], R21 ;  /* 0x0097801514007988 */ /* 0x0001e80008000405 */
        /* <DEDUP_REMOVED lines=14> */
[----:B------:R-:W3:Y:S04]  /*27d90*/  LDL.LU R27, [R1+0xdd0] ;  /* 0x000dd000011b7983 */ /* 0x000ee80000300800 */
[----:B0-----:R-:W3:Y:S04]  /*27da0*/  LDL.LU R29, [R1+0xdcc] ;  /* 0x000dcc00011d7983 */ /* 0x001ee80000300800 */
[----:B-1----:R-:W3:Y:S04]  /*27db0*/  LDL.LU R2, [R1+0xdc8] ;  /* 0x000dc80001027983 */ /* 0x002ee80000300800 */
[----:B----4-:R0:W-:Y:S04]  /*27dc0*/  STS.U16 [R20+UR5+0xd400], R4 ;  /* 0x00d4000414007988 */ /* 0x0101e80008000405 */
[----:B------:R-:W-:Y:S04]  /*27dd0*/  STS.U16 [R20+UR5+0xd480], R15 ;  /* 0x00d4800f14007988 */ /* 0x000fe80008000405 */
[----:B--2---:R1:W-:Y:S04]  /*27de0*/  STS.U16 [R20+UR5+0xd500], R14 ;  /* 0x00d5000e14007988 */ /* 0x0043e80008000405 */
[----:B0-----:R-:W2:Y:S04]  /*27df0*/  LDL.LU R4, [R1+0xdc4] ;  /* 0x000dc40001047983 */ /* 0x001ea80000300800 */
[----:B-1----:R-:W4:Y:S04]  /*27e00*/  LDL.LU R14, [R1+0xdc0] ;  /* 0x000dc000010e7983 */ /* 0x002f280000300800 */
[----:B---3--:R0:W-:Y:S04]  /*27e10*/  STS.U16 [R20+UR5+0xd580], R0 ;  /* 0x00d5800014007988 */ /* 0x0081e80008000405 */
[----:B------:R-:W3:Y:S04]  /*27e20*/  LDL.LU R15, [R1+0xdbc] ;  /* 0x000dbc00010f7983 */ /* 0x000ee80000300800 */
[----:B0-----:R-:W2:Y:S04]  /*27e30*/  LDL.LU R0, [R1+0xdb8] ;  /* 0x000db80001007983 */ /* 0x001ea80000300800 */
[----:B------:R0:W-:Y:S04]  /*27e40*/  STS.U16 [R20+UR5+0xd600], R3 ;  /* 0x00d6000314007988 */ /* 0x0001e80008000405 */
[----:B------:R1:W-:Y:S04]  /*27e50*/  STS.U16 [R20+UR5+0xd680], R10 ;  /* 0x00d6800a14007988 */ /* 0x0003e80008000405 */
[----:B------:R1:W-:Y:S04]  /*27e60*/  STS.U16 [R20+UR5+0xd700], R11 ;  /* 0x00d7000b14007988 */ /* 0x0003e80008000405 */
[----:B------:R1:W-:Y:S04]  /*27e70*/  STS.U16 [R20+UR5+0xd780], R12 ;  /* 0x00d7800c14007988 */ /* 0x0003e80008000405 */
[----:B0-----:R-:W2:Y:S04]  /*27e80*/  LDL.LU R3, [R1+0xdb4] ;  /* 0x000db40001037983 */ /* 0x001ea80000300800 */
[----:B-1----:R-:W2:Y:S04]  /*27e90*/  LDL.LU R10, [R1+0x427c] ;  /* 0x00427c00010a7983 */ /* 0x002ea80000300800 */
[----:B------:R-:W2:Y:S04]  /*27ea0*/  LDL.LU R11, [R1+0x4278] ;  /* 0x00427800010b7983 */ /* 0x000ea80000300800 */
[----:B------:R-:W2:Y:S01]  /*27eb0*/  LDL.LU R12, [R1+0x4274] ;  /* 0x00427400010c7983 */ /* 0x000ea20000300800 */
[----:B------:R-:W-:-:S03]  /*27ec0*/  IMAD.SHL.U32 R28, R28, 0x2, RZ ;  /* 0x000000021c1c7824 */ /* 0x000fc600078e00ff */
[----:B--2---:R-:W-:Y:S04]  /*27ed0*/  STS.U16 [R20+UR5+0xf400], R12 ;  /* 0x00f4000c14007988 */ /* 0x004fe80008000405 */
[----:B------:R-:W-:Y:S04]  /*27ee0*/  STS.U16 [R20+UR5+0xf480], R11 ;  /* 0x00f4800b14007988 */ /* 0x000fe80008000405 */
[----:B------:R-:W-:Y:S04]  /*27ef0*/  STS.U16 [R20+UR5+0xf500], R10 ;  /* 0x00f5000a14007988 */ /* 0x000fe80008000405 */
[----:B------:R-:W-:Y:S04]  /*27f00*/  STS.U16 [R20+UR5+0xf580], R9 ;  /* 0x00f5800914007988 */ /* 0x000fe80008000405 */
[----:B------:R-:W-:Y:S04]  /*27f10*/  STS.U16 [R20+UR5+0xf600], R8 ;  /* 0x00f6000814007988 */ /* 0x000fe80008000405 */
[----:B------:R0:W-:Y:S04]  /*27f20*/  STS.U16 [R20+UR5+0xf680], R7 ;  /* 0x00f6800714007988 */ /* 0x0001e80008000405 */
[----:B------:R1:W-:Y:S04]  /*27f30*/  STS.U16 [R20+UR5+0xf700], R6 ;  /* 0x00f7000614007988 */ /* 0x0003e80008000405 */
[----:B0-----:R-:W2:Y:S04]  /*27f40*/  LDL.LU R7, [R1+0xee0] ;  /* 0x000ee00001077983 */ /* 0x001ea80000300800 */
[----:B-1----:R-:W2:Y:S01]  /*27f50*/  LDL.LU R6, [R1+0xee4] ;  /* 0x000ee40001067983 */ /* 0x002ea20000300800 */
[----:B------:R-:W-:-:S03]  /*27f60*/  LOP3.LUT R28, R28, 0x60, RZ, 0x3c, !PT ;  /* 0x000000601c1c7812 */ /* 0x000fc600078e3cff */
[----:B------:R0:W-:Y:S04]  /*27f70*/  STS.U16 [R20+UR5+0xf780], R5 ;  /* 0x00f7800514007988 */ /* 0x0001e80008000405 */
[----:B------:R1:W-:Y:S04]  /*27f80*/  STS.U16 [R28+UR5+0x1800], R21 ;  /* 0x001800151c007988 */ /* 0x0003e80008000405 */
[----:B------:R3:W-:Y:S04]  /*27f90*/  STS.U16 [R28+UR5+0x1880], R22 ;  /* 0x001880161c007988 */ /* 0x0007e80008000405 */
[----:B0-----:R-:W4:Y:S04]  /*27fa0*/  LDL.LU R20, [R1+0x4270] ;  /* 0x0042700001147983 */ /* 0x001f280000300800 */
[----:B-1----:R-:W4:Y:S04]  /*27fb0*/  LDL.LU R21, [R1+0x426c] ;  /* 0x00426c0001157983 */ /* 0x002f280000300800 */
[----:B---3--:R-:W3:Y:S04]  /*27fc0*/  LDL.LU R22, [R1+0x4268] ;  /* 0x0042680001167983 */ /* 0x008ee80000300800 */
[----:B--2---:R0:W-:Y:S04]  /*27fd0*/  STS.U16 [R28+UR5+0x1900], R6 ;  /* 0x001900061c007988 */ /* 0x0041e80008000405 */
[----:B------:R1:W-:Y:S04]  /*27fe0*/  STS.U16 [R28+UR5+0x1980], R7 ;  /* 0x001980071c007988 */ /* 0x0003e80008000405 */
[----:B------:R2:W-:Y:S04]  /*27ff0*/  STS.U16 [R28+UR5+0x1a00], R23 ;  /* 0x001a00171c007988 */ /* 0x0005e80008000405 */
[----:B------:R0:W-:Y:S04]  /*28000*/  STS.U16 [R28+UR5+0x1a80], R24 ;  /* 0x001a80181c007988 */ /* 0x0001e80008000405 */
[----:B------:R0:W-:Y:S04]  /*28010*/  STS.U16 [R28+UR5+0x1b00], R25 ;  /* 0x001b00191c007988 */ /* 0x0001e80008000405 */
[----:B------:R1:W-:Y:S04]  /*28020*/  STS.U16 [R28+UR5+0x1b80], R26 ;  /* 0x001b801a1c007988 */ /* 0x0003e80008000405 */
[----:B------:R2:W-:Y:S04]  /*28030*/  STS.U16 [R28+UR5+0x3800], R27 ;  /* 0x0038001b1c007988 */ /* 0x0005e80008000405 */
[----:B0-----:R-:W3:Y:S04]  /*28040*/  LDL R6, [R1+0x219c] ;  /* 0x00219c0001067983 */ /* 0x001ee80000100800 */
[----:B-1----:R-:W3:Y:S04]  /*28050*/  LDL R7, [R1+0x2194] ;  /* 0x0021940001077983 */ /* 0x002ee80000100800 */
[----:B--2---:R-:W2:Y:S04]  /*28060*/  LDL.LU R23, [R1+0x4264] ;  /* 0x0042640001177983 */ /* 0x004ea80000300800 */
[----:B------:R-:W2:Y:S04]  /*28070*/  LDL.LU R24, [R1+0x4260] ;  /* 0x0042600001187983 */ /* 0x000ea80000300800 */
[----:B------:R-:W2:Y:S04]  /*28080*/  LDL.LU R25, [R1+0x425c] ;  /* 0x00425c0001197983 */ /* 0x000ea80000300800 */
[----:B------:R-:W2:Y:S04]  /*28090*/  LDL.LU R26, [R1+0x4258] ;  /* 0x00425800011a7983 */ /* 0x000ea80000300800 */
[----:B------:R-:W2:Y:S04]  /*280a0*/  LDL.LU R27, [R1+0x4254] ;  /* 0x00425400011b7983 */ /* 0x000ea80000300800 */
[----:B------:R0:W-:Y:S04]  /*280b0*/  STS.U16 [R28+UR5+0x3880], R29 ;  /* 0x0038801d1c007988 */ /* 0x0001e80008000405 */
[----:B------:R1:W-:Y:S04]  /*280c0*/  STS.U16 [R28+UR5+0x3900], R2 ;  /* 0x003900021c007988 */ /* 0x0003e80008000405 */
[----:B------:R0:W-:Y:S04]  /*280d0*/  STS.U16 [R28+UR5+0x3980], R4 ;  /* 0x003980041c007988 */ /* 0x0001e80008000405 */
[----:B----4-:R4:W-:Y:S04]  /*280e0*/  STS.U16 [R28+UR5+0x3a00], R14 ;  /* 0x003a000e1c007988 */ /* 0x0109e80008000405 */
[----:B------:R1:W-:Y:S04]  /*280f0*/  STS.U16 [R28+UR5+0x3a80], R15 ;  /* 0x003a800f1c007988 */ /* 0x0003e80008000405 */
[----:B------:R4:W-:Y:S04]  /*28100*/  STS.U16 [R28+UR5+0x3b00], R0 ;  /* 0x003b00001c007988 */ /* 0x0009e80008000405 */
[----:B0-----:R-:W2:Y:S04]  /*28110*/  LDL.LU R29, [R1+0x4250] ;  /* 0x00425000011d7983 */ /* 0x001ea80000300800 */
[----:B-1----:R-:W2:Y:S04]  /*28120*/  LDL.LU R2, [R1+0x424c] ;  /* 0x00424c0001027983 */ /* 0x002ea80000300800 */
[----:B------:R-:W2:Y:S04]  /*28130*/  LDL.LU R4, [R1+0x4248] ;  /* 0x0042480001047983 */ /* 0x000ea80000300800 */
[----:B----4-:R-:W4:Y:S04]  /*28140*/  LDL.LU R14, [R1+0x4244] ;  /* 0x00424400010e7983 */ /* 0x010f280000300800 */
[----:B------:R-:W4:Y:S04]  /*28150*/  LDL.LU R15, [R1+0x4240] ;  /* 0x00424000010f7983 */ /* 0x000f280000300800 */
[----:B------:R-:W4:Y:S04]  /*28160*/  LDL.LU R0, [R1+0x423c] ;  /* 0x00423c0001007983 */ /* 0x000f280000300800 */
[----:B------:R0:W-:Y:S04]  /*28170*/  STS.U16 [R28+UR5+0x3b80], R3 ;  /* 0x003b80031c007988 */ /* 0x0001e80008000405 */
[----:B0-----:R-:W4:Y:S01]  /*28180*/  LDL.LU R3, [R1+0x4238] ;  /* 0x0042380001037983 */ /* 0x001f220000300800 */
[----:B--2---:R-:W-:-:S06]  /*28190*/  PRMT R4, RZ, 0x7610, R4 ;  /* 0x00007610ff047816 */ /* 0x004fcc0000000004 */
[----:B---3--:R0:W2:Y:S04]  /*281a0*/  @!P0 LDG.E.U16 R4, desc[UR8][R6.64] ;  /* 0x0000000806048981 */ /* 0x0080a8000c1e1500 */
[----:B----4-:R1:W-:Y:S04]  /*281b0*/  STS.U16 [R28+UR5+0x5800], R3 ;  /* 0x005800031c007988 */ /* 0x0103e80008000405 */
[----:B-1----:R-:W3:Y:S04]  /*281c0*/  LDL.LU R28, [R1+0x4234] ;  /* 0x00423400011c7983 */ /* 0x002ee80000300800 */
[----:B------:R-:W4:Y:S04]  /*281d0*/  LDL.LU R3, [R1+0x4230] ;  /* 0x0042300001037983 */ /* 0x000f280000300800 */
[----:B------:R-:W0:Y:S04]  /*281e0*/  LDL R6, [R1+0x1fb4] ;  /* 0x001fb40001067983 */ /* 0x000e280000100800 */
[----:B------:R-:W0:Y:S02]  /*281f0*/  LDL R7, [R1+0x1fd4] ;  /* 0x001fd40001077983 */ /* 0x000e240000100800 */
[----:B0-----:R-:W-:-:S02]  /*28200*/  @!P0 LOP3.LUT R7, R7, R6, RZ, 0x3c, !PT ;  /* 0x0000000607078212 */ /* 0x001fc400078e3cff */
[----:B----4-:R-:W-:Y:S02]  /*28210*/  PRMT R3, RZ, 0x7610, R3 ;  /* 0x00007610ff037816 */ /* 0x010fe40000000003 */
[----:B------:R-:W-:-:S04]  /*28220*/  @!P0 LOP3.LUT R6, R7, R6, RZ, 0x3c, !PT ;  /* 0x0000000607068212 */ /* 0x000fc800078e3cff */
[----:B------:R-:W-:-:S05]  /*28230*/  @!P0 LOP3.LUT R7, R7, R6, RZ, 0x3c, !PT ;  /* 0x0000000607078212 */ /* 0x000fca00078e3cff */
[----:B------:R-:W4:Y:S04]  /*28240*/  @!P0 LDG.E.U16 R3, desc[UR8][R6.64] ;  /* 0x0000000806038981 */ /* 0x000f28000c1e1500 */
[----:B--2---:R-:W-:Y:S04]  /*28250*/  STL [R1+0x415c], R4 ;  /* 0x00415c0401007387 */ /* 0x004fe80000100800 */
[----:B----4-:R0:W-:Y:S04]  /*28260*/  STL [R1+0xa0], R3 ;  /* 0x0000a00301007387 */ /* 0x0101e80000100800 */
[----:B0-----:R-:W2:Y:S04]  /*28270*/  LDL.LU R3, [R1+0x422c] ;  /* 0x00422c0001037983 */ /* 0x001ea80000300800 */
[----:B------:R-:W4:Y:S04]  /*28280*/  LDL R6, [R1+0x1fdc] ;  /* 0x001fdc0001067983 */ /* 0x000f280000100800 */
[----:B------:R-:W4:Y:S01]  /*28290*/  LDL R7, [R1+0x2018] ;  /* 0x0020180001077983 */ /* 0x000f220000100800 */
[----:B---3--:R-:W-:-:S02]  /*282a0*/  PRMT R28, RZ, 0x7610, R28 ;  /* 0x00007610ff1c7816 */ /* 0x008fc4000000001c */
[----:B----4-:R-:W-:-:S04]  /*282b0*/  @!P0 LOP3.LUT R7, R7, R6, RZ, 0x3c, !PT ;  /* 0x0000000607078212 */ /* 0x010fc800078e3cff */
[----:B------:R-:W-:-:S04]  /*282c0*/  @!P0 LOP3.LUT R6, R7, R6, RZ, 0x3c, !PT ;  /* 0x0000000607068212 */ /* 0x000fc800078e3cff */
[----:B------:R-:W-:-:S05]  /*282d0*/  @!P0 LOP3.LUT R7, R7, R6, RZ, 0x3c, !PT ;  /* 0x0000000607078212 */ /* 0x000fca00078e3cff */
[----:B------:R-:W3:Y:S04]  /*282e0*/  @!P0 LDG.E.U16 R28, desc[UR8][R6.64] ;  /* 0x00000008061c8981 */ /* 0x000ee8000c1e1500 */
[----:B---3--:R0:W-:Y:S04]  /*282f0*/  STL [R1+0x98], R28 ;  /* 0x0000981c01007387 */ /* 0x0081e80000100800 */
[----:B0-----:R-:W3:Y:S04]  /*28300*/  LDL.LU R28, [R1+0x4228] ;  /* 0x00422800011c7983 */ /* 0x001ee80000300800 */
[----:B------:R-:W4:Y:S04]  /*28310*/  LDL R6, [R1+0x201c] ;  /* 0x00201c0001067983 */ /* 0x000f280000100800 */
[----:B------:R-:W4:Y:S01]  /*28320*/  LDL R7, [R1+0x2058] ;  /* 0x0020580001077983 */ /* 0x000f220000100800 */
[----:B--2---:R-:W-:-:S02]  /*28330*/  PRMT R3, RZ, 0x7610, R3 ;  /* 0x00007610ff037816 */ /* 0x004fc40000000003 */
[----:B----4-:R-:W-:-:S04]  /*28340*/  @!P0 LOP3.LUT R7, R7, R6, RZ, 0x3c, !PT ;  /* 0x0000000607078212 */ /* 0x010fc800078e3cff */
[----:B------:R-:W-:-:S04]  /*28350*/  @!P0 LOP3.LUT R6, R7, R6, RZ, 0x3c, !PT ;  /* 0x0000000607068212 */ /* 0x000fc800078e3cff */
[----:B------:R-:W-:-:S05]  /*28360*/  @!P0 LOP3.LUT R7, R7, R6, RZ, 0x3c, !PT ;  /* 0x0000000607078212 */ /* 0x000fca00078e3cff */
[----:B------:R-:W2:Y:S04]  /*28370*/  @!P0 LDG.E.U16 R3, desc[UR8][R6.64] ;  /* 0x0000000806038981 */ /* 0x000ea8000c1e1500 */
[----:B--2---:R0:W-:Y:S04]  /*28380*/  STL [R1+0x90], R3 ;  /* 0x0000900301007387 */ /* 0x0041e80000100800 */
        /* <DEDUP_REMOVED lines=75> */
[----:B------:R-:W-:-:S02]  /*28840*/  PRMT R12, RZ, 0x7610, R12 ;  /* 0x00007610ff0c7816 */ /* 0x000fc4000000000c */
[----:B----4-:R-:W-:-:S04]  /*28850*/  @!P0 LOP3.LUT R7, R7, R6, RZ, 0x3c, !PT ;  /* 0x0000000607078212 */ /* 0x010fc800078e3cff */
[----:B------:R-:W-:-:S04]  /*28860*/  @!P0 LOP3.LUT R6, R7, R6, RZ, 0x3c, !PT ;  /* 0x0000000607068212 */ /* 0x000fc800078e3cff */
[----:B------:R-:W-:-:S05]  /*28870*/  @!P0 LOP3.LUT R7, R7, R6, RZ, 0x3c, !PT ;  /* 0x0000000607078212 */ /* 0x000fca00078e3cff */
[----:B------:R0:W4:Y:S04]  /*28880*/  @!P0 LDG.E.U16 R12, desc[UR8][R6.64] ;  /* 0x00000008060c8981 */ /* 0x000128000c1e1500 */
[----:B------:R-:W0:Y:S04]  /*28890*/  LDL R6, [R1+0x20a4] ;  /* 0x0020a40001067983 */ /* 0x000e280000100800 */
[----:B------:R-:W0:Y:S01]  /*288a0*/  LDL R7, [R1+0x20e0] ;  /* 0x0020e00001077983 */ /* 0x000e220000100800 */
[----:B--2---:R-:W-:Y:S02]  /*288b0*/  PRMT R3, RZ, 0x7610, R3 ;  /* 0x00007610ff037816 */ /* 0x004fe40000000003 */
[----:B0-----:R-:W-:-:S04]  /*288c0*/  @!P0 LOP3.LUT R7, R7, R6, RZ, 0x3c, !PT ;  /* 0x0000000607078212 */ /* 0x001fc800078e3cff */
[----:B------:R-:W-:-:S04]  /*288d0*/  @!P0 LOP3.LUT R6, R7, R6, RZ, 0x3c, !PT ;  /* 0x0000000607068212 */ /* 0x000fc800078e3cff */
[----:B------:R-:W-:-:S05]  /*288e0*/  @!P0 LOP3.LUT R7, R7, R6, RZ, 0x3c, !PT ;  /* 0x0000000607078212 */ /* 0x000fca00078e3cff */
[----:B------:R-:W2:Y:S04]  /*288f0*/  @!P0 LDG.E.U16 R3, desc[UR8][R6.64] ;  /* 0x0000000806038981 */ /* 0x000ea8000c1e1500 */
[----:B----4-:R-:W-:Y:S04]  /*28900*/  STL [R1+0x41b0], R12 ;  /* 0x0041b00c01007387 */ /* 0x010fe80000100800 */
        /* <DEDUP_REMOVED lines=65> */
[----:B---3--:R-:W-:Y:S02]  /*28d20*/  PRMT R28, RZ, 0x7610, R28 ;  /* 0x00007610ff1c7816 */ /* 0x008fe4000000001c */
[----:B0-----:R-:W-:-:S04]  /*28d30*/  @!P0 LOP3.LUT R7, R7, R6, RZ, 0x3c, !PT ;  /* 0x0000000607078212 */ /* 0x001fc800078e3cff */
[----:B------:R-:W-:-:S04]  /*28d40*/  @!P0 LOP3.LUT R6, R7, R6, RZ, 0x3c, !PT ;  /* 0x0000000607068212 */ /* 0x000fc800078e3cff */
[----:B------:R-:W-:-:S05]  /*28d50*/  @!P0 LOP3.LUT R7, R7, R6, RZ, 0x3c, !PT ;  /* 0x0000000607078212 */ /* 0x000fca00078e3cff */
[----:B------:R-:W3:Y:S04]  /*28d60*/  @!P0 LDG.E.U16 R28, desc[UR8][R6.64] ;  /* 0x00000008061c8981 */ /* 0x000ee8000c1e1500 */
[----:B----4-:R-:W-:Y:S04]  /*28d70*/  STL [R1+0x41b4], R11 ;  /* 0x0041b40b01007387 */ /* 0x010fe80000100800 */
        /* <DEDUP_REMOVED lines=43> */
[----:B----4-:R0:W-:Y:S04]  /*29030*/  STL [R1+0x60], R15 ;  /* 0x0000600f01007387 */ /* 0x0101e80000100800 */
[----:B0-----:R-:W4:Y:S04]  /*29040*/  LDL R15, [R1+0x2170] ;  /* 0x00217000010f7983 */ /* 0x001f280000100800 */
[----:B---3--:R0:W-:Y:S04]  /*29050*/  STL [R1+0x5c], R28 ;  /* 0x00005c1c01007387 */ /* 0x0081e80000100800 */
[----:B0-----:R-:W3:Y:S04]  /*29060*/  LDL.LU R28, [R1+0x41d4] ;  /* 0x0041d400011c7983 */ /* 0x001ee80000300800 */
[----:B------:R-:W3:Y:S04]  /*29070*/  LDL R6, [R1+0x2074] ;  /* 0x0020740001067983 */ /* 0x000ee80000100800 */
[----:B------:R-:W3:Y:S01]  /*29080*/  LDL R7, [R1+0x20b0] ;  /* 0x0020b00001077983 */ /* 0x000ee20000100800 */
[----:B--2---:R-:W-:-:S02]  /*29090*/  PRMT R3, RZ, 0x7610, R3 ;  /* 0x00007610ff037816 */ /* 0x004fc40000000003 */
[----:B---3--:R-:W-:-:S04]  /*290a0*/  @!P0 LOP3.LUT R7, R7, R6, RZ, 0x3c, !PT ;  /* 0x0000000607078212 */ /* 0x008fc800078e3cff */
[----:B------:R-:W-:-:S04]  /*290b0*/  @!P0 LOP3.LUT R6, R7, R6, RZ, 0x3c, !PT ;  /* 0x0000000607068212 */ /* 0x000fc800078e3cff */
[----:B------:R-:W-:-:S05]  /*290c0*/  @!P0 LOP3.LUT R7, R7, R6, RZ, 0x3c, !PT ;  /* 0x0000000607078212 */ /* 0x000fca00078e3cff */
[----:B------:R-:W2:Y:S04]  /*290d0*/  @!P0 LDG.E.U16 R3, desc[UR8][R6.64] ;  /* 0x0000000806038981 */ /* 0x000ea8000c1e1500 */
[----:B--2---:R0:W-:Y:S04]  /*290e0*/  STL [R1+0x58], R3 ;  /* 0x0000580301007387 */ /* 0x0041e80000100800 */
[----:B0-----:R-:W2:Y:S04]  /*290f0*/  LDL.LU R3, [R1+0x41d0] ;  /* 0x0041d00001037983 */ /* 0x001ea80000300800 */
[----:B------:R-:W3:Y:S04]  /*29100*/  LDL R6, [R1+0x216c] ;  /* 0x00216c0001067983 */ /* 0x000ee80000100800 */
[----:B------:R-:W3:Y:S01]  /*29110*/  LDL R7, [R1+0x21b0] ;  /* 0x0021b00001077983 */ /* 0x000ee20000100800 */
[----:B------:R-:W-:-:S02]  /*29120*/  PRMT R10, RZ, 0x7610, R10 ;  /* 0x00007610ff0a7816 */ /* 0x000fc4000000000a */
[----:B---3--:R-:W-:-:S04]  /*29130*/  @!P0 LOP3.LUT R7, R7, R6, RZ, 0x3c, !PT ;  /* 0x0000000607078212 */ /* 0x008fc800078e3cff */
[----:B------:R-:W-:-:S04]  /*29140*/  @!P0 LOP3.LUT R6, R7, R6, RZ, 0x3c, !PT ;  /* 0x0000000607068212 */ /* 0x000fc800078e3cff */
[----:B------:R-:W-:-:S05]  /*29150*/  @!P0 LOP3.LUT R7, R7, R6, RZ, 0x3c, !PT ;  /* 0x0000000607078212 */ /* 0x000fca00078e3cff */
[----:B------:R0:W3:Y:S04]  /*29160*/  @!P0 LDG.E.U16 R10, desc[UR8][R6.64] ;  /* 0x00000008060a8981 */ /* 0x0000e8000c1e1500 */
[----:B------:R-:W0:Y:S04]  /*29170*/  LDL R6, [R1+0x20b4] ;  /* 0x0020b40001067983 */ /* 0x000e280000100800 */
[----:B------:R-:W0:Y:S01]  /*29180*/  LDL R7, [R1+0x20f0] ;  /* 0x0020f00001077983 */ /* 0x000e220000100800 */
[----:B------:R-:W-:Y:S02]  /*29190*/  PRMT R28, RZ, 0x7610, R28 ;  /* 0x00007610ff1c7816 */ /* 0x000fe4000000001c */
[----:B0-----:R-:W-:-:S04]  /*291a0*/  @!P0 LOP3.LUT R7, R7, R6, RZ, 0x3c, !PT ;  /* 0x0000000607078212 */ /* 0x001fc800078e3cff */
[----:B------:R-:W-:-:S04]  /*291b0*/  @!P0 LOP3.LUT R6, R7, R6, RZ, 0x3c, !PT ;  /* 0x0000000607068212 */ /* 0x000fc800078e3cff */
[----:B------:R-:W-:-:S05]  /*291c0*/  @!P0 LOP3.LUT R7, R7, R6, RZ, 0x3c, !PT ;  /* 0x0000000607078212 */ /* 0x000fca00078e3cff */
[----:B------:R-:W2:Y:S04]  /*291d0*/  @!P0 LDG.E.U16 R28, desc[UR8][R6.64] ;  /* 0x00000008061c8981 */ /* 0x000ea8000c1e1500 */
[----:B---3--:R-:W-:Y:S04]  /*291e0*/  STL [R1+0x4194], R10 ;  /* 0x0041940a01007387 */ /* 0x008fe80000100800 */
        /* <DEDUP_REMOVED lines=8> */
[----:B------:R-:W3:Y:S01]  /*29270*/  @!P0 LDG.E.U16 R3, desc[UR8][R6.64] ;  /* 0x0000000806038981 */ /* 0x000ee2000c1e1500 */
[----:B------:R-:W-:-:S03]  /*29280*/  PRMT R26, RZ, 0x7610, R26 ;  /* 0x00007610ff1a7816 */ /* 0x000fc6000000001a */
[----:B---3--:R0:W-:Y:S04]  /*29290*/  STL [R1+0x34], R3 ;  /* 0x0000340301007387 */ /* 0x0081e80000100800 */
[----:B0-----:R-:W3:Y:S04]  /*292a0*/  LDL.LU R3, [R1+0x41c8] ;  /* 0x0041c80001037983 */ /* 0x001ee80000300800 */
[----:B------:R-:W2:Y:S01]  /*292b0*/  LDL R7, [R1+0x2134] ;  /* 0x0021340001077983 */ /* 0x000ea20000100800 */
[----:B----4-:R-:W-:Y:S01]  /*292c0*/  @!P0 IMAD.MOV.U32 R6, RZ, RZ, R15 ;  /* 0x000000ffff068224 */ /* 0x010fe200078e000f */
[----:B------:R-:W-:-:S02]  /*292d0*/  PRMT R11, RZ, 0x7610, R11 ;  /* 0x00007610ff0b7816 */ /* 0x000fc4000000000b */
[----:B------:R-:W4:Y:S04]  /*292e0*/  LDL R15, [R1+0x21ac] ;  /* 0x0021ac00010f7983 */ /* 0x000f280000100800 */
[----:B--2---:R0:W2:Y:S04]  /*292f0*/  @!P0 LDG.E.U16 R26, desc[UR8][R6.64] ;  /* 0x00000008061a8981 */ /* 0x0040a8000c1e1500 */
[----:B------:R-:W0:Y:S04]  /*29300*/  LDL R6, [R1+0x1fc8] ;  /* 0x001fc80001067983 */ /* 0x000e280000100800 */
[----:B------:R-:W0:Y:S02]  /*29310*/  LDL R7, [R1+0x1ff8] ;  /* 0x001ff80001077983 */ /* 0x000e240000100800 */
[----:B0-----:R-:W-:-:S04]  /*29320*/  @!P0 LOP3.LUT R7, R7, R6, RZ, 0x3c, !PT ;  /* 0x0000000607078212 */ /* 0x001fc800078e3cff */
[----:B------:R-:W-:-:S04]  /*29330*/  @!P0 LOP3.LUT R6, R7, R6, RZ, 0x3c, !PT ;  /* 0x0000000607068212 */ /* 0x000fc800078e3cff */
[----:B------:R-:W-:Y:S01]  /*29340*/  @!P0 LOP3.LUT R7, R7, R6, RZ, 0x3c, !PT ;  /* 0x0000000607078212 */ /* 0x000fe200078e3cff */
[----:B--2---:R0:W-:Y:S04]  /*29350*/  STL [R1+0x417c], R26 ;  /* 0x00417c1a01007387 */ /* 0x0041e80000100800 */
[----:B------:R1:W2:Y:S01]  /*29360*/  @!P0 LDG.E.U16 R11, desc[UR8][R6.64] ;  /* 0x00000008060b8981 */ /* 0x0002a2000c1e1500 */
[----:B---3--:R-:W-:-:S03]  /*29370*/  PRMT R3, RZ, 0x7610, R3 ;  /* 0x00007610ff037816 */ /* 0x008fc60000000003 */
[----:B0-----:R-:W3:Y:S04]  /*29380*/  LDL R26, [R1+0x2078] ;  /* 0x00207800011a7983 */ /* 0x001ee80000100800 */
[----:B------:R-:W1:Y:S04]  /*29390*/  LDL R6, [R1+0x1ffc] ;  /* 0x001ffc0001067983 */ /* 0x000e680000100800 */
[----:B------:R-:W1:Y:S02]  /*293a0*/  LDL R7, [R1+0x2038] ;  /* 0x0020380001077983 */ /* 0x000e640000100800 */
[----:B-1----:R-:W-:-:S04]  /*293b0*/  @!P0 LOP3.LUT R7, R7, R6, RZ, 0x3c, !PT ;  /* 0x0000000607078212 */ /* 0x002fc800078e3cff */
[----:B------:R-:W-:-:S04]  /*293c0*/  @!P0 LOP3.LUT R6, R7, R6, RZ, 0x3c, !PT ;  /* 0x0000000607068212 */ /* 0x000fc800078e3cff */
[----:B------:R-:W-:-:S05]  /*293d0*/  @!P0 LOP3.LUT R7, R7, R6, RZ, 0x3c, !PT ;  /* 0x0000000607078212 */ /* 0x000fca00078e3cff */
[----:B------:R-:W3:Y:S04]  /*293e0*/  @!P0 LDG.E.U16 R3, desc[UR8][R6.64] ;  /* 0x0000000806038981 */ /* 0x000ee8000c1e1500 */
[----:B--2---:R0:W-:Y:S04]  /*293f0*/  STL [R1+0x44], R11 ;  /* 0x0000440b01007387 */ /* 0x0041e80000100800 */
[----:B0-----:R-:W2:Y:S04]  /*29400*/  LDL R11, [R1+0x20f8] ;  /* 0x0020f800010b7983 */ /* 0x001ea80000100800 */
[----:B---3--:R0:W-:Y:S04]  /*29410*/  STL [R1+0x40], R3 ;  /* 0x0000400301007387 */ /* 0x0081e80000100800 */
[----:B0-----:R-:W3:Y:S04]  /*29420*/  LDL.LU R3, [R1+0x41c4] ;  /* 0x0041c40001037983 */ /* 0x001ee80000300800 */
[----:B------:R-:W2:Y:S01]  /*29430*/  LDL R7, [R1+0x203c] ;  /* 0x00203c0001077983 */ /* 0x000ea20000100800 */
[----:B------:R-:W-:Y:S01]  /*29440*/  PRMT R10, RZ, 0x7610, R10 ;  /* 0x00007610ff0a7816 */ /* 0x000fe2000000000a */
[----:B------:R-:W-:-:S02]  /*29450*/  @!P0 IMAD.MOV.U32 R6, RZ, RZ, R26 ;  /* 0x000000ffff068224 */ /* 0x000fc400078e001a */
[----:B------:R-:W3:Y:S04]  /*29460*/  LDL R26, [R1+0x213c] ;  /* 0x00213c00011a7983 */ /* 0x000ee80000100800 */
[----:B--2---:R0:W2:Y:S04]  /*29470*/  @!P0 LDG.E.U16 R10, desc[UR8][R6.64] ;  /* 0x00000008060a8981 */ /* 0x0040a8000c1e1500 */
[----:B------:R-:W0:Y:S04]  /*29480*/  LDL R6, [R1+0x207c] ;  /* 0x00207c0001067983 */ /* 0x000e280000100800 */
[----:B------:R-:W0:Y:S01]  /*29490*/  LDL R7, [R1+0x20b8] ;  /* 0x0020b80001077983 */ /* 0x000e220000100800 */
[----:B---3--:R-:W-:-:S02]  /*294a0*/  PRMT R3, RZ, 0x7610, R3 ;  /* 0x00007610ff037816 */ /* 0x008fc40000000003 */
[----:B0-----:R-:W-:-:S04]  /*294b0*/  @!P0 LOP3.LUT R7, R7, R6, RZ, 0x3c, !PT ;  /* 0x0000000607078212 */ /* 0x001fc800078e3cff */
        /* <DEDUP_REMOVED lines=9> */
[----:B----4-:R-:W-:Y:S01]  /*29550*/  @!P0 IMAD.MOV.U32 R6, RZ, RZ, R15 ;  /* 0x000000ffff068224 */ /* 0x010fe200078e000f */
[----:B------:R-:W-:Y:S01]  /*29560*/  PRMT R28, RZ, 0x7610, R28 ;  /* 0x00007610ff1c7816 */ /* 0x000fe2000000001c */
[----:B------:R-:W4:Y:S04]  /*29570*/  LDL R15, [R1+0x2000] ;  /* 0x00200000010f7983 */ /* 0x000f280000100800 */
[----:B--2---:R0:W2:Y:S04]  /*29580*/  @!P0 LDG.E.U16 R9, desc[UR8][R6.64] ;  /* 0x0000000806098981 */ /* 0x0040a8000c1e1500 */
[----:B------:R-:W2:Y:S01]  /*29590*/  LDL R7, [R1+0x20bc] ;  /* 0x0020bc0001077983 */ /* 0x000ea20000100800 */
[----:B0-----:R-:W-:-:S05]  /*295a0*/  @!P0 IMAD.MOV.U32 R6, RZ, RZ, R11 ;  /* 0x000000ffff068224 */ /* 0x001fca00078e000b */
[----:B--2---:R-:W2:Y:S04]  /*295b0*/  @!P0 LDG.E.U16 R28, desc[UR8][R6.64] ;  /* 0x00000008061c8981 */ /* 0x004ea8000c1e1500 */
[----:B------:R-:W-:Y:S04]  /*295c0*/  STL [R1+0x4180], R9 ;  /* 0x0041800901007387 */ /* 0x000fe80000100800 */
[----:B------:R-:W3:Y:S04]  /*295d0*/  LDL R11, [R1+0x2040] ;  /* 0x00204000010b7983 */ /* 0x000ee80000100800 */
[----:B--2---:R0:W-:Y:S04]  /*295e0*/  STL [R1+0x30], R28 ;  /* 0x0000301c01007387 */ /* 0x0041e80000100800 */
[----:B0-----:R-:W2:Y:S04]  /*295f0*/  LDL.LU R28, [R1+0x41bc] ;  /* 0x0041bc00011c7983 */ /* 0x001ea80000300800 */
[----:B------:R-:W2:Y:S04]  /*29600*/  LDL R6, [R1+0x20fc] ;  /* 0x0020fc0001067983 */ /* 0x000ea80000100800 */
[----:B------:R-:W2:Y:S01]  /*29610*/  LDL R7, [R1+0x2138] ;  /* 0x0021380001077983 */ /* 0x000ea20000100800 */
[----:B---3--:R-:W-:-:S02]  /*29620*/  PRMT R3, RZ, 0x7610, R3 ;  /* 0x00007610ff037816 */ /* 0x008fc40000000003 */
[----:B--2---:R-:W-:-:S04]  /*29630*/  @!P0 LOP3.LUT R7, R7, R6, RZ, 0x3c, !PT ;  /* 0x0000000607078212 */ /* 0x004fc800078e3cff */
[----:B------:R-:W-:-:S04]  /*29640*/  @!P0 LOP3.LUT R6, R7, R6, RZ, 0x3c, !PT ;  /* 0x0000000607068212 */ /* 0x000fc800078e3cff */
[----:B------:R-:W-:-:S05]  /*29650*/  @!P0 LOP3.LUT R7, R7, R6, RZ, 0x3c, !PT ;  /* 0x0000000607078212 */ /* 0x000fca00078e3cff */
[----:B------:R0:W2:Y:S01]  /*29660*/  @!P0 LDG.E.U16 R3, desc[UR8][R6.64] ;  /* 0x0000000806038981 */ /* 0x0000a2000c1e1500 */
[----:B------:R-:W-:Y:S01]  /*29670*/  PRMT R19, RZ, 0x7610, R19 ;  /* 0x00007610ff137816 */ /* 0x000fe20000000013 */
[----:B0-----:R-:W-:Y:S02]  /*29680*/  @!P0 IMAD.MOV.U32 R6, RZ, RZ, R10 ;  /* 0x000000ffff068224 */ /* 0x001fe400078e000a */
[----:B------:R-:W-:-:S05]  /*29690*/  @!P0 IMAD.MOV.U32 R7, RZ, RZ, R26 ;  /* 0x000000ffff078224 */ /* 0x000fca00078e001a */
[----:B------:R4:W3:Y:S04]  /*296a0*/  @!P0 LDG.E.U16 R19, desc[UR8][R6.64] ;  /* 0x0000000806138981 */ /* 0x0008e8000c1e1500 */
[----:B--2---:R0:W-:Y:S04]  /*296b0*/  STL [R1+0x2c], R3 ;  /* 0x00002c0301007387 */ /* 0x0041e80000100800 */
[----:B0-----:R-:W2:Y:S04]  /*296c0*/  LDL.LU R3, [R1+0x41b8] ;  /* 0x0041b80001037983 */ /* 0x001ea80000300800 */
[----:B------:R-:W2:Y:S01]  /*296d0*/  LDL R7, [R1+0x1fcc] ;  /* 0x001fcc0001077983 */ /* 0x000ea20000100800 */
[----:B------:R-:W-:Y:S01]  /*296e0*/  PRMT R14, RZ, 0x7610, R14 ;  /* 0x00007610ff0e7816 */ /* 0x000fe2000000000e */
[----:B----4-:R-:W-:-:S02]  /*296f0*/  @!P0 IMAD.MOV.U32 R6, RZ, RZ, R15 ;  /* 0x000000ffff068224 */ /* 0x010fc400078e000f */
[----:B------:R-:W4:Y:S04]  /*29700*/  LDL R26, [R1+0x217c] ;  /* 0x00217c00011a7983 */ /* 0x000f280000100800 */
[----:B------:R-:W4:Y:S04]  /*29710*/  LDL R10, [R1+0x21a8] ;  /* 0x0021a800010a7983 */ /* 0x000f280000100800 */
[----:B---3--:R-:W-:Y:S01]  /*29720*/  STL [R1+0x4160], R19 ;  /* 0x0041601301007387 */ /* 0x008fe20000100800 */
[----:B------:R-:W-:-:S03]  /*29730*/  PRMT R9, RZ, 0x7610, R9 ;  /* 0x00007610ff097816 */ /* 0x000fc60000000009 */
[----:B------:R-:W3:Y:S04]  /*29740*/  LDL R15, [R1+0x20c4] ;  /* 0x0020c400010f7983 */ /* 0x000ee80000100800 */
[----:B--2---:R0:W2:Y:S04]  /*29750*/  @!P0 LDG.E.U16 R14, desc[UR8][R6.64] ;  /* 0x00000008060e8981 */ /* 0x0040a8000c1e1500 */
[----:B------:R-:W3:Y:S01]  /*29760*/  LDL R7, [R1+0x2004] ;  /* 0x0020040001077983 */ /* 0x000ee20000100800 */
[----:B0-----:R-:W-:-:S03]  /*29770*/  @!P0 IMAD.MOV.U32 R6, RZ, RZ, R11 ;  /* 0x000000ffff068224 */ /* 0x001fc600078e000b */
[----:B--2---:R0:W-:Y:S01]  /*29780*/  STL [R1+0x24], R14 ;  /* 0x0000240e01007387 */ /* 0x0041e20000100800 */
[----:B------:R-:W-:-:S03]  /*29790*/  PRMT R2, RZ, 0x7610, R2 ;  /* 0x00007610ff027816 */ /* 0x000fc60000000002 */
[----:B------:R-:W2:Y:S04]  /*297a0*/  LDL R11, [R1+0x2104] ;  /* 0x00210400010b7983 */ /* 0x000ea80000100800 */
[----:B---3--:R1:W3:Y:S04]  /*297b0*/  @!P0 LDG.E.U16 R9, desc[UR8][R6.64] ;  /* 0x0000000806098981 */ /* 0x0082e8000c1e1500 */
[----:B0-----:R-:W2:Y:S04]  /*297c0*/  LDL R14, [R1+0x2100] ;  /* 0x00210000010e7983 */ /* 0x001ea80000100800 */
[----:B------:R-:W1:Y:S04]  /*297d0*/  LDL R6, [R1+0x2044] ;  /* 0x0020440001067983 */ /* 0x000e680000100800 */
[----:B------:R-:W1:Y:S02]  /*297e0*/  LDL R7, [R1+0x2080] ;  /* 0x0020800001077983 */ /* 0x000e640000100800 */
[----:B-1----:R-:W-:-:S04]  /*297f0*/  @!P0 LOP3.LUT R7, R7, R6, RZ, 0x3c, !PT ;  /* 0x0000000607078212 */ /* 0x002fc800078e3cff */
[----:B------:R-:W-:-:S04]  /*29800*/  @!P0 LOP3.LUT R6, R7, R6, RZ, 0x3c, !PT ;  /* 0x0000000607068212 */ /* 0x000fc800078e3cff */
[----:B------:R-:W-:-:S05]  /*29810*/  @!P0 LOP3.LUT R7, R7, R6, RZ, 0x3c, !PT ;  /* 0x0000000607078212 */ /* 0x000fca00078e3cff */
[----:B------:R-:W2:Y:S04]  /*29820*/  @!P0 LDG.E.U16 R2, desc[UR8][R6.64] ;  /* 0x0000000806028981 */ /* 0x000ea8000c1e1500 */
[----:B---3--:R0:W-:Y:S04]  /*29830*/  STL [R1+0x20], R9 ;  /* 0x0000200901007387 */ /* 0x0081e80000100800 */
[----:B0-----:R-:W3:Y:S04]  /*29840*/  LDL R9, [R1+0x2140] ;  /* 0x0021400001097983 */ /* 0x001ee80000100800 */
[----:B--2---:R-:W-:Y:S04]  /*29850*/  STL [R1+0x1c], R2 ;  /* 0x00001c0201007387 */ /* 0x004fe80000100800 */
[----:B------:R-:W2:Y:S04]  /*29860*/  LDL R6, [R1+0x2084] ;  /* 0x0020840001067983 */ /* 0x000ea80000100800 */
[----:B------:R-:W2:Y:S01]  /*29870*/  LDL R7, [R1+0x20c0] ;  /* 0x0020c00001077983 */ /* 0x000ea20000100800 */
[----:B------:R-:W-:-:S02]  /*29880*/  PRMT R19, RZ, 0x7610, R19 ;  /* 0x00007610ff137816 */ /* 0x000fc40000000013 */
[----:B------:R-:W-:Y:S02]  /*29890*/  PRMT R8, RZ, 0x7610, R8 ;  /* 0x00007610ff087816 */ /* 0x000fe40000000008 */
[----:B------:R-:W-:Y:S02]  /*298a0*/  PRMT R12, RZ, 0x7610, R12 ;  /* 0x00007610ff0c7816 */ /* 0x000fe4000000000c */
[----:B------:R-:W-:Y:S02]  /*298b0*/  PRMT R4, RZ, 0x7610, R4 ;  /* 0x00007610ff047816 */ /* 0x000fe40000000004 */
[----:B--2---:R-:W-:-:S04]  /*298c0*/  @!P0 LOP3.LUT R7, R7, R6, RZ, 0x3c, !PT ;  /* 0x0000000607078212 */ /* 0x004fc800078e3cff */
[----:B------:R-:W-:-:S04]  /*298d0*/  @!P0 LOP3.LUT R6, R7, R6, RZ, 0x3c, !PT ;  /* 0x0000000607068212 */ /* 0x000fc800078e3cff */
[----:B------:R-:W-:-:S05]  /*298e0*/  @!P0 LOP3.LUT R7, R7, R6, RZ, 0x3c, !PT ;  /* 0x0000000607078212 */ /* 0x000fca00078e3cff */
[----:B------:R4:W2:Y:S02]  /*298f0*/  @!P0 LDG.E.U16 R19, desc[UR8][R6.64] ;  /* 0x0000000806138981 */ /* 0x0008a4000c1e1500 */
[----:B----4-:R-:W-:Y:S02]  /*29900*/  @!P0 IMAD.MOV.U32 R6, RZ, RZ, R10 ;  /* 0x000000ffff068224 */ /* 0x010fe400078e000a */
[----:B------:R-:W-:Y:S01]  /*29910*/  @!P0 IMAD.MOV.U32 R7, RZ, RZ, R26 ;  /* 0x000000ffff078224 */ /* 0x000fe200078e001a */
[----:B------:R-:W4:Y:S04]  /*29920*/  LDL R10, [R1+0x2180] ;  /* 0x00218000010a7983 */ /* 0x000f280000100800 */
[----:B------:R0:W2:Y:S02]  /*29930*/  @!P0 LDG.E.U16 R8, desc[UR8][R6.64] ;  /* 0x0000000806088981 */ /* 0x0000a4000c1e1500 */
[----:B0-----:R-:W-:-:S02]  /*29940*/  @!P0 IMAD.MOV.U32 R6, RZ, RZ, R14 ;  /* 0x000000ffff068224 */ /* 0x001fc400078e000e */
[----:B------:R-:W-:-:S05]  /*29950*/  @!P0 IMAD.MOV.U32 R7, RZ, RZ, R15 ;  /* 0x000000ffff078224 */ /* 0x000fca00078e000f */
[----:B------:R-:W4:Y:S01]  /*29960*/  @!P0 LDG.E.U16 R12, desc[UR8][R6.64] ;  /* 0x00000008060c8981 */ /* 0x000f22000c1e1500 */
[----:B---3--:R-:W-:Y:S02]  /*29970*/  @!P0 IMAD.MOV.U32 R14, RZ, RZ, R9 ;  /* 0x000000ffff0e8224 */ /* 0x008fe400078e0009 */
[----:B------:R-:W-:-:S05]  /*29980*/  @!P0 IMAD.MOV.U32 R15, RZ, RZ, R11 ;  /* 0x000000ffff0f8224 */ /* 0x000fca00078e000b */
[----:B------:R-:W3:Y:S04]  /*29990*/  @!P0 LDG.E.U16 R4, desc[UR8][R14.64] ;  /* 0x000000080e048981 */ /* 0x000ee8000c1e1500 */
[----:B--2---:R0:W-:Y:S04]  /*299a0*/  STL [R1+0x4164], R8 ;  /* 0x0041640801007387 */ /* 0x0041e80000100800 */
[----:B------:R-:W2:Y:S04]  /*299b0*/  LDL R26, [R1+0x1fd0] ;  /* 0x001fd000011a7983 */ /* 0x000ea80000100800 */
[----:B0-----:R-:W2:Y:S04]  /*299c0*/  LDL R8, [R1+0x2008] ;  /* 0x0020080001087983 */ /* 0x001ea80000100800 */
[----:B------:R0:W-:Y:S04]  /*299d0*/  STL [R1+0x18], R19 ;  /* 0x0000181301007387 */ /* 0x0001e80000100800 */
[----:B0-----:R-:W2:Y:S04]  /*299e0*/  LDL R19, [R1+0x200c] ;  /* 0x00200c0001137983 */ /* 0x001ea80000100800 */
[----:B----4-:R0:W-:Y:S04]  /*299f0*/  STL [R1+0x10], R12 ;  /* 0x0000100c01007387 */ /* 0x0101e80000100800 */
[----:B------:R-:W4:Y:S04]  /*29a00*/  LDL R15, [R1+0x2144] ;  /* 0x00214400010f7983 */ /* 0x000f280000100800 */
[----:B------:R-:W2:Y:S04]  /*29a10*/  LDL R11, [R1+0x204c] ;  /* 0x00204c00010b7983 */ /* 0x000ea80000100800 */
[----:B------:R-:W2:Y:S04]  /*29a20*/  LDL R9, [R1+0x2088] ;  /* 0x0020880001097983 */ /* 0x000ea80000100800 */
[----:B0-----:R-:W2:Y:S04]  /*29a30*/  LDL R12, [R1+0x2048] ;  /* 0x00204800010c7983 */ /* 0x001ea80000100800 */
[----:B---3--:R0:W-:Y:S01]  /*29a40*/  STL [R1+0x4168], R4 ;  /* 0x0041680401007387 */ /* 0x0081e20000100800 */
[----:B------:R-:W-:-:S03]  /*29a50*/  @!P0 IMAD.MOV.U32 R14, RZ, RZ, R10 ;  /* 0x000000ffff0e8224 */ /* 0x000fc600078e000a */
[----:B------:R-:W3:Y:S04]  /*29a60*/  LDL R10, [R1+0x208c] ;  /* 0x00208c00010a7983 */ /* 0x000ee80000100800 */
[----:B0-----:R-:W3:Y:S01]  /*29a70*/  LDL R4, [R1+0x20c8] ;  /* 0x0020c80001047983 */ /* 0x001ee20000100800 */
[----:B------:R-:W-:Y:S02]  /*29a80*/  PRMT R7, RZ, 0x7610, R7 ;  /* 0x00007610ff077816 */ /* 0x000fe40000000007 */
[----:B------:R-:W-:Y:S02]  /*29a90*/  PRMT R28, RZ, 0x7610, R28 ;  /* 0x00007610ff1c7816 */ /* 0x000fe4000000001c */
[----:B------:R-:W-:Y:S02]  /*29aa0*/  PRMT R3, RZ, 0x7610, R3 ;  /* 0x00007610ff037816 */ /* 0x000fe40000000003 */
[----:B------:R-:W-:-:S02]  /*29ab0*/  PRMT R29, RZ, 0x7610, R29 ;  /* 0x00007610ff1d7816 */ /* 0x000fc4000000001d */
[----:B------:R-:W-:Y:S01]  /*29ac0*/  PRMT R27, RZ, 0x7610, R27 ;  /* 0x00007610ff1b7816 */ /* 0x000fe2000000001b */
[----:B----4-:R2:W4:Y:S02]  /*29ad0*/  @!P0 LDG.E.U16 R7, desc[UR8][R14.64] ;  /* 0x000000080e078981 */ /* 0x010524000c1e1500 */
[----:B--2---:R-:W-:Y:S02]  /*29ae0*/  @!P0 IMAD.MOV.U32 R14, RZ, RZ, R8 ;  /* 0x000000ffff0e8224 */ /* 0x004fe400078e0008 */
[----:B------:R-:W-:-:S05]  /*29af0*/  @!P0 IMAD.MOV.U32 R15, RZ, RZ, R26 ;  /* 0x000000ffff0f8224 */ /* 0x000fca00078e001a */
[----:B------:R0:W2:Y:S02]  /*29b00*/  @!P0 LDG.E.U16 R28, desc[UR8][R14.64] ;  /* 0x000000080e1c8981 */ /* 0x0000a4000c1e1500 */
[----:B0-----:R-:W-:Y:S02]  /*29b10*/  @!P0 IMAD.MOV.U32 R14, RZ, RZ, R12 ;  /* 0x000000ffff0e8224 */ /* 0x001fe400078e000c */
[----:B------:R-:W-:-:S05]  /*29b20*/  @!P0 IMAD.MOV.U32 R15, RZ, RZ, R19 ;  /* 0x000000ffff0f8224 */ /* 0x000fca00078e0013 */
[----:B------:R0:W2:Y:S02]  /*29b30*/  @!P0 LDG.E.U16 R3, desc[UR8][R14.64] ;  /* 0x000000080e038981 */ /* 0x0000a4000c1e1500 */
[----:B0-----:R-:W-:Y:S02]  /*29b40*/  @!P0 IMAD.MOV.U32 R14, RZ, RZ, R9 ;  /* 0x000000ffff0e8224 */ /* 0x001fe400078e0009 */
[----:B------:R-:W-:-:S05]  /*29b50*/  @!P0 IMAD.MOV.U32 R15, RZ, RZ, R11 ;  /* 0x000000ffff0f8224 */ /* 0x000fca00078e000b */
[----:B------:R3:W2:Y:S02]  /*29b60*/  @!P0 LDG.E.U16 R29, desc[UR8][R14.64] ;  /* 0x000000080e1d8981 */ /* 0x0006a4000c1e1500 */
[----:B---3--:R-:W-:Y:S02]  /*29b70*/  @!P0 IMAD.MOV.U32 R14, RZ, RZ, R4 ;  /* 0x000000ffff0e8224 */ /* 0x008fe400078e0004 */
[----:B------:R-:W-:-:S05]  /*29b80*/  @!P0 IMAD.MOV.U32 R15, RZ, RZ, R10 ;  /* 0x000000ffff0f8224 */ /* 0x000fca00078e000a */
[----:B------:R-:W3:Y:S04]  /*29b90*/  @!P0 LDG.E.U16 R27, desc[UR8][R14.64] ;  /* 0x000000080e1b8981 */ /* 0x000ee8000c1e1500 */
[----:B----4-:R0:W-:Y:S04]  /*29ba0*/  STL [R1+0x416c], R7 ;  /* 0x00416c0701007387 */ /* 0x0101e80000100800 */
[----:B------:R-:W4:Y:S04]  /*29bb0*/  LDL R8, [R1+0x2184] ;  /* 0x0021840001087983 */ /* 0x000f280000100800 */
[----:B0-----:R-:W4:Y:S04]  /*29bc0*/  LDL R7, [R1+0x21a4] ;  /* 0x0021a40001077983 */ /* 0x001f280000100800 */
[----:B--2---:R-:W-:Y:S04]  /*29bd0*/  STL [R1+0x4170], R28 ;  /* 0x0041701c01007387 */ /* 0x004fe80000100800 */
[----:B------:R0:W-:Y:S04]  /*29be0*/  STL [R1+0x4174], R3 ;  /* 0x0041740301007387 */ /* 0x0001e80000100800 */
[----:B------:R-:W2:Y:S04]  /*29bf0*/  LDL R12, [R1+0x20cc] ;  /* 0x0020cc00010c7983 */ /* 0x000ea80000100800 */
[----:B------:R-:W2:Y:S04]  /*29c00*/  LDL R9, [R1+0x2108] ;  /* 0x0021080001097983 */ /* 0x000ea80000100800 */
[----:B------:R-:W-:Y:S04]  /*29c10*/  STL [R1+0x4178], R29 ;  /* 0x0041781d01007387 */ /* 0x000fe80000100800 */
[----:B------:R-:W2:Y:S04]  /*29c20*/  LDL R4, [R1+0x210c] ;  /* 0x00210c0001047983 */ /* 0x000ea80000100800 */
[----:B0-----:R-:W2:Y:S04]  /*29c30*/  LDL R3, [R1+0x2148] ;  /* 0x0021480001037983 */ /* 0x001ea80000100800 */
[----:B---3--:R-:W-:Y:S04]  /*29c40*/  STL [R1+0x4184], R27 ;  /* 0x0041841b01007387 */ /* 0x008fe80000100800 */
[----:B------:R-:W3:Y:S04]  /*29c50*/  LDL R11, [R1+0x214c] ;  /* 0x00214c00010b7983 */ /* 0x000ee80000100800 */
[----:B------:R-:W3:Y:S01]  /*29c60*/  LDL R10, [R1+0x2188] ;  /* 0x00218800010a7983 */ /* 0x000ee20000100800 */
[----:B------:R-:W-:-:S02]  /*29c70*/  PRMT R6, RZ, 0x7610, R6 ;  /* 0x00007610ff067816 */ /* 0x000fc40000000006 */
[----:B------:R-:W-:Y:S02]  /*29c80*/  PRMT R25, RZ, 0x7610, R25 ;  /* 0x00007610ff197816 */ /* 0x000fe40000000019 */
[----:B------:R-:W-:Y:S02]  /*29c90*/  PRMT R21, RZ, 0x7610, R21 ;  /* 0x00007610ff157816 */ /* 0x000fe40000000015 */
[----:B------:R-:W-:Y:S01]  /*29ca0*/  PRMT R5, RZ, 0x7610, R5 ;  /* 0x00007610ff057816 */ /* 0x000fe20000000005 */
[----:B----4-:R-:W-:Y:S02]  /*29cb0*/  @!P0 IMAD.MOV.U32 R15, RZ, RZ, R8 ;  /* 0x000000ffff0f8224 */ /* 0x010fe400078e0008 */
[----:B------:R-:W4:Y:S01]  /*29cc0*/  LDL R8, [R1+0x1fd8] ;  /* 0x001fd80001087983 */ /* 0x000f220000100800 */
[----:B------:R-:W-:-:S03]  /*29cd0*/  @!P0 IMAD.MOV.U32 R14, RZ, RZ, R7 ;  /* 0x000000ffff0e8224 */ /* 0x000fc600078e0007 */
[----:B------:R-:W4:Y:S04]  /*29ce0*/  LDL R7, [R1+0x2010] ;  /* 0x0020100001077983 */ /* 0x000f280000100800 */
[----:B------:R2:W4:Y:S02]  /*29cf0*/  @!P0 LDG.E.U16 R6, desc[UR8][R14.64] ;  /* 0x000000080e068981 */ /* 0x000524000c1e1500 */
[----:B--2---:R-:W-:Y:S02]  /*29d00*/  @!P0 IMAD.MOV.U32 R15, RZ, RZ, R12 ;  /* 0x000000ffff0f8224 */ /* 0x004fe400078e000c */
[----:B------:R-:W-:-:S05]  /*29d10*/  @!P0 IMAD.MOV.U32 R14, RZ, RZ, R9 ;  /* 0x000000ffff0e8224 */ /* 0x000fca00078e0009 */
[----:B------:R0:W2:Y:S02]  /*29d20*/  @!P0 LDG.E.U16 R25, desc[UR8][R14.64] ;  /* 0x000000080e198981 */ /* 0x0000a4000c1e1500 */
[----:B0-----:R-:W-:Y:S02]  /*29d30*/  @!P0 IMAD.MOV.U32 R15, RZ, RZ, R4 ;  /* 0x000000ffff0f8224 */ /* 0x001fe400078e0004 */
[----:B------:R-:W-:-:S05]  /*29d40*/  @!P0 IMAD.MOV.U32 R14, RZ, RZ, R3 ;  /* 0x000000ffff0e8224 */ /* 0x000fca00078e0003 */
[----:B------:R3:W2:Y:S02]  /*29d50*/  @!P0 LDG.E.U16 R21, desc[UR8][R14.64] ;  /* 0x000000080e158981 */ /* 0x0006a4000c1e1500 */
[----:B---3--:R-:W-:Y:S02]  /*29d60*/  @!P0 IMAD.MOV.U32 R15, RZ, RZ, R11 ;  /* 0x000000ffff0f8224 */ /* 0x008fe400078e000b */
[----:B------:R-:W-:-:S05]  /*29d70*/  @!P0 IMAD.MOV.U32 R14, RZ, RZ, R10 ;  /* 0x000000ffff0e8224 */ /* 0x000fca00078e000a */
[----:B------:R4:W3:Y:S01]  /*29d80*/  @!P0 LDG.E.U16 R5, desc[UR8][R14.64] ;  /* 0x000000080e058981 */ /* 0x0008e2000c1e1500 */
[----:B------:R-:W-:Y:S01]  /*29d90*/  PRMT R17, RZ, 0x7610, R17 ;  /* 0x00007610ff117816 */ /* 0x000fe20000000011 */
[----:B----4-:R-:W-:Y:S02]  /*29da0*/  @!P0 IMAD.MOV.U32 R15, RZ, RZ, R8 ;  /* 0x000000ffff0f8224 */ /* 0x010fe400078e0008 */
[----:B------:R-:W-:Y:S01]  /*29db0*/  @!P0 IMAD.MOV.U32 R14, RZ, RZ, R7 ;  /* 0x000000ffff0e8224 */ /* 0x000fe200078e0007 */
[----:B------:R0:W-:Y:S04]  /*29dc0*/  STL [R1+0x4188], R6 ;  /* 0x0041880601007387 */ /* 0x0001e80000100800 */
[----:B------:R-:W4:Y:S04]  /*29dd0*/  LDL R9, [R1+0x2014] ;  /* 0x0020140001097983 */ /* 0x000f280000100800 */
[----:B------:R4:W4:Y:S04]  /*29de0*/  @!P0 LDG.E.U16 R17, desc[UR8][R14.64] ;  /* 0x000000080e118981 */ /* 0x000928000c1e1500 */
[----:B0-----:R-:W4:Y:S04]  /*29df0*/  LDL R6, [R1+0x2050] ;  /* 0x0020500001067983 */ /* 0x001f280000100800 */
[----:B--2---:R-:W-:Y:S04]  /*29e00*/  STL [R1+0x418c], R25 ;  /* 0x00418c1901007387 */ /* 0x004fe80000100800 */
[----:B------:R-:W2:Y:S04]  /*29e10*/  LDL R4, [R1+0x2054] ;  /* 0x0020540001047983 */ /* 0x000ea80000100800 */
[----:B------:R-:W2:Y:S04]  /*29e20*/  LDL R3, [R1+0x2090] ;  /* 0x0020900001037983 */ /* 0x000ea80000100800 */
[----:B------:R-:W-:Y:S04]  /*29e30*/  STL [R1+0x4190], R21 ;  /* 0x0041901501007387 */ /* 0x000fe80000100800 */
[----:B---3--:R0:W-:Y:S04]  /*29e40*/  STL [R1+0x4198], R5 ;  /* 0x0041980501007387 */ /* 0x0081e80000100800 */
[----:B------:R-:W3:Y:S04]  /*29e50*/  LDL R8, [R1+0x2094] ;  /* 0x0020940001087983 */ /* 0x000ee80000100800 */
[----:B------:R-:W3:Y:S01]  /*29e60*/  LDL R7, [R1+0x20d0] ;  /* 0x0020d00001077983 */ /* 0x000ee20000100800 */
[----:B------:R-:W-:-:S02]  /*29e70*/  PRMT R13, RZ, 0x7610, R13 ;  /* 0x00007610ff0d7816 */ /* 0x000fc4000000000d */
[----:B------:R-:W-:Y:S02]  /*29e80*/  PRMT R16, RZ, 0x7610, R16 ;  /* 0x00007610ff107816 */ /* 0x000fe40000000010 */
[----:B------:R-:W-:Y:S01]  /*29e90*/  PRMT R18, RZ, 0x7610, R18 ;  /* 0x00007610ff127816 */ /* 0x000fe20000000012 */
[----:B----4-:R-:W-:Y:S01]  /*29ea0*/  @!P0 IMAD.MOV.U32 R15, RZ, RZ, R9 ;  /* 0x000000ffff0f8224 */ /* 0x010fe200078e0009 */
[----:B------:R-:W-:Y:S04]  /*29eb0*/  STL [R1+0x419c], R17 ;  /* 0x00419c1101007387 */ /* 0x000fe80000100800 */
[----:B0-----:R-:W4:Y:S01]  /*29ec0*/  LDL R5, [R1+0x21a0] ;  /* 0x0021a00001057983 */ /* 0x001f220000100800 */
[----:B------:R-:W-:-:S03]  /*29ed0*/  @!P0 IMAD.MOV.U32 R14, RZ, RZ, R6 ;  /* 0x000000ffff0e8224 */ /* 0x000fc600078e0006 */
[----:B------:R-:W4:Y:S04]  /*29ee0*/  LDL R6, [R1+0x218c] ;  /* 0x00218c0001067983 */ /* 0x000f280000100800 */
[----:B------:R2:W4:Y:S02]  /*29ef0*/  @!P0 LDG.E.U16 R13, desc[UR8][R14.64] ;  /* 0x000000080e0d8981 */ /* 0x000524000c1e1500 */
[----:B--2---:R-:W-:Y:S02]  /*29f00*/  @!P0 IMAD.MOV.U32 R15, RZ, RZ, R4 ;  /* 0x000000ffff0f8224 */ /* 0x004fe400078e0004 */
        /* <DEDUP_REMOVED lines=8> */
[----:B------:R-:W-:Y:S04]  /*29f90*/  STL [R1+0x41a0], R13 ;  /* 0x0041a00d01007387 */ /* 0x000fe80000100800 */
[----:B------:R-:W4:Y:S04]  /*29fa0*/  LDL R10, [R1+0x20d4] ;  /* 0x0020d400010a7983 */ /* 0x000f280000100800 */
[----:B------:R-:W4:Y:S04]  /*29fb0*/  LDL R4, [R1+0x2110] ;  /* 0x0021100001047983 */ /* 0x000f280000100800 */
[----:B------:R-:W4:Y:S04]  /*29fc0*/  LDL.LU R3, [R1+0xe84] ;  /* 0x000e840001037983 */ /* 0x000f280000300800 */
[----:B------:R-:W4:Y:S04]  /*29fd0*/  LDL.LU R12, [R1+0xe7c] ;  /* 0x000e7c00010c7983 */ /* 0x000f280000300800 */
[----:B------:R4:W4:Y:S04]  /*29fe0*/  @!P0 LDG.E.U16 R20, desc[UR8][R14.64] ;  /* 0x000000080e148981 */ /* 0x000928000c1e1500 */
[----:B--2---:R-:W-:Y:S04]  /*29ff0*/  STL [R1+0x41a4], R16 ;  /* 0x0041a41001007387 */ /* 0x004fe80000100800 */
[----:B------:R-:W2:Y:S04]  /*2a000*/  LDL R9, [R1+0x2114] ;  /* 0x0021140001097983 */ /* 0x000ea80000100800 */
[----:B------:R-:W2:Y:S04]  /*2a010*/  LDL R7, [R1+0x2150] ;  /* 0x0021500001077983 */ /* 0x000ea80000100800 */
[----:B---3--:R-:W-:Y:S04]  /*2a020*/  STL [R1+0x41a8], R18 ;  /* 0x0041a81201007387 */ /* 0x008fe80000100800 */
[----:B------:R-:W3:Y:S04]  /*2a030*/  LDL R6, [R1+0x2154] ;  /* 0x0021540001067983 */ /* 0x000ee80000100800 */
[----:B------:R-:W3:Y:S04]  /*2a040*/  LDL R5, [R1+0x2190] ;  /* 0x0021900001057983 */ /* 0x000ee80000100800 */
[----:B------:R-:W3:Y:S04]  /*2a050*/  LDL.LU R26, [R1+0xe74] ;  /* 0x000e7400011a7983 */ /* 0x000ee80000300800 */
[----:B------:R-:W3:Y:S01]  /*2a060*/  LDL.LU R8, [R1+0xe6c] ;  /* 0x000e6c0001087983 */ /* 0x000ee20000300800 */
[----:B------:R-:W0:Y:S01]  /*2a070*/  S2R R2, SR_TID.X ;  /* 0x0000000000027919 */ /* 0x000e220000002100 */
[----:B------:R-:W-:-:S02]  /*2a080*/  PRMT R22, RZ, 0x7610, R22 ;  /* 0x00007610ff167816 */ /* 0x000fc40000000016 */
[----:B------:R-:W-:Y:S02]  /*2a090*/  PRMT R23, RZ, 0x7610, R23 ;  /* 0x00007610ff177816 */ /* 0x000fe40000000017 */
[----:B------:R-:W-:Y:S02]  /*2a0a0*/  PRMT R24, RZ, 0x7610, R24 ;  /* 0x00007610ff187816 */ /* 0x000fe40000000018 */
[----:B0-----:R-:W-:-:S05]  /*2a0b0*/  LOP3.LUT R2, R2, 0x3f, RZ, 0xc0, !PT ;  /* 0x0000003f02027812 */ /* 0x001fca00078ec0ff */
[----:B------:R-:W-:Y:S02]  /*2a0c0*/  IMAD.SHL.U32 R2, R2, 0x2, RZ ;  /* 0x0000000202027824 */ /* 0x000fe400078e00ff */
[----:B----4-:R-:W-:Y:S02]  /*2a0d0*/  @!P0 IMAD.MOV.U32 R15, RZ, RZ, R10 ;  /* 0x000000ffff0f8224 */ /* 0x010fe400078e000a */
[----:B------:R-:W-:Y:S01]  /*2a0e0*/  @!P0 IMAD.MOV.U32 R14, RZ, RZ, R4 ;  /* 0x000000ffff0e8224 */ /* 0x000fe200078e0004 */
[----:B------:R0:W-:Y:S04]  /*2a0f0*/  STL [R1+0x41ac], R20 ;  /* 0x0041ac1401007387 */ /* 0x0001e80000100800 */
[----:B------:R2:W4:Y:S04]  /*2a100*/  @!P0 LDG.E.U16 R22, desc[UR8][R14.64] ;  /* 0x000000080e168981 */ /* 0x000528000c1e1500 */
[----:B0-----:R-:W4:Y:S04]  /*2a110*/  LDL.LU R20, [R1+0xe64] ;  /* 0x000e640001147983 */ /* 0x001f280000300800 */
[----:B------:R-:W4:Y:S04]  /*2a120*/  LDL.LU R18, [R1+0xe5c] ;  /* 0x000e5c0001127983 */ /* 0x000f280000300800 */
[----:B------:R-:W4:Y:S04]  /*2a130*/  LDL.LU R16, [R1+0xe54] ;  /* 0x000e540001107983 */ /* 0x000f280000300800 */
[----:B------:R-:W4:Y:S01]  /*2a140*/  LDL.LU R13, [R1+0x654] ;  /* 0x00065400010d7983 */ /* 0x000f220000300800 */
[----:B--2---:R-:W-:-:S03]  /*2a150*/  @!P0 IMAD.MOV.U32 R15, RZ, RZ, R9 ;  /* 0x000000ffff0f8224 */ /* 0x004fc600078e0009 */
[----:B------:R-:W2:Y:S04]  /*2a160*/  LDL.LU R4, [R1+0x64c] ;  /* 0x00064c0001047983 */ /* 0x000ea80000300800 */
[----:B------:R-:W2:Y:S01]  /*2a170*/  LDL.LU R19, [R1+0x644] ;  /* 0x0006440001137983 */ /* 0x000ea20000300800 */
[----:B------:R-:W-:-:S03]  /*2a180*/  @!P0 IMAD.MOV.U32 R14, RZ, RZ, R7 ;  /* 0x000000ffff0e8224 */ /* 0x000fc600078e0007 */
[----:B------:R-:W2:Y:S04]  /*2a190*/  LDL.LU R9, [R1+0x63c] ;  /* 0x00063c0001097983 */ /* 0x000ea80000300800 */
[----:B------:R-:W2:Y:S04]  /*2a1a0*/  LDL.LU R10, [R1+0x634] ;  /* 0x00063400010a7983 */ /* 0x000ea80000300800 */
[----:B------:R3:W2:Y:S04]  /*2a1b0*/  @!P0 LDG.E.U16 R23, desc[UR8][R14.64] ;  /* 0x000000080e178981 */ /* 0x0006a8000c1e1500 */
[----:B------:R-:W2:Y:S04]  /*2a1c0*/  LDL.LU R28, [R1+0x62c] ;  /* 0x00062c00011c7983 */ /* 0x000ea80000300800 */
[----:B------:R-:W2:Y:S04]  /*2a1d0*/  LDL.LU R7, [R1+0x624] ;  /* 0x0006240001077983 */ /* 0x000ea80000300800 */
[----:B------:R-:W2:Y:S04]  /*2a1e0*/  LDL.LU R11, [R1+0x61c] ;  /* 0x00061c00010b7983 */ /* 0x000ea80000300800 */
[----:B------:R-:W2:Y:S01]  /*2a1f0*/  LDL.LU R17, [R1+0x4f0] ;  /* 0x0004f00001117983 */ /* 0x000ea20000300800 */
[----:B---3--:R-:W-:-:S02]  /*2a200*/  @!P0 IMAD.MOV.U32 R15, RZ, RZ, R6 ;  /* 0x000000ffff0f8224 */ /* 0x008fc400078e0006 */
[----:B------:R-:W-:Y:S02]  /*2a210*/  @!P0 IMAD.MOV.U32 R14, RZ, RZ, R5 ;  /* 0x000000ffff0e8224 */ /* 0x000fe400078e0005 */
[----:B------:R-:W3:Y:S04]  /*2a220*/  LDL.LU R5, [R1+0x4e8] ;  /* 0x0004e80001057983 */ /* 0x000ee80000300800 */
[----:B------:R0:W3:Y:S04]  /*2a230*/  @!P0 LDG.E.U16 R24, desc[UR8][R14.64] ;  /* 0x000000080e188981 */ /* 0x0000e8000c1e1500 */
[----:B------:R-:W3:Y:S04]  /*2a240*/  LDL.LU R21, [R1+0x4e0] ;  /* 0x0004e00001157983 */ /* 0x000ee80000300800 */
[----:B------:R-:W3:Y:S04]  /*2a250*/  LDL.LU R25, [R1+0x4d8] ;  /* 0x0004d80001197983 */ /* 0x000ee80000300800 */
[----:B------:R-:W3:Y:S04]  /*2a260*/  LDL.LU R6, [R1+0x4d0] ;  /* 0x0004d00001067983 */ /* 0x000ee80000300800 */
[----:B------:R-:W3:Y:S01]  /*2a270*/  LDL.LU R27, [R1+0x4c8] ;  /* 0x0004c800011b7983 */ /* 0x000ee20000300800 */
[----:B0-----:R-:W-:-:S05]  /*2a280*/  LOP3.LUT R15, R2, 0x60, RZ, 0x3c, !PT ;  /* 0x00000060020f7812 */ /* 0x001fca00078e3cff */
[----:B------:R-:W-:Y:S04]  /*2a290*/  STS.U16 [R15+UR5+0x5880], R3 ;  /* 0x005880030f007988 */ /* 0x000fe80008000405 */
[----:B------:R0:W-:Y:S04]  /*2a2a0*/  STS.U16 [R15+UR5+0x5900], R12 ;  /* 0x0059000c0f007988 */ /* 0x0001e80008000405 */
[----:B0-----:R-:W3:Y:S04]  /*2a2b0*/  LDL.LU R12, [R1+0x4c0] ;  /* 0x0004c000010c7983 */ /* 0x001ee80000300800 */
[----:B------:R0:W-:Y:S04]  /*2a2c0*/  STS.U16 [R15+UR5+0x5980], R26 ;  /* 0x0059801a0f007988 */ /* 0x0001e80008000405 */
[----:B------:R-:W3:Y:S04]  /*2a2d0*/  LDL.LU R29, [R1+0x4b8] ;  /* 0x0004b800011d7983 */ /* 0x000ee80000300800 */
[----:B------:R1:W-:Y:S04]  /*2a2e0*/  STS.U16 [R15+UR5+0x5a00], R8 ;  /* 0x005a00080f007988 */ /* 0x0003e80008000405 */
[----:B0-----:R-:W3:Y:S04]  /*2a2f0*/  LDL.LU R26, [R1+0x3c0] ;  /* 0x0003c000011a7983 */ /* 0x001ee80000300800 */
[----:B------:R-:W3:Y:S04]  /*2a300*/  LDL.LU R3, [R1+0x3b8] ;  /* 0x0003b80001037983 */ /* 0x000ee80000300800 */
[----:B-1----:R-:W3:Y:S04]  /*2a310*/  LDL.LU R8, [R1+0x3b0] ;  /* 0x0003b00001087983 */ /* 0x002ee80000300800 */
[----:B----4-:R-:W-:Y:S04]  /*2a320*/  STS.U16 [R15+UR5+0x5a80], R20 ;  /* 0x005a80140f007988 */ /* 0x010fe80008000405 */
[----:B------:R-:W-:Y:S04]  /*2a330*/  STS.U16 [R15+UR5+0x5b00], R18 ;  /* 0x005b00120f007988 */ /* 0x000fe80008000405 */
[----:B------:R-:W-:Y:S04]  /*2a340*/  STS.U16 [R15+UR5+0x5b80], R16 ;  /* 0x005b80100f007988 */ /* 0x000fe80008000405 */
[----:B------:R-:W-:Y:S04]  /*2a350*/  STS.U16 [R15+UR5+0x7800], R13 ;  /* 0x0078000d0f007988 */ /* 0x000fe80008000405 */
[----:B--2---:R-:W-:Y:S04]  /*2a360*/  STS.U16 [R15+UR5+0x7880], R4 ;  /* 0x007880040f007988 */ /* 0x004fe80008000405 */
[----:B------:R0:W-:Y:S04]  /*2a370*/  STS.U16 [R15+UR5+0x7900], R19 ;  /* 0x007900130f007988 */ /* 0x0001e80008000405 */
[----:B------:R1:W-:Y:S04]  /*2a380*/  STS.U16 [R15+UR5+0x7980], R9 ;  /* 0x007980090f007988 */ /* 0x0003e80008000405 */
[----:B------:R2:W-:Y:S04]  /*2a390*/  STS.U16 [R15+UR5+0x7a00], R10 ;  /* 0x007a000a0f007988 */ /* 0x0005e80008000405 */
[----:B------:R4:W-:Y:S04]  /*2a3a0*/  STS.U16 [R15+UR5+0x7a80], R28 ;  /* 0x007a801c0f007988 */ /* 0x0009e80008000405 */
[----:B0-----:R-:W3:Y:S04]  /*2a3b0*/  LDL.LU R19, [R1+0x3a8] ;  /* 0x0003a80001137983 */ /* 0x001ee80000300800 */
[----:B------:R-:W3:Y:S04]  /*2a3c0*/  LDL.LU R4, [R1+0x3a0] ;  /* 0x0003a00001047983 */ /* 0x000ee80000300800 */
[----:B-1----:R-:W3:Y:S04]  /*2a3d0*/  LDL.LU R9, [R1+0x398] ;  /* 0x0003980001097983 */ /* 0x002ee80000300800 */
[----:B--2---:R-:W2:Y:S04]  /*2a3e0*/  LDL.LU R10, [R1+0x390] ;  /* 0x00039000010a7983 */ /* 0x004ea80000300800 */
[----:B------:R0:W-:Y:S04]  /*2a3f0*/  STS.U16 [R15+UR5+0x7b00], R7 ;  /* 0x007b00070f007988 */ /* 0x0001e80008000405 */
[----:B------:R1:W-:Y:S04]  /*2a400*/  STS.U16 [R15+UR5+0x7b80], R11 ;  /* 0x007b800b0f007988 */ /* 0x0003e80008000405 */
[----:B------:R-:W-:Y:S04]  /*2a410*/  STS.U16 [R15+UR5+0x9800], R17 ;  /* 0x009800110f007988 */ /* 0x000fe80008000405 */
[----:B----4-:R-:W4:Y:S04]  /*2a420*/  LDL.LU R28, [R1+0x378] ;  /* 0x00037800011c7983 */ /* 0x010f280000300800 */
[----:B0-----:R-:W4:Y:S04]  /*2a430*/  LDL.LU R7, [R1+0x2ac] ;  /* 0x0002ac0001077983 */ /* 0x001f280000300800 */
[----:B-1----:R-:W4:Y:S04]  /*2a440*/  LDL.LU R11, [R1+0x2a4] ;  /* 0x0002a400010b7983 */ /* 0x002f280000300800 */
[----:B---3--:R-:W-:Y:S04]  /*2a450*/  STS.U16 [R15+UR5+0x9880], R5 ;  /* 0x009880050f007988 */ /* 0x008fe80008000405 */
[----:B------:R-:W-:Y:S04]  /*2a460*/  STS.U16 [R15+UR5+0x9900], R21 ;  /* 0x009900150f007988 */ /* 0x000fe80008000405 */
[----:B------:R-:W-:Y:S04]  /*2a470*/  STS.U16 [R15+UR5+0x9980], R25 ;  /* 0x009980190f007988 */ /* 0x000fe80008000405 */
[----:B------:R-:W-:Y:S04]  /*2a480*/  STS.U16 [R15+UR5+0x9a00], R6 ;  /* 0x009a00060f007988 */ /* 0x000fe80008000405 */
[----:B------:R-:W-:Y:S04]  /*2a490*/  STS.U16 [R15+UR5+0x9a80], R27 ;  /* 0x009a801b0f007988 */ /* 0x000fe80008000405 */
[----:B------:R0:W-:Y:S04]  /*2a4a0*/  STS.U16 [R15+UR5+0x9b00], R12 ;  /* 0x009b000c0f007988 */ /* 0x0001e80008000405 */
[----:B0-----:R-:W3:Y:S04]  /*2a4b0*/  LDL.LU R12, [R1+0x29c] ;  /* 0x00029c00010c7983 */ /* 0x001ee80000300800 */
[----:B------:R-:W-:Y:S04]  /*2a4c0*/  STS.U16 [R15+UR5+0x9b80], R29 ;  /* 0x009b801d0f007988 */ /* 0x000fe80008000405 */
[----:B------:R0:W-:Y:S04]  /*2a4d0*/  STS.U16 [R15+UR5+0xb800], R26 ;  /* 0x00b8001a0f007988 */ /* 0x0001e80008000405 */
[----:B------:R-:W-:Y:S04]  /*2a4e0*/  STS.U16 [R15+UR5+0xb880], R3 ;  /* 0x00b880030f007988 */ /* 0x000fe80008000405 */
[----:B------:R1:W-:Y:S04]  /*2a4f0*/  STS.U16 [R15+UR5+0xb900], R8 ;  /* 0x00b900080f007988 */ /* 0x0003e80008000405 */
[----:B0-----:R-:W3:Y:S04]  /*2a500*/  LDL.LU R26, [R1+0x294] ;  /* 0x00029400011a7983 */ /* 0x001ee80000300800 */
[----:B------:R-:W3:Y:S04]  /*2a510*/  LDL.LU R20, [R1+0x25c] ;  /* 0x00025c0001147983 */ /* 0x000ee80000300800 */
[----:B------:R-:W3:Y:S04]  /*2a520*/  LDL.LU R18, [R1+0x254] ;  /* 0x0002540001127983 */ /* 0x000ee80000300800 */
[----:B------:R-:W3:Y:S04]  /*2a530*/  LDL.LU R16, [R1+0x24c] ;  /* 0x00024c0001107983 */ /* 0x000ee80000300800 */
[----:B------:R-:W3:Y:S04]  /*2a540*/  LDL.LU R13, [R1+0x244] ;  /* 0x00024400010d7983 */ /* 0x000ee80000300800 */
[----:B------:R-:W3:Y:S04]  /*2a550*/  LDL.LU R17, [R1+0x140] ;  /* 0x0001400001117983 */ /* 0x000ee80000300800 */
[----:B-1----:R-:W3:Y:S04]  /*2a560*/  LDL.LU R8, [R1+0x138] ;  /* 0x0001380001087983 */ /* 0x002ee80000300800 */
[----:B------:R-:W3:Y:S04]  /*2a570*/  LDL.LU R5, [R1+0x130] ;  /* 0x0001300001057983 */ /* 0x000ee80000300800 */
[----:B------:R0:W-:Y:S04]  /*2a580*/  STS.U16 [R15+UR5+0xb980], R19 ;  /* 0x00b980130f007988 */ /* 0x0001e80008000405 */
[----:B------:R1:W-:Y:S04]  /*2a590*/  STS.U16 [R15+UR5+0xba00], R4 ;  /* 0x00ba00040f007988 */ /* 0x0003e80008000405 */
[----:B------:R1:W-:Y:S04]  /*2a5a0*/  STS.U16 [R15+UR5+0xba80], R9 ;  /* 0x00ba80090f007988 */ /* 0x0003e80008000405 */
[----:B--2---:R2:W-:Y:S04]  /*2a5b0*/  STS.U16 [R15+UR5+0xbb00], R10 ;  /* 0x00bb000a0f007988 */ /* 0x0045e80008000405 */
[----:B0-----:R-:W3:Y:S04]  /*2a5c0*/  LDL.LU R19, [R1+0x128] ;  /* 0x0001280001137983 */ /* 0x001ee80000300800 */
[----:B-1----:R-:W3:Y:S04]  /*2a5d0*/  LDL.LU R4, [R1+0xf8] ;  /* 0x0000f80001047983 */ /* 0x002ee80000300800 */
[----:B------:R-:W3:Y:S04]  /*2a5e0*/  LDL.LU R9, [R1+0xf0] ;  /* 0x0000f00001097983 */ /* 0x000ee80000300800 */
[----:B--2---:R-:W2:Y:S04]  /*2a5f0*/  LDL.LU R10, [R1+0xe8] ;  /* 0x0000e800010a7983 */ /* 0x004ea80000300800 */
[----:B------:R-:W2:Y:S04]  /*2a600*/  LDL.LU R21, [R1+0xfec] ;  /* 0x000fec0001157983 */ /* 0x000ea80000300800 */
[----:B------:R-:W2:Y:S04]  /*2a610*/  LDL.LU R25, [R1+0xfe8] ;  /* 0x000fe80001197983 */ /* 0x000ea80000300800 */
[----:B------:R-:W2:Y:S04]  /*2a620*/  LDL.LU R6, [R1+0xfe4] ;  /* 0x000fe40001067983 */ /* 0x000ea80000300800 */
[----:B----4-:R-:W-:Y:S04]  /*2a630*/  STS.U16 [R15+UR5+0xbb80], R28 ;  /* 0x00bb801c0f007988 */ /* 0x010fe80008000405 */
[----:B------:R-:W4:Y:S04]  /*2a640*/  LDL.LU R27, [R1+0xfe0] ;  /* 0x000fe000011b7983 */ /* 0x000f280000300800 */
[----:B------:R-:W-:Y:S04]  /*2a650*/  STS.U16 [R15+UR5+0xd800], R7 ;  /* 0x00d800070f007988 */ /* 0x000fe80008000405 */
[----:B------:R-:W4:Y:S04]  /*2a660*/  LDL.LU R29, [R1+0xfdc] ;  /* 0x000fdc00011d7983 */ /* 0x000f280000300800 */
[----:B------:R0:W-:Y:S04]  /*2a670*/  STS.U16 [R15+UR5+0xd880], R11 ;  /* 0x00d8800b0f007988 */ /* 0x0001e80008000405 */
[----:B------:R-:W4:Y:S04]  /*2a680*/  LDL.LU R3, [R1+0xfd8] ;  /* 0x000fd80001037983 */ /* 0x000f280000300800 */
[----:B0-----:R-:W4:Y:S04]  /*2a690*/  LDL.LU R11, [R1+0xfd4] ;  /* 0x000fd400010b7983 */ /* 0x001f280000300800 */
[----:B------:R-:W4:Y:S04]  /*2a6a0*/  LDL.LU R28, [R1+0xfd0] ;  /* 0x000fd000011c7983 */ /* 0x000f280000300800 */
[----:B---3--:R0:W-:Y:S04]  /*2a6b0*/  STS.U16 [R15+UR5+0xd900], R12 ;  /* 0x00d9000c0f007988 */ /* 0x0081e80008000405 */
[----:B0-----:R-:W3:Y:S04]  /*2a6c0*/  LDL.LU R12, [R1+0xf68] ;  /* 0x000f6800010c7983 */ /* 0x001ee80000300800 */
[----:B------:R0:W-:Y:S04]  /*2a6d0*/  STS.U16 [R15+UR5+0xd980], R26 ;  /* 0x00d9801a0f007988 */ /* 0x0001e80008000405 */
[----:B------:R-:W-:Y:S04]  /*2a6e0*/  STS.U16 [R15+UR5+0xda00], R20 ;  /* 0x00da00140f007988 */ /* 0x000fe80008000405 */
[----:B------:R-:W3:Y:S04]  /*2a6f0*/  LDL.LU R7, [R1+0xf60] ;  /* 0x000f600001077983 */ /* 0x000ee80000300800 */
[----:B------:R-:W-:Y:S04]  /*2a700*/  STS.U16 [R15+UR5+0xda80], R18 ;  /* 0x00da80120f007988 */ /* 0x000fe80008000405 */
[----:B------:R-:W-:Y:S04]  /*2a710*/  STS.U16 [R15+UR5+0xdb00], R16 ;  /* 0x00db00100f007988 */ /* 0x000fe80008000405 */
[----:B------:R-:W-:Y:S04]  /*2a720*/  STS.U16 [R15+UR5+0xdb80], R13 ;  /* 0x00db800d0f007988 */ /* 0x000fe80008000405 */
[----:B------:R-:W-:Y:S04]  /*2a730*/  STS.U16 [R15+UR5+0xf800], R17 ;  /* 0x00f800110f007988 */ /* 0x000fe80008000405 */
[----:B------:R1:W-:Y:S04]  /*2a740*/  STS.U16 [R15+UR5+0xf880], R8 ;  /* 0x00f880080f007988 */ /* 0x0003e80008000405 */
[----:B0-----:R-:W3:Y:S04]  /*2a750*/  LDL.LU R26, [R1+0xf58] ;  /* 0x000f5800011a7983 */ /* 0x001ee80000300800 */
[----:B-1----:R-:W3:Y:S04]  /*2a760*/  LDL.LU R8, [R1+0xf50] ;  /* 0x000f500001087983 */ /* 0x002ee80000300800 */
[----:B------:R-:W-:Y:S04]  /*2a770*/  STS.U16 [R15+UR5+0xf900], R5 ;  /* 0x00f900050f007988 */ /* 0x000fe80008000405 */
[----:B------:R0:W-:Y:S04]  /*2a780*/  STS.U16 [R15+UR5+0xf980], R19 ;  /* 0x00f980130f007988 */ /* 0x0001e80008000405 */
[----:B------:R1:W-:Y:S04]  /*2a790*/  STS.U16 [R15+UR5+0xfa00], R0 ;  /* 0x00fa00000f007988 */ /* 0x0003e80008000405 */
[----:B------:R0:W-:Y:S04]  /*2a7a0*/  STS.U16 [R15+UR5+0xfa80], R4 ;  /* 0x00fa80040f007988 */ /* 0x0001e80008000405 */
[----:B------:R2:W-:Y:S04]  /*2a7b0*/  STS.U16 [R15+UR5+0xfb00], R9 ;  /* 0x00fb00090f007988 */ /* 0x0005e80008000405 */
[----:B--2---:R2:W-:Y:S04]  /*2a7c0*/  STS.U16 [R15+UR5+0xfb80], R10 ;  /* 0x00fb800a0f007988 */ /* 0x0045e80008000405 */
[----:B0-----:R-:W3:Y:S01]  /*2a7d0*/  LDL.LU R19, [R1+0xf48] ;  /* 0x000f480001137983 */ /* 0x001ee20000300800 */
[----:B-1----:R-:W-:-:S03]  /*2a7e0*/  LOP3.LUT R0, R2, 0x70, RZ, 0x3c, !PT ;  /* 0x0000007002007812 */ /* 0x002fc600078e3cff */
[----:B------:R-:W3:Y:S04]  /*2a7f0*/  LDL.LU R4, [R1+0xf40] ;  /* 0x000f400001047983 */ /* 0x000ee80000300800 */
[----:B------:R-:W3:Y:S04]  /*2a800*/  LDL.LU R9, [R1+0xf38] ;  /* 0x000f380001097983 */ /* 0x000ee80000300800 */
[----:B--2---:R-:W2:Y:S04]  /*2a810*/  LDL.LU R10, [R1+0xf30] ;  /* 0x000f3000010a7983 */ /* 0x004ea80000300800 */
[----:B------:R-:W-:Y:S04]  /*2a820*/  STS.U16 [R0+UR5+0x1c00], R21 ;  /* 0x001c001500007988 */ /* 0x000fe80008000405 */
[----:B------:R-:W-:Y:S04]  /*2a830*/  STS.U16 [R0+UR5+0x1c80], R25 ;  /* 0x001c801900007988 */ /* 0x000fe80008000405 */
[----:B------:R-:W-:Y:S04]  /*2a840*/  STS.U16 [R0+UR5+0x1d00], R6 ;  /* 0x001d000600007988 */ /* 0x000fe80008000405 */
[----:B----4-:R-:W-:Y:S04]  /*2a850*/  STS.U16 [R0+UR5+0x1d80], R27 ;  /* 0x001d801b00007988 */ /* 0x010fe80008000405 */
[----:B------:R-:W-:Y:S04]  /*2a860*/  STS.U16 [R0+UR5+0x1e00], R29 ;  /* 0x001e001d00007988 */ /* 0x000fe80008000405 */
[----:B------:R-:W-:Y:S04]  /*2a870*/  STS.U16 [R0+UR5+0x1e80], R3 ;  /* 0x001e800300007988 */ /* 0x000fe80008000405 */
[----:B------:R0:W-:Y:S04]  /*2a880*/  STS.U16 [R0+UR5+0x1f00], R11 ;  /* 0x001f000b00007988 */ /* 0x0001e80008000405 */
[----:B------:R-:W-:Y:S04]  /*2a890*/  STS.U16 [R0+UR5+0x1f80], R28 ;  /* 0x001f801c00007988 */ /* 0x000fe80008000405 */
[----:B0-----:R-:W4:Y:S04]  /*2a8a0*/  LDL.LU R11, [R1+0xe4c] ;  /* 0x000e4c00010b7983 */ /* 0x001f280000300800 */
[----:B---3--:R0:W-:Y:S04]  /*2a8b0*/  STS.U16 [R0+UR5+0x3c00], R12 ;  /* 0x003c000c00007988 */ /* 0x0081e80008000405 */
[----:B0-----:R-:W3:Y:S04]  /*2a8c0*/  LDL.LU R12, [R1+0xe44] ;  /* 0x000e4400010c7983 */ /* 0x001ee80000300800 */
[----:B------:R-:W3:Y:S04]  /*2a8d0*/  LDL.LU R2, [R1+0xe3c] ;  /* 0x000e3c0001027983 */ /* 0x000ee80000300800 */
[----:B------:R-:W3:Y:S04]  /*2a8e0*/  LDL.LU R14, [R1+0xe34] ;  /* 0x000e3400010e7983 */ /* 0x000ee80000300800 */
[----:B------:R-:W3:Y:S04]  /*2a8f0*/  LDL.LU R20, [R1+0xe2c] ;  /* 0x000e2c0001147983 */ /* 0x000ee80000300800 */
[----:B------:R-:W-:Y:S04]  /*2a900*/  STS.U16 [R0+UR5+0x3c80], R7 ;  /* 0x003c800700007988 */ /* 0x000fe80008000405 */
[----:B------:R-:W3:Y:S04]  /*2a910*/  LDL.LU R18, [R1+0xe24] ;  /* 0x000e240001127983 */ /* 0x000ee80000300800 */
[----:B------:R0:W-:Y:S04]  /*2a920*/  STS.U16 [R0+UR5+0x3d00], R26 ;  /* 0x003d001a00007988 */ /* 0x0001e80008000405 */
[----:B------:R-:W3:Y:S04]  /*2a930*/  LDL.LU R16, [R1+0xe1c] ;  /* 0x000e1c0001107983 */ /* 0x000ee80000300800 */
[----:B------:R1:W-:Y:S04]  /*2a940*/  STS.U16 [R0+UR5+0x3d80], R8 ;  /* 0x003d800800007988 */ /* 0x0003e80008000405 */
[----:B0-----:R-:W3:Y:S04]  /*2a950*/  LDL.LU R26, [R1+0xe14] ;  /* 0x000e1400011a7983 */ /* 0x001ee80000300800 */
[----:B------:R-:W3:Y:S04]  /*2a960*/  LDL.LU R13, [R1+0x614] ;  /* 0x00061400010d7983 */ /* 0x000ee80000300800 */
[----:B------:R-:W3:Y:S04]  /*2a970*/  LDL.LU R17, [R1+0x60c] ;  /* 0x00060c0001117983 */ /* 0x000ee80000300800 */
[----:B------:R-:W3:Y:S04]  /*2a980*/  LDL.LU R5, [R1+0x604] ;  /* 0x0006040001057983 */ /* 0x000ee80000300800 */
[----:B-1----:R-:W3:Y:S04]  /*2a990*/  LDL.LU R8, [R1+0x5fc] ;  /* 0x0005fc0001087983 */ /* 0x002ee80000300800 */
[----:B------:R-:W3:Y:S04]  /*2a9a0*/  LDL.LU R29, [R1+0x5f4] ;  /* 0x0005f400011d7983 */ /* 0x000ee80000300800 */
[----:B------:R-:W3:Y:S04]  /*2a9b0*/  LDL.LU R3, [R1+0x5ec] ;  /* 0x0005ec0001037983 */ /* 0x000ee80000300800 */
[----:B------:R0:W-:Y:S04]  /*2a9c0*/  STS.U16 [R0+UR5+0x3e00], R19 ;  /* 0x003e001300007988 */ /* 0x0001e80008000405 */
[----:B------:R1:W-:Y:S04]  /*2a9d0*/  STS.U16 [R0+UR5+0x3e80], R4 ;  /* 0x003e800400007988 */ /* 0x0003e80008000405 */
[----:B------:R1:W-:Y:S04]  /*2a9e0*/  STS.U16 [R0+UR5+0x3f00], R9 ;  /* 0x003f000900007988 */ /* 0x0003e80008000405 */
[----:B0-----:R-:W3:Y:S04]  /*2a9f0*/  LDL.LU R19, [R1+0x5e4] ;  /* 0x0005e40001137983 */ /* 0x001ee80000300800 */
[----:B------:R-:W3:Y:S04]  /*2aa00*/  LDL.LU R21, [R1+0x58c] ;  /* 0x00058c0001157983 */ /* 0x000ee80000300800 */
[----:B------:R-:W3:Y:S04]  /*2aa10*/  LDL.LU R25, [R1+0x4b0] ;  /* 0x0004b00001197983 */ /* 0x000ee80000300800 */
[----:B------:R-:W3:Y:S04]  /*2aa20*/  LDL.LU R6, [R1+0x4a8] ;  /* 0x0004a80001067983 */ /* 0x000ee80000300800 */
[----:B------:R-:W3:Y:S04]  /*2aa30*/  LDL.LU R27, [R1+0x4a0] ;  /* 0x0004a000011b7983 */ /* 0x000ee80000300800 */
[----:B------:R-:W3:Y:S04]  /*2aa40*/  LDL.LU R28, [R1+0x498] ;  /* 0x00049800011c7983 */ /* 0x000ee80000300800 */
[----:B------:R-:W3:Y:S04]  /*2aa50*/  LDL.LU R7, [R1+0x490] ;  /* 0x0004900001077983 */ /* 0x000ee80000300800 */
[----:B-1----:R-:W3:Y:S04]  /*2aa60*/  LDL.LU R4, [R1+0x488] ;  /* 0x0004880001047983 */ /* 0x002ee80000300800 */
[----:B--2---:R0:W-:Y:S04]  /*2aa70*/  STS.U16 [R0+UR5+0x3f80], R10 ;  /* 0x003f800a00007988 */ /* 0x0041e80008000405 */
[----:B------:R-:W2:Y:S04]  /*2aa80*/  LDL.LU R9, [R1+0x480] ;  /* 0x0004800001097983 */ /* 0x000ea80000300800 */
[----:B----4-:R1:W-:Y:S04]  /*2aa90*/  STS.U16 [R0+UR5+0x5c00], R11 ;  /* 0x005c000b00007988 */ /* 0x0103e80008000405 */
[----:B0-----:R-:W4:Y:S04]  /*2aaa0*/  LDL.LU R10, [R1+0x478] ;  /* 0x00047800010a7983 */ /* 0x001f280000300800 */
[----:B-1----:R-:W4:Y:S04]  /*2aab0*/  LDL.LU R11, [R1+0x370] ;  /* 0x00037000010b7983 */ /* 0x002f280000300800 */
[----:B---3--:R0:W-:Y:S04]  /*2aac0*/  STS.U16 [R0+UR5+0x5c80], R12 ;  /* 0x005c800c00007988 */ /* 0x0081e80008000405 */
[----:B0-----:R-:W3:Y:S04]  /*2aad0*/  LDL.LU R12, [R1+0x368] ;  /* 0x00036800010c7983 */ /* 0x001ee80000300800 */
        /* <DEDUP_REMOVED lines=8> */
[----:B------:R-:W-:Y:S04]  /*2ab60*/  STS.U16 [R0+UR5+0x7d00], R5 ;  /* 0x007d000500007988 */ /* 0x000fe80008000405 */
[----:B------:R1:W-:Y:S04]  /*2ab70*/  STS.U16 [R0+UR5+0x7d80], R8 ;  /* 0x007d800800007988 */ /* 0x0003e80008000405 */
[----:B0-----:R-:W3:Y:S04]  /*2ab80*/  LDL.LU R26, [R1+0x360] ;  /* 0x00036000011a7983 */ /* 0x001ee80000300800 */
[----:B-1----:R-:W3:Y:S04]  /*2ab90*/  LDL.LU R8, [R1+0x358] ;  /* 0x0003580001087983 */ /* 0x002ee80000300800 */
[----:B------:R0:W-:Y:S04]  /*2aba0*/  STS.U16 [R0+UR5+0x7e00], R29 ;  /* 0x007e001d00007988 */ /* 0x0001e80008000405 */
[----:B------:R1:W-:Y:S04]  /*2abb0*/  STS.U16 [R0+UR5+0x7e80], R3 ;  /* 0x007e800300007988 */ /* 0x0003e80008000405 */
[----:B0-----:R-:W3:Y:S04]  /*2abc0*/  LDL.LU R29, [R1+0x350] ;  /* 0x00035000011d7983 */ /* 0x001ee80000300800 */
[----:B-1----:R-:W3:Y:S04]  /*2abd0*/  LDL.LU R3, [R1+0x348] ;  /* 0x0003480001037983 */ /* 0x002ee80000300800 */
[----:B------:R0:W-:Y:S04]  /*2abe0*/  STS.U16 [R0+UR5+0x7f00], R19 ;  /* 0x007f001300007988 */ /* 0x0001e80008000405 */
[----:B------:R-:W-:Y:S04]  /*2abf0*/  STS.U16 [R0+UR5+0x7f80], R21 ;  /* 0x007f801500007988 */ /* 0x000fe80008000405 */
[----:B------:R-:W-:Y:S04]  /*2ac00*/  STS.U16 [R0+UR5+0x9c00], R25 ;  /* 0x009c001900007988 */ /* 0x000fe80008000405 */
[----:B------:R-:W-:Y:S04]  /*2ac10*/  STS.U16 [R0+UR5+0x9c80], R6 ;  /* 0x009c800600007988 */ /* 0x000fe80008000405 */
[----:B------:R-:W-:Y:S04]  /*2ac20*/  STS.U16 [R0+UR5+0x9d00], R27 ;  /* 0x009d001b00007988 */ /* 0x000fe80008000405 */
[----:B------:R1:W-:Y:S04]  /*2ac30*/  STS.U16 [R0+UR5+0x9d80], R28 ;  /* 0x009d801c00007988 */ /* 0x0003e80008000405 */
[----:B------:R-:W-:Y:S04]  /*2ac40*/  STS.U16 [R0+UR5+0x9e00], R7 ;  /* 0x009e000700007988 */ /* 0x000fe80008000405 */
[----:B------:R-:W-:Y:S04]  /*2ac50*/  STS.U16 [R0+UR5+0x9e80], R4 ;  /* 0x009e800400007988 */ /* 0x000fe80008000405 */
[----:B--2---:R2:W-:Y:S04]  /*2ac60*/  STS.U16 [R0+UR5+0x9f00], R9 ;  /* 0x009f000900007988 */ /* 0x0045e80008000405 */
[----:B0-----:R-:W3:Y:S04]  /*2ac70*/  LDL.LU R19, [R1+0x33c] ;  /* 0x00033c0001137983 */ /* 0x001ee80000300800 */
[----:B-1----:R-:W3:Y:S04]  /*2ac80*/  LDL.LU R28, [R1+0x334] ;  /* 0x00033400011c7983 */ /* 0x002ee80000300800 */
[----:B----4-:R-:W-:Y:S04]  /*2ac90*/  STS.U16 [R0+UR5+0x9f80], R10 ;  /* 0x009f800a00007988 */ /* 0x010fe80008000405 */
[----:B--2---:R-:W2:Y:S04]  /*2aca0*/  LDL.LU R9, [R1+0x23c] ;  /* 0x00023c0001097983 */ /* 0x004ea80000300800 */
[----:B------:R0:W-:Y:S04]  /*2acb0*/  STS.U16 [R0+UR5+0xbc00], R11 ;  /* 0x00bc000b00007988 */ /* 0x0001e80008000405 */
[----:B0-----:R-:W4:Y:S04]  /*2acc0*/  LDL.LU R11, [R1+0x234] ;  /* 0x00023400010b7983 */ /* 0x001f280000300800 */
        /* <DEDUP_REMOVED lines=11> */
[----:B0-----:R-:W3:Y:S04]  /*2ad80*/  LDL.LU R26, [R1+0xd0] ;  /* 0x0000d000011a7983 */ /* 0x001ee80000300800 */
[----:B------:R-:W3:Y:S04]  /*2ad90*/  LDL.LU R7, [R1+0xc8] ;  /* 0x0000c80001077983 */ /* 0x000ee80000300800 */
[----:B------:R-:W3:Y:S04]  /*2ada0*/  LDL.LU R4, [R1+0xc0] ;  /* 0x0000c00001047983 */ /* 0x000ee80000300800 */
[----:B-1----:R-:W3:Y:S04]  /*2adb0*/  LDL.LU R8, [R1+0xb8] ;  /* 0x0000b80001087983 */ /* 0x002ee80000300800 */
[----:B------:R-:W3:Y:S04]  /*2adc0*/  LDL.LU R17, [R1+0xb0] ;  /* 0x0000b00001117983 */ /* 0x000ee80000300800 */
[----:B------:R-:W3:Y:S04]  /*2add0*/  LDL.LU R5, [R1+0xa8] ;  /* 0x0000a80001057983 */ /* 0x000ee80000300800 */
[----:B------:R-:W3:Y:S04]  /*2ade0*/  LDL.LU R21, [R1+0xa0] ;  /* 0x0000a00001157983 */ /* 0x000ee80000300800 */
[----:B------:R-:W-:Y:S04]  /*2adf0*/  STS.U16 [R0+UR5+0xbe00], R29 ;  /* 0x00be001d00007988 */ /* 0x000fe80008000405 */
[----:B------:R-:W3:Y:S04]  /*2ae00*/  LDL.LU R25, [R1+0x98] ;  /* 0x0000980001197983 */ /* 0x000ee80000300800 */
[----:B------:R-:W-:Y:S04]  /*2ae10*/  STS.U16 [R0+UR5+0xbe80], R3 ;  /* 0x00be800300007988 */ /* 0x000fe80008000405 */
[----:B------:R-:W3:Y:S04]  /*2ae20*/  LDL.LU R6, [R1+0x90] ;  /* 0x0000900001067983 */ /* 0x000ee80000300800 */
[----:B------:R-:W3:Y:S04]  /*2ae30*/  LDL.LU R27, [R1+0x88] ;  /* 0x00008800011b7983 */ /* 0x000ee80000300800 */
[----:B------:R0:W-:Y:S04]  /*2ae40*/  STS.U16 [R0+UR5+0xbf00], R19 ;  /* 0x00bf001300007988 */ /* 0x0001e80008000405 */
[----:B------:R1:W-:Y:S04]  /*2ae50*/  STS.U16 [R0+UR5+0xbf80], R28 ;  /* 0x00bf801c00007988 */ /* 0x0003e80008000405 */
[----:B--2---:R2:W-:Y:S04]  /*2ae60*/  STS.U16 [R0+UR5+0xdc00], R9 ;  /* 0x00dc000900007988 */ /* 0x0045e80008000405 */
[----:B0-----:R-:W3:Y:S04]  /*2ae70*/  LDL.LU R19, [R1+0x70] ;  /* 0x0000700001137983 */ /* 0x001ee80000300800 */
[----:B------:R-:W3:Y:S04]  /*2ae80*/  LDL.LU R29, [R1+0x54] ;  /* 0x00005400011d7983 */ /* 0x000ee80000300800 */
[----:B------:R-:W3:Y:S04]  /*2ae90*/  LDL.LU R3, [R1+0x28] ;  /* 0x0000280001037983 */ /* 0x000ee80000300800 */
[----:B-1----:R-:W3:Y:S04]  /*2aea0*/  LDL.LU R28, [R1+0x9c] ;  /* 0x00009c00011c7983 */ /* 0x002ee80000300800 */
[----:B----4-:R0:W-:Y:S04]  /*2aeb0*/  STS.U16 [R0+UR5+0xdc80], R11 ;  /* 0x00dc800b00007988 */ /* 0x0101e80008000405 */
[----:B--2---:R-:W2:Y:S04]  /*2aec0*/  LDL.LU R9, [R1+0x94] ;  /* 0x0000940001097983 */ /* 0x004ea80000300800 */
[----:B0-----:R-:W4:Y:S04]  /*2aed0*/  LDL.LU R11, [R1+0x41b4] ;  /* 0x0041b400010b7983 */ /* 0x001f280000300800 */
[----:B---3--:R0:W-:Y:S04]  /*2aee0*/  STS.U16 [R0+UR5+0xdd00], R12 ;  /* 0x00dd000c00007988 */ /* 0x0081e80008000405 */
[----:B------:R-:W-:Y:S04]  /*2aef0*/  STS.U16 [R0+UR5+0xdd80], R2 ;  /* 0x00dd800200007988 */ /* 0x000fe80008000405 */
[----:B------:R-:W-:Y:S04]  /*2af00*/  STS.U16 [R0+UR5+0xde00], R14 ;  /* 0x00de000e00007988 */ /* 0x000fe80008000405 */
[----:B------:R-:W-:Y:S04]  /*2af10*/  STS.U16 [R0+UR5+0xde80], R20 ;  /* 0x00de801400007988 */ /* 0x000fe80008000405 */
[----:B------:R1:W-:Y:S04]  /*2af20*/  STS.U16 [R0+UR5+0xdf00], R10 ;  /* 0x00df000a00007988 */ /* 0x0003e80008000405 */
[----:B0-----:R-:W3:Y:S04]  /*2af30*/  LDL.LU R12, [R1+0x41b0] ;  /* 0x0041b000010c7983 */ /* 0x001ee80000300800 */
[----:B-1----:R-:W2:Y:S04]  /*2af40*/  LDL.LU R10, [R1+0x8c] ;  /* 0x00008c00010a7983 */ /* 0x002ea80000300800 */
[----:B------:R-:W-:Y:S04]  /*2af50*/  STS.U16 [R0+UR5+0xdf80], R18 ;  /* 0x00df801200007988 */ /* 0x000fe80008000405 */
[----:B------:R-:W-:Y:S04]  /*2af60*/  STS.U16 [R0+UR5+0xfc00], R16 ;  /* 0x00fc001000007988 */ /* 0x000fe80008000405 */
[----:B------:R-:W-:Y:S04]  /*2af70*/  STS.U16 [R0+UR5+0xfc80], R13 ;  /* 0x00fc800d00007988 */ /* 0x000fe80008000405 */
[----:B------:R0:W-:Y:S04]  /*2af80*/  STS.U16 [R0+UR5+0xfd00], R26 ;  /* 0x00fd001a00007988 */ /* 0x0001e80008000405 */
[----:B------:R1:W-:Y:S04]  /*2af90*/  STS.U16 [R0+UR5+0xfd80], R7 ;  /* 0x00fd800700007988 */ /* 0x0003e80008000405 */
[----:B------:R1:W-:Y:S04]  /*2afa0*/  STS.U16 [R0+UR5+0xfe00], R4 ;  /* 0x00fe000400007988 */ /* 0x0003e80008000405 */
[----:B------:R1:W-:Y:S01]  /*2afb0*/  STS.U16 [R0+UR5+0xfe80], R8 ;  /* 0x00fe800800007988 */ /* 0x0003e20008000405 */
[----:B------:R-:W1:Y:S03]  /*2afc0*/  S2R R2, SR_TID.X ;  /* 0x0000000000027919 */ /* 0x000e660000002100 */
[----:B0-----:R-:W4:Y:S04]  /*2afd0*/  LDL.LU R26, [R1+0x78] ;  /* 0x00007800011a7983 */ /* 0x001f280000300800 */
[----:B-1----:R-:W4:Y:S04]  /*2afe0*/  LDL.LU R7, [R1+0x6c] ;  /* 0x00006c0001077983 */ /* 0x002f280000300800 */
[----:B------:R-:W4:Y:S04]  /*2aff0*/  LDL.LU R4, [R1+0x4c] ;  /* 0x00004c0001047983 */ /* 0x000f280000300800 */
[----:B------:R-:W4:Y:S04]  /*2b000*/  LDL.LU R8, [R1+0x14] ;  /* 0x0000140001087983 */ /* 0x000f280000300800 */
[----:B------:R0:W-:Y:S04]  /*2b010*/  STS.U16 [R0+UR5+0xff00], R17 ;  /* 0x00ff001100007988 */ /* 0x0001e80008000405 */
[----:B------:R1:W-:Y:S04]  /*2b020*/  STS.U16 [R0+UR5+0xff80], R5 ;  /* 0x00ff800500007988 */ /* 0x0003e80008000405 */
[----:B------:R-:W4:Y:S04]  /*2b030*/  LDL.LU R20, [R1+0x84] ;  /* 0x0000840001147983 */ /* 0x000f280000300800 */
[----:B------:R-:W4:Y:S04]  /*2b040*/  LDL.LU R18, [R1+0x80] ;  /* 0x0000800001127983 */ /* 0x000f280000300800 */
[----:B------:R-:W4:Y:S04]  /*2b050*/  LDL.LU R16, [R1+0x7c] ;  /* 0x00007c0001107983 */ /* 0x000f280000300800 */
[----:B------:R-:W4:Y:S04]  /*2b060*/  LDL.LU R13, [R1+0x74] ;  /* 0x00007400010d7983 */ /* 0x000f280000300800 */
[----:B0-----:R-:W4:Y:S04]  /*2b070*/  LDL.LU R17, [R1+0x68] ;  /* 0x0000680001117983 */ /* 0x001f280000300800 */
[----:B-1----:R-:W4:Y:S01]  /*2b080*/  LDL.LU R5, [R1+0x48] ;  /* 0x0000480001057983 */ /* 0x002f220000300800 */
[----:B------:R-:W-:-:S05]  /*2b090*/  LOP3.LUT R2, R2, 0x3f, RZ, 0xc0, !PT ;  /* 0x0000003f02027812 */ /* 0x000fca00078ec0ff */
[----:B------:R-:W-:-:S05]  /*2b0a0*/  IMAD.SHL.U32 R2, R2, 0x2, RZ ;  /* 0x0000000202027824 */ /* 0x000fca00078e00ff */
[----:B------:R-:W-:Y:S04]  /*2b0b0*/  STS.U16 [R2+UR5+0x10000], R21 ;  /* 0x0100001502007988 */ /* 0x000fe80008000405 */
[----:B------:R-:W-:Y:S04]  /*2b0c0*/  STS.U16 [R2+UR5+0x10400], R25 ;  /* 0x0104001902007988 */ /* 0x000fe80008000405 */
[----:B------:R-:W-:Y:S04]  /*2b0d0*/  STS.U16 [R2+UR5+0x10800], R6 ;  /* 0x0108000602007988 */ /* 0x000fe80008000405 */
[----:B------:R-:W-:Y:S04]  /*2b0e0*/  STS.U16 [R2+UR5+0x10c00], R27 ;  /* 0x010c001b02007988 */ /* 0x000fe80008000405 */
[----:B------:R0:W-:Y:S04]  /*2b0f0*/  STS.U16 [R2+UR5+0x11000], R19 ;  /* 0x0110001302007988 */ /* 0x0001e80008000405 */
[----:B------:R-:W-:Y:S04]  /*2b100*/  STS.U16 [R2+UR5+0x11400], R29 ;  /* 0x0114001d02007988 */ /* 0x000fe80008000405 */
[----:B------:R-:W-:Y:S01]  /*2b110*/  STS.U16 [R2+UR5+0x11800], R3 ;  /* 0x0118000302007988 */ /* 0x000fe20008000405 */
[----:B0-----:R-:W-:-:S03]  /*2b120*/  LOP3.LUT R19, R2, 0x10, RZ, 0x3c, !PT ;  /* 0x0000001002137812 */ /* 0x001fc600078e3cff */
[----:B---3--:R-:W-:Y:S04]  /*2b130*/  STS.U16 [R2+UR5+0x11c00], R12 ;  /* 0x011c000c02007988 */ /* 0x008fe80008000405 */
[----:B------:R-:W-:Y:S04]  /*2b140*/  STS.U16 [R19+UR5+0x10080], R28 ;  /* 0x0100801c13007988 */ /* 0x000fe80008000405 */
[----:B--2---:R-:W-:Y:S04]  /*2b150*/  STS.U16 [R19+UR5+0x10480], R9 ;  /* 0x0104800913007988 */ /* 0x004fe80008000405 */
[----:B------:R0:W-:Y:S04]  /*2b160*/  STS.U16 [R19+UR5+0x10880], R10 ;  /* 0x0108800a13007988 */ /* 0x0001e80008000405 */
[----:B0-----:R-:W2:Y:S04]  /*2b170*/  LDL.LU R10, [R1+0x8] ;  /* 0x00000800010a7983 */ /* 0x001ea80000300800 */
[----:B------:R-:W3:Y:S04]  /*2b180*/  LDL.LU R25, [R1+0x64] ;  /* 0x0000640001197983 */ /* 0x000ee80000300800 */
[----:B------:R-:W3:Y:S04]  /*2b190*/  LDL.LU R6, [R1+0x60] ;  /* 0x0000600001067983 */ /* 0x000ee80000300800 */
[----:B------:R-:W3:Y:S04]  /*2b1a0*/  LDL.LU R14, [R1+0x5c] ;  /* 0x00005c00010e7983 */ /* 0x000ee80000300800 */
[----:B----4-:R0:W-:Y:S04]  /*2b1b0*/  STS.U16 [R19+UR5+0x10c80], R26 ;  /* 0x010c801a13007988 */ /* 0x0101e80008000405 */
[----:B------:R-:W-:Y:S04]  /*2b1c0*/  STS.U16 [R19+UR5+0x11080], R7 ;  /* 0x0110800713007988 */ /* 0x000fe80008000405 */
[----:B------:R-:W-:Y:S04]  /*2b1d0*/  STS.U16 [R19+UR5+0x11480], R4 ;  /* 0x0114800413007988 */ /* 0x000fe80008000405 */
[----:B------:R1:W-:Y:S04]  /*2b1e0*/  STS.U16 [R19+UR5+0x11880], R8 ;  /* 0x0118800813007988 */ /* 0x0003e80008000405 */
[----:B------:R-:W4:Y:S04]  /*2b1f0*/  LDL.LU R27, [R1+0x58] ;  /* 0x00005800011b7983 */ /* 0x000f280000300800 */
[----:B------:R-:W3:Y:S04]  /*2b200*/  LDL.LU R9, [R1+0x50] ;  /* 0x0000500001097983 */ /* 0x000ee80000300800 */
[----:B0-----:R-:W3:Y:S01]  /*2b210*/  LDL.LU R26, [R1+0x34] ;  /* 0x00003400011a7983 */ /* 0x001ee20000300800 */
[----:B-1----:R-:W0:Y:S03]  /*2b220*/  S2R R8, SR_TID.X ;  /* 0x0000000000087919 */ /* 0x002e260000002100 */
[----:B------:R-:W3:Y:S04]  /*2b230*/  LDL.LU R3, [R1+0x44] ;  /* 0x0000440001037983 */ /* 0x000ee80000300800 */
[----:B------:R-:W3:Y:S04]  /*2b240*/  LDL.LU R28, [R1+0x40] ;  /* 0x00004000011c7983 */ /* 0x000ee80000300800 */
[----:B------:R-:W3:Y:S04]  /*2b250*/  LDL.LU R7, [R1+0x3c] ;  /* 0x00003c0001077983 */ /* 0x000ee80000300800 */
[----:B------:R-:W3:Y:S04]  /*2b260*/  LDL.LU R4, [R1+0x38] ;  /* 0x0000380001047983 */ /* 0x000ee80000300800 */
[----:B------:R1:W-:Y:S01]  /*2b270*/  STS.U16 [R19+UR5+0x11c80], R11 ;  /* 0x011c800b13007988 */ /* 0x0003e20008000405 */
[----:B0-----:R-:W-:-:S03]  /*2b280*/  LOP3.LUT R29, R8, 0x3f, RZ, 0xc0, !PT ;  /* 0x0000003f081d7812 */ /* 0x001fc600078ec0ff */
[----:B------:R-:W3:Y:S04]  /*2b290*/  LDL.LU R8, [R1+0x30] ;  /* 0x0000300001087983 */ /* 0x000ee80000300800 */
[----:B-1----:R-:W3:Y:S01]  /*2b2a0*/  LDL.LU R19, [R1+0x2c] ;  /* 0x00002c0001137983 */ /* 0x002ee20000300800 */
[----:B------:R-:W-:-:S03]  /*2b2b0*/  IMAD.SHL.U32 R21, R29, 0x2, RZ ;  /* 0x000000021d157824 */ /* 0x000fc600078e00ff */
[----:B------:R-:W3:Y:S04]  /*2b2c0*/  LDL.LU R11, [R1+0x1c] ;  /* 0x00001c00010b7983 */ /* 0x000ee80000300800 */
[----:B------:R-:W3:Y:S04]  /*2b2d0*/  LDL.LU R12, [R1+0x18] ;  /* 0x00001800010c7983 */ /* 0x000ee80000300800 */
[----:B------:R-:W3:Y:S01]  /*2b2e0*/  LDL.LU R2, [R1+0x10] ;  /* 0x0000100001027983 */ /* 0x000ee20000300800 */
[----:B------:R-:W-:-:S05]  /*2b2f0*/  LOP3.LUT R21, R21, 0x20, RZ, 0x3c, !PT ;  /* 0x0000002015157812 */ /* 0x000fca00078e3cff */
        /* <DEDUP_REMOVED lines=12> */
[----:B--2---:R0:W-:Y:S04]  /*2b3c0*/  STS.U16 [R21+UR5+0x11900], R10 ;  /* 0x0119000a15007988 */ /* 0x0041e80008000405 */
[----:B0-----:R-:W2:Y:S01]  /*2b3d0*/  LDL.LU R10, [R1+0x4194] ;  /* 0x00419400010a7983 */ /* 0x001ea20000300800 */
[----:B------:R-:W-:-:S05]  /*2b3e0*/  IMAD.SHL.U32 R29, R29, 0x2, RZ ;  /* 0x000000021d1d7824 */ /* 0x000fca00078e00ff */
[----:B------:R-:W-:Y:S01]  /*2b3f0*/  LOP3.LUT R29, R29, 0x30, RZ, 0x3c, !PT ;  /* 0x000000301d1d7812 */ /* 0x000fe200078e3cff */
[----:B--2---:R0:W-:Y:S04]  /*2b400*/  STS.U16 [R21+UR5+0x11d00], R10 ;  /* 0x011d000a15007988 */ /* 0x0041e80008000405 */
[----:B---3--:R1:W-:Y:S04]  /*2b410*/  STS.U16 [R29+UR5+0x10180], R25 ;  /* 0x010180191d007988 */ /* 0x0083e80008000405 */
[----:B------:R2:W-:Y:S04]  /*2b420*/  STS.U16 [R29+UR5+0x10580], R6 ;  /* 0x010580061d007988 */ /* 0x0005e80008000405 */
[----:B------:R-:W-:Y:S04]  /*2b430*/  STS.U16 [R29+UR5+0x10980], R14 ;  /* 0x0109800e1d007988 */ /* 0x000fe80008000405 */
[----:B----4-:R3:W-:Y:S04]  /*2b440*/  STS.U16 [R29+UR5+0x10d80], R27 ;  /* 0x010d801b1d007988 */ /* 0x0107e80008000405 */
[----:B------:R4:W-:Y:S04]  /*2b450*/  STS.U16 [R29+UR5+0x11180], R9 ;  /* 0x011180091d007988 */ /* 0x0009e80008000405 */
[----:B0-----:R-:W4:Y:S04]  /*2b460*/  LDL.LU R21, [R1+0x4190] ;  /* 0x0041900001157983 */ /* 0x001f280000300800 */
[----:B------:R-:W4:Y:S04]  /*2b470*/  LDL.LU R10, [R1+0x20] ;  /* 0x00002000010a7983 */ /* 0x000f280000300800 */
[----:B-1----:R-:W4:Y:S04]  /*2b480*/  LDL.LU R25, [R1+0x418c] ;  /* 0x00418c0001197983 */ /* 0x002f280000300800 */
[----:B--2---:R-:W2:Y:S04]  /*2b490*/  LDL.LU R6, [R1+0x4188] ;  /* 0x0041880001067983 */ /* 0x004ea80000300800 */
[----:B---3--:R-:W3:Y:S04]  /*2b4a0*/  LDL.LU R27, [R1+0x4184] ;  /* 0x00418400011b7983 */ /* 0x008ee80000300800 */
[----:B----4-:R-:W4:Y:S04]  /*2b4b0*/  LDL.LU R9, [R1+0x4180] ;  /* 0x0041800001097983 */ /* 0x010f280000300800 */
[----:B------:R0:W-:Y:S04]  /*2b4c0*/  STS.U16 [R29+UR5+0x11580], R26 ;  /* 0x0115801a1d007988 */ /* 0x0001e80008000405 */
[----:B0-----:R-:W2:Y:S01]  /*2b4d0*/  LDL.LU R26, [R1+0x417c] ;  /* 0x00417c00011a7983 */ /* 0x001ea20000300800 */
[----:B------:R-:W0:Y:S02]  /*2b4e0*/  S2R R14, SR_TID.X ;  /* 0x00000000000e7919 */ /* 0x000e240000002100 */
[----:B0-----:R-:W-:Y:S01]  /*2b4f0*/  LOP3.LUT R14, R14, 0x3f, RZ, 0xc0, !PT ;  /* 0x0000003f0e0e7812 */ /* 0x001fe200078ec0ff */
[----:B--2---:R0:W-:Y:S04]  /*2b500*/  STS.U16 [R29+UR5+0x11980], R26 ;  /* 0x0119801a1d007988 */ /* 0x0041e80008000405 */
[----:B----4-:R1:W-:Y:S04]  /*2b510*/  STS.U16 [R29+UR5+0x11d80], R9 ;  /* 0x011d80091d007988 */ /* 0x0103e80008000405 */
[----:B0-----:R-:W2:Y:S01]  /*2b520*/  LDL.LU R26, [R1+0x24] ;  /* 0x00002400011a7983 */ /* 0x001ea20000300800 */
[----:B-1----:R-:W-:-:S03]  /*2b530*/  IMAD.SHL.U32 R9, R14, 0x2, RZ ;  /* 0x000000020e097824 */ /* 0x002fc600078e00ff */
[----:B------:R-:W4:Y:S02]  /*2b540*/  LDL.LU R29, [R1+0x4178] ;  /* 0x00417800011d7983 */ /* 0x000f240000300800 */
[----:B------:R-:W-:-:S05]  /*2b550*/  LOP3.LUT R9, R9, 0x40, RZ, 0x3c, !PT ;  /* 0x0000004009097812 */ /* 0x000fca00078e3cff */
[----:B------:R0:W-:Y:S04]  /*2b560*/  STS.U16 [R9+UR5+0x10200], R3 ;  /* 0x0102000309007988 */ /* 0x0001e80008000405 */
[----:B------:R1:W-:Y:S04]  /*2b570*/  STS.U16 [R9+UR5+0x10600], R28 ;  /* 0x0106001c09007988 */ /* 0x0003e80008000405 */
[----:B------:R0:W-:Y:S04]  /*2b580*/  STS.U16 [R9+UR5+0x10a00], R7 ;  /* 0x010a000709007988 */ /* 0x0001e80008000405 */
[----:B------:R0:W-:Y:S04]  /*2b590*/  STS.U16 [R9+UR5+0x10e00], R4 ;  /* 0x010e000409007988 */ /* 0x0001e80008000405 */
[----:B------:R1:W-:Y:S04]  /*2b5a0*/  STS.U16 [R9+UR5+0x11200], R8 ;  /* 0x0112000809007988 */ /* 0x0003e80008000405 */
[----:B------:R3:W-:Y:S04]  /*2b5b0*/  STS.U16 [R9+UR5+0x11600], R19 ;  /* 0x0116001309007988 */ /* 0x0007e80008000405 */
[----:B0-----:R-:W2:Y:S04]  /*2b5c0*/  LDL.LU R3, [R1+0x4174] ;  /* 0x0041740001037983 */ /* 0x001ea80000300800 */
[----:B-1----:R-:W2:Y:S04]  /*2b5d0*/  LDL.LU R28, [R1+0x4170] ;  /* 0x00417000011c7983 */ /* 0x002ea80000300800 */
[----:B------:R-:W2:Y:S04]  /*2b5e0*/  LDL.LU R7, [R1+0x416c] ;  /* 0x00416c0001077983 */ /* 0x000ea80000300800 */
[----:B------:R-:W2:Y:S04]  /*2b5f0*/  LDL.LU R4, [R1+0x4168] ;  /* 0x0041680001047983 */ /* 0x000ea80000300800 */
[----:B------:R-:W2:Y:S04]  /*2b600*/  LDL.LU R8, [R1+0x4164] ;  /* 0x0041640001087983 */ /* 0x000ea80000300800 */
[----:B---3--:R-:W3:Y:S01]  /*2b610*/  LDL.LU R19, [R1+0x4160] ;  /* 0x0041600001137983 */ /* 0x008ee20000300800 */
[----:B------:R-:W-:-:S05]  /*2b620*/  IMAD.SHL.U32 R14, R14, 0x2, RZ ;  /* 0x000000020e0e7824 */ /* 0x000fca00078e00ff */
[----:B------:R-:W-:Y:S01]  /*2b630*/  LOP3.LUT R14, R14, 0x50, RZ, 0x3c, !PT ;  /* 0x000000500e0e7812 */ /* 0x000fe200078e3cff */
[----:B---3--:R-:W-:Y:S04]  /*2b640*/  STS.U16 [R9+UR5+0x11a00], R19 ;  /* 0x011a001309007988 */ /* 0x008fe80008000405 */
[----:B--2---:R-:W-:Y:S04]  /*2b650*/  STS.U16 [R9+UR5+0x11e00], R8 ;  /* 0x011e000809007988 */ /* 0x004fe80008000405 */
[----:B------:R-:W-:Y:S04]  /*2b660*/  STS.U16 [R14+UR5+0x10280], R26 ;  /* 0x0102801a0e007988 */ /* 0x000fe80008000405 */
[----:B------:R-:W-:Y:S04]  /*2b670*/  STS.U16 [R14+UR5+0x10680], R10 ;  /* 0x0106800a0e007988 */ /* 0x000fe80008000405 */
[----:B------:R-:W-:Y:S04]  /*2b680*/  STS.U16 [R14+UR5+0x10a80], R11 ;  /* 0x010a800b0e007988 */ /* 0x000fe80008000405 */
[----:B------:R-:W-:Y:S04]  /*2b690*/  STS.U16 [R14+UR5+0x10e80], R12 ;  /* 0x010e800c0e007988 */ /* 0x000fe80008000405 */
[----:B------:R-:W-:Y:S04]  /*2b6a0*/  STS.U16 [R14+UR5+0x11280], R2 ;  /* 0x011280020e007988 */ /* 0x000fe80008000405 */
[----:B------:R0:W-:Y:S04]  /*2b6b0*/  STS.U16 [R14+UR5+0x11680], R4 ;  /* 0x011680040e007988 */ /* 0x0001e80008000405 */
[----:B0-----:R-:W2:Y:S04]  /*2b6c0*/  LDL.LU R4, [R1+0x415c] ;  /* 0x00415c0001047983 */ /* 0x001ea80000300800 */
[----:B------:R-:W-:Y:S04]  /*2b6d0*/  STS.U16 [R14+UR5+0x11a80], R7 ;  /* 0x011a80070e007988 */ /* 0x000fe80008000405 */
[----:B------:R-:W-:Y:S04]  /*2b6e0*/  STS.U16 [R14+UR5+0x11e80], R6 ;  /* 0x011e80060e007988 */ /* 0x000fe80008000405 */
[----:B------:R0:W-:Y:S04]  /*2b6f0*/  STS.U16 [R15+UR5+0x10300], R28 ;  /* 0x0103001c0f007988 */ /* 0x0001e80008000405 */
[----:B0-----:R-:W3:Y:S04]  /*2b700*/  LDL.LU R28, [R1+0x4158] ;  /* 0x00415800011c7983 */ /* 0x001ee80000300800 */
[----:B------:R0:W-:Y:S04]  /*2b710*/  STS.U16 [R15+UR5+0x10700], R3 ;  /* 0x010700030f007988 */ /* 0x0001e80008000405 */
[----:B----4-:R-:W-:Y:S04]  /*2b720*/  STS.U16 [R15+UR5+0x10b00], R29 ;  /* 0x010b001d0f007988 */ /* 0x010fe80008000405 */
[----:B------:R-:W-:Y:S04]  /*2b730*/  STS.U16 [R15+UR5+0x10f00], R27 ;  /* 0x010f001b0f007988 */ /* 0x000fe80008000405 */
[----:B------:R-:W-:Y:S04]  /*2b740*/  STS.U16 [R15+UR5+0x11300], R25 ;  /* 0x011300190f007988 */ /* 0x000fe80008000405 */
[----:B------:R-:W-:Y:S04]  /*2b750*/  STS.U16 [R15+UR5+0x11700], R21 ;  /* 0x011700150f007988 */ /* 0x000fe80008000405 */
[----:B------:R-:W-:Y:S04]  /*2b760*/  STS.U16 [R15+UR5+0x11b00], R5 ;  /* 0x011b00050f007988 */ /* 0x000fe80008000405 */
[----:B------:R1:W-:Y:S01]  /*2b770*/  STS.U16 [R15+UR5+0x11f00], R20 ;  /* 0x011f00140f007988 */ /* 0x0003e20008000405 */
[----:B0-----:R-:W0:Y:S01]  /*2b780*/  S2R R3, SR_TID.X ;  /* 0x0000000000037919 */ /* 0x001e220000002100 */
[----:B-1----:R-:W1:Y:S02]  /*2b790*/  S2R R15, SR_TID.X ;  /* 0x00000000000f7919 */ /* 0x002e640000002100 */
[----:B------:R-:W-:Y:S04]  /*2b7a0*/  STS.U16 [R0+UR5+0x10380], R17 ;  /* 0x0103801100007988 */ /* 0x000fe80008000405 */
[----:B------:R-:W-:Y:S04]  /*2b7b0*/  STS.U16 [R0+UR5+0x10780], R13 ;  /* 0x0107800d00007988 */ /* 0x000fe80008000405 */
[----:B------:R-:W-:Y:S04]  /*2b7c0*/  STS.U16 [R0+UR5+0x10b80], R16 ;  /* 0x010b801000007988 */ /* 0x000fe80008000405 */
[----:B------:R-:W-:Y:S01]  /*2b7d0*/  STS.U16 [R0+UR5+0x10f80], R18 ;  /* 0x010f801200007988 */ /* 0x000fe20008000405 */
[----:B0-----:R-:W-:-:S05]  /*2b7e0*/  LOP3.LUT R3, R3, 0x7, RZ, 0xc0, !PT ;  /* 0x0000000703037812 */ /* 0x001fca00078ec0ff */
[----:B------:R-:W-:Y:S02]  /*2b7f0*/  IMAD R3, R3, 0x90, RZ ;  /* 0x0000009003037824 */ /* 0x000fe400078e02ff */
[----:B-1----:R-:W-:-:S05]  /*2b800*/  IMAD.SHL.U32 R15, R15, 0x2, RZ ;  /* 0x000000020f0f7824 */ /* 0x002fca00078e00ff */
[----:B------:R-:W-:Y:S01]  /*2b810*/  LOP3.LUT R12, R3, 0x30, R15, 0x78, !PT ;  /* 0x00000030030c7812 */ /* 0x000fe200078e780f */
[----:B--2---:R-:W-:Y:S04]  /*2b820*/  STS.U16 [R0+UR5+0x11f80], R4 ;  /* 0x011f800400007988 */ /* 0x004fe80008000405 */
[----:B------:R-:W-:Y:S04]  /*2b830*/  STS.U16 [R0+UR5+0x11380], R22 ;  /* 0x0113801600007988 */ /* 0x000fe80008000405 */
[----:B------:R-:W-:Y:S04]  /*2b840*/  STS.U16 [R0+UR5+0x11780], R23 ;  /* 0x0117801700007988 */ /* 0x000fe80008000405 */
[----:B------:R-:W-:Y:S01]  /*2b850*/  STS.U16 [R0+UR5+0x11b80], R24 ;  /* 0x011b801800007988 */ /* 0x000fe20008000405 */
[----:B------:R-:W-:Y:S06]  /*2b860*/  BAR.SYNC.DEFER_BLOCKING 0x0 ;  /* 0x0000000000007b1d */ /* 0x000fec0000010000 */
[----:B------:R-:W0:Y:S04]  /*2b870*/  LDSM.16.M88.4 R4, [R12+UR5+0x10000] ;  /* 0x010000050c04783b */ /* 0x000e280008000200 */
[----:B------:R-:W1:Y:S04]  /*2b880*/  LDSM.16.M88.4 R20, [R12+UR5+0x10400] ;  /* 0x010400050c14783b */ /* 0x000e680008000200 */
[----:B------:R-:W2:Y:S04]  /*2b890*/  LDSM.16.M88.4 R16, [R12+UR5+0x10800] ;  /* 0x010800050c10783b */ /* 0x000ea80008000200 */
[----:B------:R-:W4:Y:S04]  /*2b8a0*/  LDSM.16.M88.4 R24, [R12+UR5+0x10c00] ;  /* 0x010c00050c18783b */ /* 0x000f280008000200 */
[----:B---3--:R-:W-:Y:S04]  /*2b8b0*/  LDSM.16.MT88.4 R8, [R28+UR5] ;  /* 0x000000051c08783b */ /* 0x008fe80008004200 */
[----:B0-----:R-:W-:Y:S04]  /*2b8c0*/  STL.64 [R1+0x60], R4 ;  /* 0x0000600401007387 */ /* 0x001fe80000100a00 */
[----:B------:R0:W-:Y:S04]  /*2b8d0*/  STL.64 [R1+0x68], R6 ;  /* 0x0000680601007387 */ /* 0x0001e80000100a00 */
[----:B-1----:R-:W-:Y:S04]  /*2b8e0*/  STL.64 [R1+0x50], R20 ;  /* 0x0000501401007387 */ /* 0x002fe80000100a00 */
[----:B------:R-:W-:Y:S04]  /*2b8f0*/  STL.64 [R1+0x58], R22 ;  /* 0x0000581601007387 */ /* 0x000fe80000100a00 */
[----:B------:R-:W1:Y:S04]  /*2b900*/  LDSM.16.M88.4 R20, [R12+UR5+0x11000] ;  /* 0x011000050c14783b */ /* 0x000e680008000200 */
[----:B--2---:R2:W-:Y:S04]  /*2b910*/  STL.64 [R1+0x40], R16 ;  /* 0x0000401001007387 */ /* 0x0045e80000100a00 */
[----:B------:R-:W-:Y:S04]  /*2b920*/  STL.64 [R1+0x48], R18 ;  /* 0x0000481201007387 */ /* 0x000fe80000100a00 */
[----:B----4-:R-:W-:Y:S04]  /*2b930*/  STL.64 [R1+0x30], R24 ;  /* 0x0000301801007387 */ /* 0x010fe80000100a00 */
[----:B------:R-:W-:Y:S04]  /*2b940*/  STL.64 [R1+0x38], R26 ;  /* 0x0000381a01007387 */ /* 0x000fe80000100a00 */
[----:B------:R-:W-:Y:S01]  /*2b950*/  LDSM.16.M88.4 R24, [R12+UR5+0x11c00] ;  /* 0x011c00050c18783b */ /* 0x000fe20008000200 */
[----:B0-----:R-:W-:-:S03]  /*2b960*/  IMAD.MOV.U32 R6, RZ, RZ, R16 ;  /* 0x000000ffff067224 */ /* 0x001fc600078e0010 */
[----:B-1----:R-:W-:Y:S01]  /*2b970*/  STL.64 [R1+0x20], R20 ;  /* 0x0000201401007387 */ /* 0x002fe20000100a00 */
[----:B--2---:R-:W-:-:S03]  /*2b980*/  IMAD.MOV.U32 R16, RZ, RZ, R20 ;  /* 0x000000ffff107224 */ /* 0x004fc600078e0014 */
[----:B------:R-:W-:Y:S01]  /*2b990*/  STL.64 [R1+0x28], R22 ;  /* 0x0000281601007387 */ /* 0x000fe20000100a00 */
[----:B------:R-:W-:-:S03]  /*2b9a0*/  IMAD.MOV.U32 R7, RZ, RZ, R21 ;  /* 0x000000ffff077224 */ /* 0x000fc600078e0015 */
[----:B------:R-:W0:Y:S01]  /*2b9b0*/  LDSM.16.M88.4 R20, [R12+UR5+0x11400] ;  /* 0x011400050c14783b */ /* 0x000e220008000200 */
[----:B------:R-:W-:-:S03]  /*2b9c0*/  IMAD.MOV.U32 R2, RZ, RZ, R4 ;  /* 0x000000ffff027224 */ /* 0x000fc600078e0004 */
[----:B0-----:R-:W-:Y:S01]  /*2b9d0*/  STL.64 [R1+0x10], R20 ;  /* 0x0000101401007387 */ /* 0x001fe20000100a00 */
[----:B------:R-:W-:-:S03]  /*2b9e0*/  IMAD.MOV.U32 R4, RZ, RZ, R20 ;  /* 0x000000ffff047224 */ /* 0x000fc600078e0014 */
[----:B------:R-:W-:Y:S01]  /*2b9f0*/  STL.64 [R1+0x18], R22 ;  /* 0x0000181601007387 */ /* 0x000fe20000100a00 */
[----:B------:R-:W-:-:S03]  /*2ba00*/  IMAD.MOV.U32 R3, RZ, RZ, R21 ;  /* 0x000000ffff037224 */ /* 0x000fc600078e0015 */
[----:B------:R-:W0:Y:S04]  /*2ba10*/  LDSM.16.M88.4 R20, [R12+UR5+0x11800] ;  /* 0x011800050c14783b */ /* 0x000e280008000200 */
[----:B------:R-:W1:Y:S04]  /*2ba20*/  LDSM.16.MT88.4 R12, [R28+UR5+0x80] ;  /* 0x000080051c0c783b */ /* 0x000e680008004200 */
[----:B------:R-:W-:Y:S04]  /*2ba30*/  STL [R1+0x39e4], R26 ;  /* 0x0039e41a01007387 */ /* 0x000fe80000100800 */
[----:B------:R-:W-:Y:S04]  /*2ba40*/  STL [R1+0x39e0], R27 ;  /* 0x0039e01b01007387 */ /* 0x000fe80000100800 */
[----:B------:R2:W-:Y:S04]  /*2ba50*/  STL.64 [R1+0x40e8], R24 ;  /* 0x0040e81801007387 */ /* 0x0005e80000100a00 */
[----:B0-----:R-:W-:Y:S04]  /*2ba60*/  STL.64 [R1], R20 ;  /* 0x0000001401007387 */ /* 0x001fe80000100a00 */
[----:B------:R-:W-:Y:S04]  /*2ba70*/  STL.64 [R1+0x8], R22 ;  /* 0x0000081601007387 */ /* 0x000fe80000100a00 */
[----:B------:R-:W-:Y:S04]  /*2ba80*/  STL.64 [R1+0x40f0], R20 ;  /* 0x0040f01401007387 */ /* 0x000fe80000100a00 */
[----:B-1----:R-:W-:Y:S04]  /*2ba90*/  STL.64 [R1+0x4100], R14 ;  /* 0x0041000e01007387 */ /* 0x002fe80000100a00 */
[----:B------:R0:W-:Y:S04]  /*2baa0*/  STL.64 [R1+0x40f8], R12 ;  /* 0x0040f80c01007387 */ /* 0x0001e80000100a00 */
[----:B--2---:R-:W2:Y:S04]  /*2bab0*/  LDL.LU.64 R24, [R1+0xd80] ;  /* 0x000d800001187983 */ /* 0x004ea80000300a00 */
[----:B------:R-:W2:Y:S01]  /*2bac0*/  LDL.LU.64 R26, [R1+0xd88] ;  /* 0x000d8800011a7983 */ /* 0x000ea20000300a00 */
[----:B0-----:R-:W-:-:S02]  /*2bad0*/  IMAD.MOV.U32 R12, RZ, RZ, R16 ;  /* 0x000000ffff0c7224 */ /* 0x001fc400078e0010 */
[----:B------:R-:W-:-:S05]  /*2bae0*/  IMAD.MOV.U32 R13, RZ, RZ, R7 ;  /* 0x000000ffff0d7224 */ /* 0x000fca00078e0007 */
[----:B------:R0:W-:Y:S04]  /*2baf0*/  STL.64 [R1+0x4110], R12 ;  /* 0x0041100c01007387 */ /* 0x0001e80000100a00 */
[----:B0-----:R-:W3:Y:S01]  /*2bb00*/  LDL.64 R12, [R1+0x30] ;  /* 0x00003000010c7983 */ /* 0x001ee20000100a00 */
[----:B------:R-:W-:Y:S02]  /*2bb10*/  IMAD.MOV.U32 R0, RZ, RZ, R5 ;  /* 0x000000ffff007224 */ /* 0x000fe400078e0005 */
[----:B------:R-:W-:Y:S02]  /*2bb20*/  IMAD.MOV.U32 R5, RZ, RZ, R17 ;  /* 0x000000ffff057224 */ /* 0x000fe400078e0011 */
[----:B------:R-:W0:Y:S04]  /*2bb30*/  LDSM.16.MT88.4 R16, [R28+UR5+0x100] ;  /* 0x000100051c10783b */ /* 0x000e280008004200 */
[----:B---3--:R1:W-:Y:S02]  /*2bb40*/  STL.64 [R1+0x4128], R12 ;  /* 0x0041280c01007387 */ /* 0x0083e40000100a00 */
[----:B-1----:R-:W-:-:S02]  /*2bb50*/  IMAD.MOV.U32 R12, RZ, RZ, R6 ;  /* 0x000000ffff0c7224 */ /* 0x002fc400078e0006 */
[----:B------:R-:W-:-:S05]  /*2bb60*/  IMAD.MOV.U32 R13, RZ, RZ, R5 ;  /* 0x000000ffff0d7224 */ /* 0x000fca00078e0005 */
[----:B------:R1:W-:Y:S04]  /*2bb70*/  STL.64 [R1+0x4140], R12 ;  /* 0x0041400c01007387 */ /* 0x0003e80000100a00 */
[----:B-1----:R-:W3:Y:S04]  /*2bb80*/  LDL.64 R12, [R1+0x50] ;  /* 0x00005000010c7983 */ /* 0x002ee80000100a00 */
[----:B0-----:R-:W-:Y:S04]  /*2bb90*/  STL.64 [R1+0x4088], R18 ;  /* 0x0040881201007387 */ /* 0x001fe80000100a00 */
[----:B------:R0:W-:Y:S02]  /*2bba0*/  STL.64 [R1+0x4080], R16 ;  /* 0x0040801001007387 */ /* 0x0001e40000100a00 */
[----:B0-----:R-:W-:-:S02]  /*2bbb0*/  IMAD.MOV.U32 R16, RZ, RZ, R4 ;  /* 0x000000ffff107224 */ /* 0x001fc400078e0004 */
[----:B------:R-:W-:Y:S01]  /*2bbc0*/  IMAD.MOV.U32 R17, RZ, RZ, R3 ;  /* 0x000000ffff117224 */ /* 0x000fe200078e0003 */
[----:B------:R-:W0:Y:S04]  /*2bbd0*/  LDSM.16.MT88.4 R4, [R28+UR5+0x180] ;  /* 0x000180051c04783b */ /* 0x000e280008004200 */
[----:B------:R1:W-:Y:S04]  /*2bbe0*/  STL.64 [R1+0x4108], R16 ;  /* 0x0041081001007387 */ /* 0x0003e80000100a00 */
[----:B-1----:R-:W4:Y:S04]  /*2bbf0*/  LDL.LU.64 R16, [R1+0x980] ;  /* 0x0009800001107983 */ /* 0x002f280000300a00 */
[----:B------:R-:W2:Y:S04]  /*2bc00*/  LDL.LU.64 R18, [R1+0x988] ;  /* 0x0009880001127983 */ /* 0x000ea80000300a00 */
[----:B--2---:R-:W-:Y:S04]  /*2bc10*/  STL.64 [R1+0x4120], R18 ;  /* 0x0041201201007387 */ /* 0x004fe80000100a00 */
[----:B----4-:R1:W-:Y:S04]  /*2bc20*/  STL.64 [R1+0x4118], R16 ;  /* 0x0041181001007387 */ /* 0x0103e80000100a00 */
[----:B-1----:R-:W2:Y:S04]  /*2bc30*/  LDL.LU.64 R16, [R1+0xa40] ;  /* 0x000a400001107983 */ /* 0x002ea80000300a00 */
[----:B------:R-:W4:Y:S04]  /*2bc40*/  LDL.LU.64 R18, [R1+0xa48] ;  /* 0x000a480001127983 */ /* 0x000f280000300a00 */
[----:B----4-:R-:W-:Y:S04]  /*2bc50*/  STL.64 [R1+0x4138], R18 ;  /* 0x0041381201007387 */ /* 0x010fe80000100a00 */
[----:B--2---:R1:W-:Y:S04]  /*2bc60*/  STL.64 [R1+0x4130], R16 ;  /* 0x0041301001007387 */ /* 0x0043e80000100a00 */
[----:B-1----:R-:W2:Y:S04]  /*2bc70*/  LDL.LU.64 R16, [R1+0xb40] ;  /* 0x000b400001107983 */ /* 0x002ea80000300a00 */
[----:B------:R-:W4:Y:S04]  /*2bc80*/  LDL.LU.64 R18, [R1+0xb48] ;  /* 0x000b480001127983 */ /* 0x000f280000300a00 */
[----:B----4-:R-:W-:Y:S04]  /*2bc90*/  STL.64 [R1+0x4150], R18 ;  /* 0x0041501201007387 */ /* 0x010fe80000100a00 */
[----:B--2---:R1:W-:Y:S04]  /*2bca0*/  STL.64 [R1+0x4148], R16 ;  /* 0x0041481001007387 */ /* 0x0043e80000100a00 */
[----:B-1----:R-:W2:Y:S04]  /*2bcb0*/  LDL.LU.64 R16, [R1+0xc80] ;  /* 0x000c800001107983 */ /* 0x002ea80000300a00 */
[----:B------:R-:W2:Y:S04]  /*2bcc0*/  LDL.LU.64 R18, [R1+0xc88] ;  /* 0x000c880001127983 */ /* 0x000ea80000300a00 */
[----:B------:R-:W4:Y:S04]  /*2bcd0*/  LDL.LU.64 R20, [R1+0x8a0] ;  /* 0x0008a00001147983 */ /* 0x000f280000300a00 */
[----:B------:R-:W4:Y:S04]  /*2bce0*/  LDL.LU.64 R22, [R1+0x8a8] ;  /* 0x0008a80001167983 */ /* 0x000f280000300a00 */
[----:B0-----:R-:W-:Y:S04]  /*2bcf0*/  STL.64 [R1+0x4018], R6 ;  /* 0x0040180601007387 */ /* 0x001fe80000100a00 */
[----:B------:R0:W-:Y:S02]  /*2bd00*/  STL.64 [R1+0x4010], R4 ;  /* 0x0040100401007387 */ /* 0x0001e40000100a00 */
[----:B0-----:R-:W-:-:S02]  /*2bd10*/  IMAD.MOV.U32 R4, RZ, RZ, R2 ;  /* 0x000000ffff047224 */ /* 0x001fc400078e0002 */
[----:B------:R-:W-:-:S07]  /*2bd20*/  IMAD.MOV.U32 R5, RZ, RZ, R0 ;  /* 0x000000ffff057224 */ /* 0x000fce00078e0000 */
[----:B------:R-:W-:Y:S01]  /*2bd30*/  HMMA.16816.F32.BF16 R24, R8, R4, R24 ;  /* 0x000000040818723c */ /* 0x000fe20000041818 */
[----:B---3--:R-:W-:Y:S02]  /*2bd40*/  IMAD.MOV.U32 R2, RZ, RZ, R12 ;  /* 0x000000ffff027224 */ /* 0x008fe400078e000c */
[----:B------:R-:W-:-:S15]  /*2bd50*/  IMAD.MOV.U32 R0, RZ, RZ, R13 ;  /* 0x000000ffff007224 */ /* 0x000fde00078e000d */
[----:B------:R-:W-:Y:S01]  /*2bd60*/  NOP ;  /* 0x0000000000007918 */ /* 0x000fe20000000000 */
[----:B------:R-:W-:Y:S01]  /*2bd70*/  IMAD.MOV.U32 R29, RZ, RZ, R27 ;  /* 0x000000ffff1d7224 */ /* 0x000fe200078e001b */
[----:B------:R0:W-:Y:S04]  /*2bd80*/  STL.64 [R1+0x4c0], R24 ;  /* 0x0004c01801007387 */ /* 0x0001e80000100a00 */
[----:B------:R1:W-:Y:S04]  /*2bd90*/  STL [R1+0x4c8], R26 ;  /* 0x0004c81a01007387 */ /* 0x0003e80000100800 */
[----:B0-----:R-:W3:Y:S04]  /*2bda0*/  LDL.LU.64 R24, [R1+0x890] ;  /* 0x0008900001187983 */ /* 0x001ee80000300a00 */
[----:B-1----:R-:W3:Y:S04]  /*2bdb0*/  LDL.LU.64 R26, [R1+0x898] ;  /* 0x00089800011a7983 */ /* 0x002ee80000300a00 */
[----:B------:R-:W-:Y:S01]  /*2bdc0*/  STL [R1+0x3ab0], R29 ;  /* 0x003ab01d01007387 */ /* 0x000fe20000100800 */
[----:B--2---:R-:W-:-:S15]  /*2bdd0*/  HMMA.16816.F32.BF16 R16, R8, R12, R16 ;  /* 0x0000000c0810723c */ /* 0x004fde0000041810 */
[----:B------:R-:W-:-:S04]  /*2bde0*/  NOP ;  /* 0x0000000000007918 */ /* 0x000fc80000000000 */
[----:B------:R-:W-:Y:S04]  /*2bdf0*/  STL.64 [R1+0x4b0], R16 ;  /* 0x0004b01001007387 */ /* 0x000fe80000100a00 */
[----:B------:R0:W-:Y:S04]  /*2be00*/  STL.64 [R1+0x4b8], R18 ;  /* 0x0004b81201007387 */ /* 0x0001e80000100a00 */
[----:B0-----:R-:W2:Y:S04]  /*2be10*/  LDL.LU.64 R18, [R1+0x4150] ;  /* 0x0041500001127983 */ /* 0x001ea80000300a00 */
[----:B------:R-:W2:Y:S04]  /*2be20*/  LDL.LU.64 R16, [R1+0x4148] ;  /* 0x0041480001107983 */ /* 0x000ea80000300a00 */
[----:B------:R-:W2:Y:S02]  /*2be30*/  LDL.LU.64 R12, [R1+0x4140] ;  /* 0x00414000010c7983 */ /* 0x000ea40000300a00 */
[----:B--2---:R-:W-:Y:S02]  /*2be40*/  HMMA.16816.F32.BF16 R12, R8, R12, R16 ;  /* 0x0000000c080c723c */ /* 0x004fe40000041810 */
[----:B------:R-:W2:Y:S04]  /*2be50*/  LDL.LU.64 R18, [R1+0x4138] ;  /* 0x0041380001127983 */ /* 0x000ea80000300a00 */
[----:B------:R-:W2:-:S13]  /*2be60*/  LDL.LU.64 R16, [R1+0x4130] ;  /* 0x0041300001107983 */ /* 0x000e9a0000300a00 */
[----:B------:R0:W-:Y:S04]  /*2be70*/  STL.64 [R1+0x4a0], R12 ;  /* 0x0004a00c01007387 */ /* 0x0001e80000100a00 */
[----:B------:R-:W-:Y:S04]  /*2be80*/  STL [R1+0x4a8], R14 ;  /* 0x0004a80e01007387 */ /* 0x000fe80000100800 */
[----:B0-----:R-:W2:Y:S01]  /*2be90*/  LDL.LU.64 R12, [R1+0x4128] ;  /* 0x00412800010c7983 */ /* 0x001ea20000300a00 */
[----:B------:R-:W-:-:S05]  /*2bea0*/  IMAD.MOV.U32 R29, RZ, RZ, R15 ;  /* 0x000000ffff1d7224 */ /* 0x000fca00078e000f */
[----:B------:R-:W-:Y:S01]  /*2beb0*/  STL [R1+0x3b00], R29 ;  /* 0x003b001d01007387 */ /* 0x000fe20000100800 */
[----:B--2---:R-:W-:Y:S01]  /*2bec0*/  HMMA.16816.F32.BF16 R16, R8, R12, R16 ;  /* 0x0000000c0810723c */ /* 0x004fe20000041810 */
[----:B------:R-:W-:Y:S02]  /*2bed0*/  IMAD.MOV.U32 R6, RZ, RZ, R12 ;  /* 0x000000ffff067224 */ /* 0x000fe400078e000c */
[----:B------:R-:W-:-:S15]  /*2bee0*/  IMAD.MOV.U32 R3, RZ, RZ, R13 ;  /* 0x000000ffff037224 */ /* 0x000fde00078e000d */
[----:B------:R-:W-:Y:S01]  /*2bef0*/  NOP ;  /* 0x0000000000007918 */ /* 0x000fe20000000000 */
[----:B------:R-:W-:Y:S04]  /*2bf00*/  STL.64 [R1+0x490], R16 ;  /* 0x0004901001007387 */ /* 0x000fe80000100a00 */
[----:B------:R0:W-:Y:S04]  /*2bf10*/  STL.64 [R1+0x498], R18 ;  /* 0x0004981201007387 */ /* 0x0001e80000100a00 */
[----:B0-----:R-:W2:Y:S04]  /*2bf20*/  LDL.LU.64 R18, [R1+0x4120] ;  /* 0x0041200001127983 */ /* 0x001ea80000300a00 */
[----:B------:R-:W2:Y:S04]  /*2bf30*/  LDL.LU.64 R16, [R1+0x4118] ;  /* 0x0041180001107983 */ /* 0x000ea80000300a00 */
[----:B------:R-:W2:Y:S02]  /*2bf40*/  LDL.LU.64 R12, [R1+0x4110] ;  /* 0x00411000010c7983 */ /* 0x000ea40000300a00 */
[----:B--2---:R-:W-:Y:S02]  /*2bf50*/  HMMA.16816.F32.BF16 R12, R8, R12, R16 ;  /* 0x0000000c080c723c */ /* 0x004fe40000041810 */
[----:B------:R-:W4:-:S15]  /*2bf60*/  LDL.LU.64 R16, [R1+0x4108] ;  /* 0x0041080001107983 */ /* 0x000f1e0000300a00 */
[----:B------:R-:W-:Y:S02]  /*2bf70*/  NOP ;  /* 0x0000000000007918 */ /* 0x000fe40000000000 */
[----:B------:R-:W-:Y:S04]  /*2bf80*/  STL.64 [R1+0x480], R12 ;  /* 0x0004800c01007387 */ /* 0x000fe80000100a00 */
[----:B------:R0:W-:Y:S04]  /*2bf90*/  STL.64 [R1+0x488], R14 ;  /* 0x0004880e01007387 */ /* 0x0001e80000100a00 */
[----:B0-----:R-:W2:Y:S04]  /*2bfa0*/  LDL.LU.64 R14, [R1+0x4100] ;  /* 0x00410000010e7983 */ /* 0x001ea80000300a00 */
[----:B------:R-:W2:Y:S01]  /*2bfb0*/  LDL.LU.64 R12, [R1+0x40f8] ;  /* 0x0040f800010c7983 */ /* 0x000ea20000300a00 */
[----:B----4-:R-:W-:-:S15]  /*2bfc0*/  HMMA.16816.F32.BF16 R20, R8, R16, R20 ;  /* 0x000000100814723c */ /* 0x010fde0000041814 */
[----:B------:R-:W-:-:S04]  /*2bfd0*/  NOP ;  /* 0x0000000000007918 */ /* 0x000fc80000000000 */
[----:B------:R0:W-:Y:S04]  /*2bfe0*/  STL.64 [R1+0x470], R20 ;  /* 0x0004701401007387 */ /* 0x0001e80000100a00 */
[----:B------:R-:W-:Y:S04]  /*2bff0*/  STL.64 [R1+0x478], R22 ;  /* 0x0004781601007387 */ /* 0x000fe80000100a00 */
[----:B0-----:R-:W3:Y:S04]  /*2c000*/  LDL.LU.64 R20, [R1+0x40f0] ;  /* 0x0040f00001147983 */ /* 0x001ee80000300a00 */
[----:B------:R0:W-:Y:S04]  /*2c010*/  STL.64 [R1+0x40a0], R16 ;  /* 0x0040a01001007387 */ /* 0x0001e80000100a00 */
[----:B0-----:R-:W4:Y:S01]  /*2c020*/  LDL.64 R16, [R1+0x20] ;  /* 0x0000200001107983 */ /* 0x001f220000100a00 */
[C---:B---3--:R-:W-:Y:S03]  /*2c030*/  HMMA.16816.F32.BF16 R24, R8.reuse, R20, R24 ;  /* 0x000000140818723c */ /* 0x048fe60000041818 */
[----:B----4-:R0:W-:Y:S04]  /*2c040*/  STL.64 [R1+0x40b8], R16 ;  /* 0x0040b81001007387 */ /* 0x0101e80000100a00 */
[----:B0-----:R-:W2:Y:S04]  /*2c050*/  LDL.LU.64 R16, [R1+0xd60] ;  /* 0x000d600001107983 */ /* 0x001ea80000300a00 */
[----:B------:R-:W2:Y:S08]  /*2c060*/  LDL.LU.64 R18, [R1+0xd68] ;  /* 0x000d680001127983 */ /* 0x000eb00000300a00 */
[----:B------:R0:W-:Y:S04]  /*2c070*/  STL.64 [R1+0x460], R24 ;  /* 0x0004601801007387 */ /* 0x0001e80000100a00 */
[----:B------:R-:W-:Y:S04]  /*2c080*/  STL.64 [R1+0x468], R26 ;  /* 0x0004681a01007387 */ /* 0x000fe80000100a00 */
[----:B0-----:R-:W3:Y:S04]  /*2c090*/  LDL.LU.64 R24, [R1+0x40e8] ;  /* 0x0040e80001187983 */ /* 0x001ee80000300a00 */
[----:B------:R0:W-:Y:S04]  /*2c0a0*/  STL.64 [R1+0x40c8], R20 ;  /* 0x0040c81401007387 */ /* 0x0001e80000100a00 */
[----:B0-----:R-:W3:Y:S04]  /*2c0b0*/  LDL.LU.64 R20, [R1+0x870] ;  /* 0x0008700001147983 */ /* 0x001ee80000300a00 */
[----:B------:R-:W3:Y:S02]  /*2c0c0*/  LDL.LU.64 R22, [R1+0x878] ;  /* 0x0008780001167983 */ /* 0x000ee40000300a00 */
[----:B---3--:R-:W-:-:S15]  /*2c0d0*/  HMMA.16816.F32.BF16 R20, R8, R24, R20 ;  /* 0x000000180814723c */ /* 0x008fde0000041814 */
[----:B------:R-:W-:-:S04]  /*2c0e0*/  NOP ;  /* 0x0000000000007918 */ /* 0x000fc80000000000 */
[----:B------:R0:W-:Y:S04]  /*2c0f0*/  STL.64 [R1+0x310], R20 ;  /* 0x0003101401007387 */ /* 0x0001e80000100a00 */
[----:B------:R1:W-:Y:S04]  /*2c100*/  STL.64 [R1+0x318], R22 ;  /* 0x0003181601007387 */ /* 0x0003e80000100a00 */
[----:B0-----:R-:W3:Y:S04]  /*2c110*/  LDL.LU.64 R20, [R1+0xb20] ;  /* 0x000b200001147983 */ /* 0x001ee80000300a00 */
[----:B-1----:R-:W4:Y:S01]  /*2c120*/  LDL.LU.64 R22, [R1+0xb28] ;  /* 0x000b280001167983 */ /* 0x002f220000300a00 */
[----:B------:R-:W-:-:S02]  /*2c130*/  IMAD.MOV.U32 R8, RZ, RZ, R6 ;  /* 0x000000ffff087224 */ /* 0x000fc400078e0006 */
[----:B------:R-:W-:Y:S01]  /*2c140*/  IMAD.MOV.U32 R9, RZ, RZ, R3 ;  /* 0x000000ffff097224 */ /* 0x000fe200078e0003 */
[----:B--2---:R-:W-:Y:S01]  /*2c150*/  HMMA.16816.F32.BF16 R4, R12, R4, R16 ;  /* 0x000000040c04723c */ /* 0x004fe20000041810 */
[----:B----4-:R-:W-:Y:S04]  /*2c160*/  STL.64 [R1+0x40d8], R22 ;  /* 0x0040d81601007387 */ /* 0x010fe80000100a00 */
[----:B---3--:R-:W-:Y:S04]  /*2c170*/  STL.64 [R1+0x40d0], R20 ;  /* 0x0040d01401007387 */ /* 0x008fe80000100a00 */
[----:B------:R0:W-:Y:S04]  /*2c180*/  STL.64 [R1+0x40c0], R8 ;  /* 0x0040c00801007387 */ /* 0x0001e80000100a00 */
[----:B0-----:R-:W2:Y:S06]  /*2c190*/  LDL.64 R8, [R1+0x40] ;  /* 0x0000400001087983 */ /* 0x001eac0000100a00 */
[----:B------:R-:W-:-:S02]  /*2c1a0*/  IMAD.MOV.U32 R26, RZ, RZ, R6 ;  /* 0x000000ffff1a7224 */ /* 0x000fc400078e0006 */
[----:B------:R-:W-:Y:S02]  /*2c1b0*/  IMAD.MOV.U32 R27, RZ, RZ, R7 ;  /* 0x000000ffff1b7224 */ /* 0x000fe400078e0007 */
[----:B------:R-:W-:Y:S02]  /*2c1c0*/  IMAD.MOV.U32 R20, RZ, RZ, R2 ;  /* 0x000000ffff147224 */ /* 0x000fe400078e0002 */
[----:B------:R-:W-:Y:S01]  /*2c1d0*/  IMAD.MOV.U32 R21, RZ, RZ, R0 ;  /* 0x000000ffff157224 */ /* 0x000fe200078e0000 */
[----:B--2---:R0:W-:Y:S04]  /*2c1e0*/  STL.64 [R1+0x40e0], R8 ;  /* 0x0040e00801007387 */ /* 0x0041e80000100a00 */
[----:B0-----:R-:W2:Y:S04]  /*2c1f0*/  LDL.LU.64 R8, [R1+0xc60] ;  /* 0x000c600001087983 */ /* 0x001ea80000300a00 */
[----:B------:R-:W2:Y:S04]  /*2c200*/  LDL.LU.64 R10, [R1+0xc68] ;  /* 0x000c6800010a7983 */ /* 0x000ea80000300a00 */
[----:B------:R-:W-:Y:S04]  /*2c210*/  STL.64 [R1+0x300], R4 ;  /* 0x0003000401007387 */ /* 0x000fe80000100a00 */
[----:B------:R-:W3:Y:S04]  /*2c220*/  LDL.LU.64 R16, [R1+0xa20] ;  /* 0x000a200001107983 */ /* 0x000ee80000300a00 */
[----:B------:R-:W3:Y:S04]  /*2c230*/  LDL.LU.64 R18, [R1+0xa28] ;  /* 0x000a280001127983 */ /* 0x000ee80000300a00 */
[----:B------:R-:W-:Y:S04]  /*2c240*/  STL.64 [R1+0x4098], R26 ;  /* 0x0040981a01007387 */ /* 0x000fe80000100a00 */
[----:B------:R0:W-:Y:S04]  /*2c250*/  STL.64 [R1+0x4090], R24 ;  /* 0x0040901801007387 */ /* 0x0001e80000100a00 */
[----:B0-----:R-:W4:Y:S04]  /*2c260*/  LDL.LU.64 R24, [R1+0x810] ;  /* 0x0008100001187983 */ /* 0x001f280000300a00 */
[----:B------:R-:W3:Y:S01]  /*2c270*/  LDL.LU.64 R26, [R1+0x818] ;  /* 0x00081800011a7983 */ /* 0x000ee20000300a00 */
[C---:B--2---:R-:W-:Y:S03]  /*2c280*/  HMMA.16816.F32.BF16 R20, R12.reuse, R20, R8 ;  /* 0x000000140c14723c */ /* 0x044fe60000041808 */
[----:B---3--:R-:W-:Y:S04]  /*2c290*/  STL.64 [R1+0x40b0], R26 ;  /* 0x0040b01a01007387 */ /* 0x008fe80000100a00 */
[----:B----4-:R0:W-:Y:S04]  /*2c2a0*/  STL.64 [R1+0x40a8], R24 ;  /* 0x0040a81801007387 */ /* 0x0101e80000100a00 */
[----:B0-----:R-:W2:Y:S04]  /*2c2b0*/  LDL.LU.64 R24, [R1+0x950] ;  /* 0x0009500001187983 */ /* 0x001ea80000300a00 */
[----:B------:R-:W2:Y:S04]  /*2c2c0*/  LDL.LU.64 R26, [R1+0x958] ;  /* 0x00095800011a7983 */ /* 0x000ea80000300a00 */
[----:B------:R-:W3:Y:S04]  /*2c2d0*/  LDL.LU.64 R4, [R1+0x1d0] ;  /* 0x0001d00001047983 */ /* 0x000ee80000300a00 */
[----:B------:R-:W3:Y:S04]  /*2c2e0*/  LDL.LU.64 R6, [R1+0x1d8] ;  /* 0x0001d80001067983 */ /* 0x000ee80000300a00 */
[----:B------:R-:W4:Y:S04]  /*2c2f0*/  LDL.LU.64 R8, [R1+0x40e0] ;  /* 0x0040e00001087983 */ /* 0x000f280000300a00 */
[----:B------:R-:W-:Y:S04]  /*2c300*/  STL.64 [R1+0x2f0], R20 ;  /* 0x0002f01401007387 */ /* 0x000fe80000100a00 */
[----:B------:R0:W-:Y:S04]  /*2c310*/  STL.64 [R1+0x2f8], R22 ;  /* 0x0002f81601007387 */ /* 0x0001e80000100a00 */
[----:B0-----:R-:W4:Y:S04]  /*2c320*/  LDL.LU.64 R22, [R1+0x40d8] ;  /* 0x0040d80001167983 */ /* 0x001f280000300a00 */
[----:B------:R-:W4:Y:S02]  /*2c330*/  LDL.LU.64 R20, [R1+0x40d0] ;  /* 0x0040d00001147983 */ /* 0x000f240000300a00 */
[----:B----4-:R-:W-:Y:S01]  /*2c340*/  HMMA.16816.F32.BF16 R20, R12, R8, R20 ;  /* 0x000000080c14723c */ /* 0x010fe20000041814 */
[----:B------:R-:W-:-:S15]  /*2c350*/  IMAD.MOV.U32 R3, RZ, RZ, R9 ;  /* 0x000000ffff037224 */ /* 0x000fde00078e0009 */
[----:B------:R-:W-:-:S03]  /*2c360*/  NOP ;  /* 0x0000000000007918 */ /* 0x000fc60000000000 */
[----:B------:R0:W-:Y:S04]  /*2c370*/  STL.64 [R1+0x2e0], R20 ;  /* 0x0002e01401007387 */ /* 0x0001e80000100a00 */
[----:B------:R1:W-:Y:S04]  /*2c380*/  STL.64 [R1+0x2e8], R22 ;  /* 0x0002e81601007387 */ /* 0x0003e80000100a00 */
[----:B0-----:R-:W4:Y:S01]  /*2c390*/  LDL.LU.64 R20, [R1+0x40c8] ;  /* 0x0040c80001147983 */ /* 0x001f220000300a00 */
[----:B-1----:R-:W-:-:S03]  /*2c3a0*/  IMAD.MOV.U32 R22, RZ, RZ, R8 ;  /* 0x000000ffff167224 */ /* 0x002fc600078e0008 */
[----:B------:R-:W2:Y:S02]  /*2c3b0*/  LDL.LU.64 R8, [R1+0x40c0] ;  /* 0x0040c00001087983 */ /* 0x000ea40000300a00 */
[----:B--2---:R-:W-:-:S15]  /*2c3c0*/  HMMA.16816.F32.BF16 R16, R12, R8, R16 ;  /* 0x000000080c10723c */ /* 0x004fde0000041810 */
[----:B------:R-:W-:-:S04]  /*2c3d0*/  NOP ;  /* 0x0000000000007918 */ /* 0x000fc80000000000 */
[----:B------:R0:W-:Y:S04]  /*2c3e0*/  STL.64 [R1+0x2d0], R16 ;  /* 0x0002d01001007387 */ /* 0x0001e80000100a00 */
[----:B------:R-:W-:Y:S04]  /*2c3f0*/  STL.64 [R1+0x2d8], R18 ;  /* 0x0002d81201007387 */ /* 0x000fe80000100a00 */
[----:B0-----:R-:W2:Y:S04]  /*2c400*/  LDL.LU.64 R16, [R1+0x40b8] ;  /* 0x0040b80001107983 */ /* 0x001ea80000300a00 */
[----:B------:R0:W-:Y:S04]  /*2c410*/  STL.64 [R1+0x4060], R8 ;  /* 0x0040600801007387 */ /* 0x0001e80000100a00 */
[----:B0-----:R-:W4:Y:S04]  /*2c420*/  LDL.LU.64 R8, [R1+0x530] ;  /* 0x0005300001087983 */ /* 0x001f280000300a00 */
[----:B------:R-:W4:Y:S01]  /*2c430*/  LDL.LU.64 R10, [R1+0x538] ;  /* 0x00053800010a7983 */ /* 0x000f220000300a00 */
[----:B--2---:R-:W-:Y:S01]  /*2c440*/  HMMA.16816.F32.BF16 R24, R12, R16, R24 ;  /* 0x000000100c18723c */ /* 0x004fe20000041818 */
[----:B------:R-:W-:-:S02]  /*2c450*/  IMAD.MOV.U32 R2, RZ, RZ, R16 ;  /* 0x000000ffff027224 */ /* 0x000fc400078e0010 */
[----:B------:R-:W-:-:S15]  /*2c460*/  IMAD.MOV.U32 R0, RZ, RZ, R17 ;  /* 0x000000ffff007224 */ /* 0x000fde00078e0011 */
[----:B------:R-:W-:Y:S01]  /*2c470*/  NOP ;  /* 0x0000000000007918 */ /* 0x000fe20000000000 */
[----:B------:R-:W-:Y:S04]  /*2c480*/  STL.64 [R1+0x2c0], R24 ;  /* 0x0002c01801007387 */ /* 0x000fe80000100a00 */
[----:B------:R0:W-:Y:S04]  /*2c490*/  STL.64 [R1+0x2c8], R26 ;  /* 0x0002c81a01007387 */ /* 0x0001e80000100a00 */
[----:B0-----:R-:W2:Y:S04]  /*2c4a0*/  LDL.LU.64 R26, [R1+0x40b0] ;  /* 0x0040b000011a7983 */ /* 0x001ea80000300a00 */
[----:B------:R-:W2:Y:S04]  /*2c4b0*/  LDL.LU.64 R24, [R1+0x40a8] ;  /* 0x0040a80001187983 */ /* 0x000ea80000300a00 */
[----:B------:R-:W2:Y:S01]  /*2c4c0*/  LDL.LU.64 R16, [R1+0x40a0] ;  /* 0x0040a00001107983 */ /* 0x000ea20000300a00 */
[C---:B----4-:R-:W-:Y:S08]  /*2c4d0*/  HMMA.16816.F32.BF16 R8, R12.reuse, R20, R8 ;  /* 0x000000140c08723c */ /* 0x050ff00000041808 */
[----:B--2---:R-:W-:Y:S01]  /*2c4e0*/  HMMA.16816.F32.BF16 R16, R12, R16, R24 ;  /* 0x000000100c10723c */ /* 0x004fe20000041818 */
[----:B------:R-:W2:Y:S04]  /*2c4f0*/  LDL.LU.64 R26, [R1+0x4098] ;  /* 0x00409800011a7983 */ /* 0x000ea80000300a00 */
[----:B------:R-:W3:-:S14]  /*2c500*/  LDL.LU.64 R24, [R1+0x4090] ;  /* 0x0040900001187983 */ /* 0x000edc0000300a00 */
[----:B------:R-:W-:Y:S04]  /*2c510*/  STL.64 [R1+0x2b0], R16 ;  /* 0x0002b01001007387 */ /* 0x000fe80000100a00 */
[----:B------:R0:W-:Y:S04]  /*2c520*/  STL.64 [R1+0x2b8], R18 ;  /* 0x0002b81201007387 */ /* 0x0001e80000100a00 */
[----:B0-----:R-:W4:Y:S04]  /*2c530*/  LDL.LU.64 R18, [R1+0x4088] ;  /* 0x0040880001127983 */ /* 0x001f280000300a00 */
[----:B------:R-:W4:Y:S04]  /*2c540*/  LDL.LU.64 R16, [R1+0x4080] ;  /* 0x0040800001107983 */ /* 0x000f280000300a00 */
[----:B------:R0:W-:Y:S04]  /*2c550*/  STL.64 [R1+0x4030], R20 ;  /* 0x0040301401007387 */ /* 0x0001e80000100a00 */
[----:B0-----:R-:W2:Y:S04]  /*2c560*/  LDL.64 R20, [R1+0x50] ;  /* 0x0000500001147983 */ /* 0x001ea80000100a00 */
[----:B------:R-:W-:Y:S04]  /*2c570*/  STL.64 [R1+0x2a0], R8 ;  /* 0x0002a00801007387 */ /* 0x000fe80000100a00 */
[----:B------:R-:W-:Y:S04]  /*2c580*/  STL.64 [R1+0x2a8], R10 ;  /* 0x0002a80a01007387 */ /* 0x000fe80000100a00 */
[----:B--2---:R0:W-:Y:S04]  /*2c590*/  STL.64 [R1+0x4068], R20 ;  /* 0x0040681401007387 */ /* 0x0041e80000100a00 */
[----:B0-----:R-:W4:Y:S04]  /*2c5a0*/  LDL.64 R20, [R1+0x60] ;  /* 0x0000600001147983 */ /* 0x001f280000100a00 */
[----:B------:R-:W2:Y:S04]  /*2c5b0*/  LDL.LU.64 R8, [R1+0xc20] ;  /* 0x000c200001087983 */ /* 0x000ea80000300a00 */
[----:B------:R-:W2:Y:S01]  /*2c5c0*/  LDL.LU.64 R10, [R1+0xc28] ;  /* 0x000c2800010a7983 */ /* 0x000ea20000300a00 */
[----:B---3--:R-:W-:-:S15]  /*2c5d0*/  HMMA.16816.F32.BF16 R4, R12, R24, R4 ;  /* 0x000000180c04723c */ /* 0x008fde0000041804 */
[----:B------:R-:W-:-:S04]  /*2c5e0*/  NOP ;  /* 0x0000000000007918 */ /* 0x000fc80000000000 */
[----:B------:R-:W-:Y:S04]  /*2c5f0*/  STL.64 [R1+0x160], R4 ;  /* 0x0001600401007387 */ /* 0x000fe80000100a00 */
[----:B------:R-:W-:Y:S04]  /*2c600*/  STL.64 [R1+0x168], R6 ;  /* 0x0001680601007387 */ /* 0x000fe80000100a00 */
[----:B--2---:R-:W-:Y:S04]  /*2c610*/  STL.64 [R1+0x4078], R10 ;  /* 0x0040780a01007387 */ /* 0x004fe80000100a00 */
[----:B------:R0:W-:Y:S04]  /*2c620*/  STL.64 [R1+0x4070], R8 ;  /* 0x0040700801007387 */ /* 0x0001e80000100a00 */
[----:B0-----:R-:W4:Y:S04]  /*2c630*/  LDL.LU.64 R8, [R1+0xd20] ;  /* 0x000d200001087983 */ /* 0x001f280000300a00 */
[----:B------:R-:W4:Y:S04]  /*2c640*/  LDL.LU.64 R10, [R1+0xd28] ;  /* 0x000d2800010a7983 */ /* 0x000f280000300a00 */
[----:B------:R-:W2:Y:S04]  /*2c650*/  LDL.LU.64 R4, [R1+0x8e0] ;  /* 0x0008e00001047983 */ /* 0x000ea80000300a00 */
[----:B------:R-:W3:Y:S04]  /*2c660*/  LDL.LU.64 R6, [R1+0x8e8] ;  /* 0x0008e80001067983 */ /* 0x000ee80000300a00 */
[----:B---3--:R-:W-:Y:S04]  /*2c670*/  STL.64 [R1+0x4048], R6 ;  /* 0x0040480601007387 */ /* 0x008fe80000100a00 */
[----:B--2---:R-:W-:Y:S04]  /*2c680*/  STL.64 [R1+0x4040], R4 ;  /* 0x0040400401007387 */ /* 0x004fe80000100a00 */
[----:B------:R-:W-:Y:S04]  /*2c690*/  STL.64 [R1+0x4028], R26 ;  /* 0x0040281a01007387 */ /* 0x000fe80000100a00 */
[----:B------:R0:W-:Y:S04]  /*2c6a0*/  STL.64 [R1+0x4020], R24 ;  /* 0x0040201801007387 */ /* 0x0001e80000100a00 */
[----:B0-----:R-:W2:Y:S04]  /*2c6b0*/  LDL.LU.64 R24, [R1+0x9e0] ;  /* 0x0009e00001187983 */ /* 0x001ea80000300a00 */
[----:B------:R-:W3:Y:S01]  /*2c6c0*/  LDL.LU.64 R26, [R1+0x9e8] ;  /* 0x0009e800011a7983 */ /* 0x000ee20000300a00 */
[----:B----4-:R-:W-:Y:S01]  /*2c6d0*/  HMMA.16816.F32.BF16 R8, R16, R20, R8 ;  /* 0x000000141008723c */ /* 0x010fe20000041808 */
[----:B------:R-:W-:-:S02]  /*2c6e0*/  IMAD.MOV.U32 R12, RZ, RZ, R2 ;  /* 0x000000ffff0c7224 */ /* 0x000fc400078e0002 */
[----:B------:R-:W-:Y:S02]  /*2c6f0*/  IMAD.MOV.U32 R13, RZ, RZ, R0 ;  /* 0x000000ffff0d7224 */ /* 0x000fe400078e0000 */
[----:B------:R-:W-:Y:S02]  /*2c700*/  IMAD.MOV.U32 R2, RZ, RZ, R20 ;  /* 0x000000ffff027224 */ /* 0x000fe400078e0014 */
[----:B------:R-:W-:Y:S01]  /*2c710*/  IMAD.MOV.U32 R0, RZ, RZ, R21 ;  /* 0x000000ffff007224 */ /* 0x000fe200078e0015 */
[----:B---3--:R-:W-:Y:S04]  /*2c720*/  STL.64 [R1+0x4058], R26 ;  /* 0x0040581a01007387 */ /* 0x008fe80000100a00 */
[----:B--2---:R0:W-:Y:S04]  /*2c730*/  STL.64 [R1+0x4050], R24 ;  /* 0x0040501801007387 */ /* 0x0041e80000100a00 */
[----:B0-----:R-:W2:Y:S04]  /*2c740*/  LDL.LU.64 R24, [R1+0xae0] ;  /* 0x000ae00001187983 */ /* 0x001ea80000300a00 */
[----:B------:R-:W2:Y:S04]  /*2c750*/  LDL.LU.64 R26, [R1+0xae8] ;  /* 0x000ae800011a7983 */ /* 0x000ea80000300a00 */
[----:B------:R-:W-:Y:S04]  /*2c760*/  STL.64 [R1+0x150], R8 ;  /* 0x0001500801007387 */ /* 0x000fe80000100a00 */
[----:B------:R0:W-:Y:S04]  /*2c770*/  STL.64 [R1+0x158], R10 ;  /* 0x0001580a01007387 */ /* 0x0001e80000100a00 */
[----:B0-----:R-:W3:Y:S04]  /*2c780*/  LDL.LU.64 R10, [R1+0x4078] ;  /* 0x00407800010a7983 */ /* 0x001ee80000300a00 */
[----:B------:R-:W3:Y:S04]  /*2c790*/  LDL.LU.64 R8, [R1+0x4070] ;  /* 0x0040700001087983 */ /* 0x000ee80000300a00 */
[----:B------:R-:W3:Y:S01]  /*2c7a0*/  LDL.LU.64 R20, [R1+0x4068] ;  /* 0x0040680001147983 */ /* 0x000ee20000300a00 */
[----:B------:R-:W-:-:S02]  /*2c7b0*/  IMAD.MOV.U32 R4, RZ, RZ, R22 ;  /* 0x000000ffff047224 */ /* 0x000fc400078e0016 */
[----:B------:R-:W-:Y:S01]  /*2c7c0*/  IMAD.MOV.U32 R5, RZ, RZ, R3 ;  /* 0x000000ffff057224 */ /* 0x000fe200078e0003 */
[----:B---3--:R-:W-:Y:S01]  /*2c7d0*/  HMMA.16816.F32.BF16 R8, R16, R20, R8 ;  /* 0x000000141008723c */ /* 0x008fe20000041808 */
[----:B------:R-:W-:-:S07]  /*2c7e0*/  IMAD.MOV.U32 R3, RZ, RZ, R21 ;  /* 0x000000ffff037224 */ /* 0x000fce00078e0015 */
[----:B--2---:R-:W-:Y:S11]  /*2c7f0*/  HMMA.16816.F32.BF16 R4, R16, R4, R24 ;  /* 0x000000041004723c */ /* 0x004ff60000041818 */
[----:B------:R0:W-:Y:S04]  /*2c800*/  STL.64 [R1+0x140], R8 ;  /* 0x0001400801007387 */ /* 0x0001e80000100a00 */
[----:B------:R1:W-:Y:S04]  /*2c810*/  STL.64 [R1+0x148], R10 ;  /* 0x0001480a01007387 */ /* 0x0003e80000100a00 */
[----:B0-----:R-:W2:Y:S01]  /*2c820*/  LDL.LU.64 R8, [R1+0x4060] ;  /* 0x0040600001087983 */ /* 0x001ea20000300a00 */
[----:B-1----:R-:W-:-:S03]  /*2c830*/  IMAD.MOV.U32 R10, RZ, RZ, R20 ;  /* 0x000000ffff0a7224 */ /* 0x002fc600078e0014 */
[----:B------:R-:W3:Y:S04]  /*2c840*/  LDL.64 R20, [R1+0x10] ;  /* 0x0000100001147983 */ /* 0x000ee80000100a00 */
[----:B------:R-:W4:Y:S04]  /*2c850*/  LDL.LU.64 R26, [R1+0x4058] ;  /* 0x00405800011a7983 */ /* 0x000f280000300a00 */
[----:B------:R-:W4:Y:S04]  /*2c860*/  LDL.LU.64 R24, [R1+0x4050] ;  /* 0x0040500001187983 */ /* 0x000f280000300a00 */
[----:B------:R-:W-:Y:S04]  /*2c870*/  STL.64 [R1+0x130], R4 ;  /* 0x0001300401007387 */ /* 0x000fe80000100a00 */
[----:B------:R0:W-:Y:S04]  /*2c880*/  STL.64 [R1+0x138], R6 ;  /* 0x0001380601007387 */ /* 0x0001e80000100a00 */
[----:B0-----:R-:W3:Y:S04]  /*2c890*/  LDL.LU.64 R6, [R1+0x4048] ;  /* 0x0040480001067983 */ /* 0x001ee80000300a00 */
[----:B------:R-:W3:Y:S04]  /*2c8a0*/  LDL.LU.64 R4, [R1+0x4040] ;  /* 0x0040400001047983 */ /* 0x000ee80000300a00 */
[----:B--2---:R0:W-:Y:S01]  /*2c8b0*/  STL.64 [R1+0x3fc8], R8 ;  /* 0x003fc80801007387 */ /* 0x0041e20000100a00 */
[C---:B----4-:R-:W-:Y:S03]  /*2c8c0*/  HMMA.16816.F32.BF16 R24, R16.reuse, R8, R24 ;  /* 0x000000081018723c */ /* 0x050fe60000041818 */
[----:B0-----:R-:W2:Y:S05]  /*2c8d0*/  LDL.64 R8, [R1+0x40] ;  /* 0x0000400001087983 */ /* 0x001eaa0000100a00 */
[----:B---3--:R-:W-:Y:S11]  /*2c8e0*/  HMMA.16816.F32.BF16 R4, R16, R12, R4 ;  /* 0x0000000c1004723c */ /* 0x008ff60000041804 */
[----:B------:R-:W-:Y:S04]  /*2c8f0*/  STL.64 [R1+0x120], R24 ;  /* 0x0001201801007387 */ /* 0x000fe80000100a00 */
[----:B------:R-:W-:Y:S04]  /*2c900*/  STL.64 [R1+0x128], R26 ;  /* 0x0001281a01007387 */ /* 0x000fe80000100a00 */
[----:B--2---:R0:W-:Y:S02]  /*2c910*/  STL.64 [R1+0x3fe0], R8 ;  /* 0x003fe00801007387 */ /* 0x0041e40000100a00 */
[----:B0-----:R-:W-:-:S02]  /*2c920*/  IMAD.MOV.U32 R8, RZ, RZ, R10 ;  /* 0x000000ffff087224 */ /* 0x001fc400078e000a */
[----:B------:R-:W-:-:S05]  /*2c930*/  IMAD.MOV.U32 R9, RZ, RZ, R3 ;  /* 0x000000ffff097224 */ /* 0x000fca00078e0003 */
[----:B------:R0:W-:Y:S02]  /*2c940*/  STL.64 [R1+0x3ff8], R8 ;  /* 0x003ff80801007387 */ /* 0x0001e40000100a00 */
[----:B0-----:R-:W-:Y:S02]  /*2c950*/  IMAD.MOV.U32 R8, RZ, RZ, R2 ;  /* 0x000000ffff087224 */ /* 0x001fe400078e0002 */
[----:B------:R-:W-:-:S05]  /*2c960*/  IMAD.MOV.U32 R9, RZ, RZ, R0 ;  /* 0x000000ffff097224 */ /* 0x000fca00078e0000 */
[----:B------:R0:W-:Y:S04]  /*2c970*/  STL.64 [R1+0x4038], R8 ;  /* 0x0040380801007387 */ /* 0x0001e80000100a00 */
[----:B0-----:R-:W2:Y:S04]  /*2c980*/  LDL.LU.64 R8, [R1+0x1c0] ;  /* 0x0001c00001087983 */ /* 0x001ea80000300a00 */
[----:B------:R-:W2:Y:S04]  /*2c990*/  LDL.LU.64 R10, [R1+0x1c8] ;  /* 0x0001c800010a7983 */ /* 0x000ea80000300a00 */
[----:B------:R0:W-:Y:S04]  /*2c9a0*/  STL.64 [R1+0x290], R4 ;  /* 0x0002900401007387 */ /* 0x0001e80000100a00 */
[----:B------:R1:W-:Y:S04]  /*2c9b0*/  STL.64 [R1+0x298], R6 ;  /* 0x0002980601007387 */ /* 0x0003e80000100a00 */
[----:B------:R-:W3:Y:S04]  /*2c9c0*/  LDL.LU.64 R24, [R1+0x1b0] ;  /* 0x0001b00001187983 */ /* 0x000ee80000300a00 */
[----:B------:R-:W3:Y:S04]  /*2c9d0*/  LDL.LU.64 R26, [R1+0x1b8] ;  /* 0x0001b800011a7983 */ /* 0x000ee80000300a00 */
[----:B0-----:R-:W4:Y:S04]  /*2c9e0*/  LDL.LU.64 R4, [R1+0x1a0] ;  /* 0x0001a00001047983 */ /* 0x001f280000300a00 */
[----:B-1----:R-:W4:Y:S04]  /*2c9f0*/  LDL.LU.64 R6, [R1+0x1a8] ;  /* 0x0001a80001067983 */ /* 0x002f280000300a00 */
[----:B------:R0:W-:Y:S04]  /*2ca00*/  STL.64 [R1+0x3fc0], R12 ;  /* 0x003fc00c01007387 */ /* 0x0001e80000100a00 */
[----:B0-----:R-:W2:Y:S04]  /*2ca10*/  LDL.LU.64 R12, [R1+0x9b0] ;  /* 0x0009b000010c7983 */ /* 0x001ea80000300a00 */
[----:B------:R-:W2:Y:S04]  /*2ca20*/  LDL.LU.64 R14, [R1+0x9b8] ;  /* 0x0009b800010e7983 */ /* 0x000ea80000300a00 */
[----:B--2---:R-:W-:Y:S04]  /*2ca30*/  STL.64 [R1+0x3fd8], R14 ;  /* 0x003fd80e01007387 */ /* 0x004fe80000100a00 */
[----:B------:R0:W-:Y:S04]  /*2ca40*/  STL.64 [R1+0x3fd0], R12 ;  /* 0x003fd00c01007387 */ /* 0x0001e80000100a00 */
[----:B0-----:R-:W2:Y:S04]  /*2ca50*/  LDL.LU.64 R12, [R1+0xaa0] ;  /* 0x000aa000010c7983 */ /* 0x001ea80000300a00 */
[----:B------:R-:W2:Y:S01]  /*2ca60*/  LDL.LU.64 R14, [R1+0xaa8] ;  /* 0x000aa800010e7983 */ /* 0x000ea20000300a00 */
[----:B------:R-:W-:Y:S03]  /*2ca70*/  HMMA.16816.F32.BF16 R8, R16, R20, R8 ;  /* 0x000000141008723c */ /* 0x000fe60000041808 */
[----:B--2---:R-:W-:Y:S04]  /*2ca80*/  STL.64 [R1+0x3ff0], R14 ;  /* 0x003ff00e01007387 */ /* 0x004fe80000100a00 */
[----:B------:R0:W-:Y:S04]  /*2ca90*/  STL.64 [R1+0x3fe8], R12 ;  /* 0x003fe80c01007387 */ /* 0x0001e80000100a00 */
[----:B0-----:R-:W2:Y:S04]  /*2caa0*/  LDL.LU.64 R12, [R1+0xbe0] ;  /* 0x000be000010c7983 */ /* 0x001ea80000300a00 */
[----:B------:R-:W2:Y:S01]  /*2cab0*/  LDL.LU.64 R14, [R1+0xbe8] ;  /* 0x000be800010e7983 */ /* 0x000ea20000300a00 */
[----:B------:R-:W-:-:S02]  /*2cac0*/  IMAD.MOV.U32 R2, RZ, RZ, R20 ;  /* 0x000000ffff027224 */ /* 0x000fc400078e0014 */
[----:B------:R-:W-:Y:S01]  /*2cad0*/  IMAD.MOV.U32 R0, RZ, RZ, R21 ;  /* 0x000000ffff007224 */ /* 0x000fe200078e0015 */
[----:B--2---:R-:W-:Y:S04]  /*2cae0*/  STL.64 [R1+0x4008], R14 ;  /* 0x0040080e01007387 */ /* 0x004fe80000100a00 */
[----:B------:R0:W-:Y:S04]  /*2caf0*/  STL.64 [R1+0x4000], R12 ;  /* 0x0040000c01007387 */ /* 0x0001e80000100a00 */
[----:B0-----:R-:W2:Y:S04]  /*2cb00*/  LDL.LU.64 R12, [R1+0xce0] ;  /* 0x000ce000010c7983 */ /* 0x001ea80000300a00 */
[----:B------:R-:W2:Y:S04]  /*2cb10*/  LDL.LU.64 R14, [R1+0xce8] ;  /* 0x000ce800010e7983 */ /* 0x000ea80000300a00 */
[----:B------:R0:W-:Y:S04]  /*2cb20*/  STL.64 [R1+0x440], R8 ;  /* 0x0004400801007387 */ /* 0x0001e80000100a00 */
[----:B------:R-:W-:Y:S04]  /*2cb30*/  STL.64 [R1+0x448], R10 ;  /* 0x0004480a01007387 */ /* 0x000fe80000100a00 */
[----:B0-----:R-:W2:Y:S04]  /*2cb40*/  LDL.LU.64 R8, [R1+0x4038] ;  /* 0x0040380001087983 */ /* 0x001ea80000300a00 */
[----:B------:R-:W3:Y:S02]  /*2cb50*/  LDL.LU.64 R20, [R1+0x4030] ;  /* 0x0040300001147983 */ /* 0x000ee40000300a00 */
[----:B---3--:R-:W-:-:S15]  /*2cb60*/  HMMA.16816.F32.BF16 R24, R16, R20, R24 ;  /* 0x000000141018723c */ /* 0x008fde0000041818 */
[----:B------:R-:W-:-:S04]  /*2cb70*/  NOP ;  /* 0x0000000000007918 */ /* 0x000fc80000000000 */
[----:B------:R-:W-:Y:S04]  /*2cb80*/  STL.64 [R1+0x580], R24 ;  /* 0x0005801801007387 */ /* 0x000fe80000100a00 */
[----:B------:R0:W-:Y:S04]  /*2cb90*/  STL.64 [R1+0x588], R26 ;  /* 0x0005881a01007387 */ /* 0x0001e80000100a00 */
[----:B0-----:R-:W3:Y:S04]  /*2cba0*/  LDL.LU.64 R26, [R1+0x4028] ;  /* 0x00402800011a7983 */ /* 0x001ee80000300a00 */
[----:B------:R-:W4:Y:S04]  /*2cbb0*/  LDL.LU.64 R24, [R1+0x4020] ;  /* 0x0040200001187983 */ /* 0x000f280000300a00 */
[----:B------:R0:W-:Y:S04]  /*2cbc0*/  STL.64 [R1+0x3fb8], R20 ;  /* 0x003fb81401007387 */ /* 0x0001e80000100a00 */
[----:B0-----:R-:W2:Y:S04]  /*2cbd0*/  LDL.LU.64 R20, [R1+0x6e0] ;  /* 0x0006e00001147983 */ /* 0x001ea80000300a00 */
[----:B------:R-:W2:Y:S01]  /*2cbe0*/  LDL.LU.64 R22, [R1+0x6e8] ;  /* 0x0006e80001167983 */ /* 0x000ea20000300a00 */
[----:B----4-:R-:W-:Y:S03]  /*2cbf0*/  HMMA.16816.F32.BF16 R16, R16, R24, R4 ;  /* 0x000000181010723c */ /* 0x010fe60000041804 */
[----:B------:R-:W2:Y:S04]  /*2cc00*/  LDL.LU.64 R6, [R1+0x4018] ;  /* 0x0040180001067983 */ /* 0x000ea80000300a00 */
[----:B------:R-:W2:-:S12]  /*2cc10*/  LDL.LU.64 R4, [R1+0x4010] ;  /* 0x0040100001047983 */ /* 0x000e980000300a00 */
[----:B------:R-:W-:Y:S04]  /*2cc20*/  STL.64 [R1+0x570], R16 ;  /* 0x0005701001007387 */ /* 0x000fe80000100a00 */
[----:B------:R-:W-:Y:S01]  /*2cc30*/  STL.64 [R1+0x578], R18 ;  /* 0x0005781201007387 */ /* 0x000fe20000100a00 */
[----:B--2---:R-:W-:Y:S03]  /*2cc40*/  HMMA.16816.F32.BF16 R8, R4, R8, R12 ;  /* 0x000000080408723c */ /* 0x004fe6000004180c */
[----:B------:R-:W2:Y:S04]  /*2cc50*/  LDL.LU.64 R14, [R1+0x4008] ;  /* 0x00400800010e7983 */ /* 0x000ea80000300a00 */
[----:B------:R-:W2:-:S12]  /*2cc60*/  LDL.LU.64 R12, [R1+0x4000] ;  /* 0x00400000010c7983 */ /* 0x000e980000300a00 */
[----:B------:R0:W-:Y:S04]  /*2cc70*/  STL.64 [R1+0x670], R8 ;  /* 0x0006700801007387 */ /* 0x0001e80000100a00 */
[----:B------:R2:W-:Y:S04]  /*2cc80*/  STL.64 [R1+0x678], R10 ;  /* 0x0006780a01007387 */ /* 0x0005e80000100a00 */
[----:B0-----:R-:W2:Y:S02]  /*2cc90*/  LDL.LU.64 R8, [R1+0x3ff8] ;  /* 0x003ff80001087983 */ /* 0x001ea40000300a00 */
[----:B--2---:R-:W-:Y:S02]  /*2cca0*/  HMMA.16816.F32.BF16 R8, R4, R8, R12 ;  /* 0x000000080408723c */ /* 0x004fe4000004180c */
[----:B------:R-:W2:Y:S04]  /*2ccb0*/  LDL.LU.64 R14, [R1+0x3ff0] ;  /* 0x003ff000010e7983 */ /* 0x000ea80000300a00 */
[----:B------:R-:W2:-:S13]  /*2ccc0*/  LDL.LU.64 R12, [R1+0x3fe8] ;  /* 0x003fe800010c7983 */ /* 0x000e9a0000300a00 */
[----:B------:R0:W-:Y:S04]  /*2ccd0*/  STL.64 [R1+0x660], R8 ;  /* 0x0006600801007387 */ /* 0x0001e80000100a00 */
[----:B------:R-:W-:Y:S04]  /*2cce0*/  STL.64 [R1+0x668], R10 ;  /* 0x0006680a01007387 */ /* 0x000fe80000100a00 */
[----:B0-----:R-:W2:Y:S01]  /*2ccf0*/  LDL.LU.64 R8, [R1+0x3fe0] ;  /* 0x003fe00001087983 */ /* 0x001ea20000300a00 */
[----:B------:R-:W-:Y:S02]  /*2cd00*/  IMAD.MOV.U32 R16, RZ, RZ, R2 ;  /* 0x000000ffff107224 */ /* 0x000fe400078e0002 */
[----:B------:R-:W-:Y:S01]  /*2cd10*/  IMAD.MOV.U32 R17, RZ, RZ, R0 ;  /* 0x000000ffff117224 */ /* 0x000fe200078e0000 */
        /* <DEDUP_REMOVED lines=10> */
[----:B------:R-:W2:-:S15]  /*2cdc0*/  LDL.LU.64 R12, [R1+0x3fc0] ;  /* 0x003fc000010c7983 */ /* 0x000e9e0000300a00 */
[----:B------:R-:W-:Y:S02]  /*2cdd0*/  NOP ;  /* 0x0000000000007918 */ /* 0x000fe40000000000 */
[----:B------:R-:W-:Y:S04]  /*2cde0*/  STL.64 [R1+0x640], R8 ;  /* 0x0006400801007387 */ /* 0x000fe80000100a00 */
[----:B------:R-:W-:Y:S04]  /*2cdf0*/  STL.64 [R1+0x648], R10 ;  /* 0x0006480a01007387 */ /* 0x000fe80000100a00 */
[----:B------:R-:W-:Y:S01]  /*2ce00*/  LDSM.16.MT88.4 R8, [R28+UR5+0x200] ;  /* 0x000200051c08783b */ /* 0x000fe20008004200 */
[----:B--2---:R-:W-:Y:S03]  /*2ce10*/  HMMA.16816.F32.BF16 R12, R4, R12, R20 ;  /* 0x0000000c040c723c */ /* 0x004fe60000041814 */
[----:B------:R-:W2:-:S15]  /*2ce20*/  LDL.LU.64 R20, [R1+0x3fb8] ;  /* 0x003fb80001147983 */ /* 0x000e9e0000300a00 */
[----:B------:R-:W-:Y:S01]  /*2ce30*/  NOP ;  /* 0x0000000000007918 */ /* 0x000fe20000000000 */
[----:B------:R-:W-:Y:S04]  /*2ce40*/  STL.64 [R1+0x630], R12 ;  /* 0x0006300c01007387 */ /* 0x000fe80000100a00 */
[----:B------:R-:W-:Y:S04]  /*2ce50*/  STL.64 [R1+0x638], R14 ;  /* 0x0006380e01007387 */ /* 0x000fe80000100a00 */
[----:B------:R-:W0:Y:S04]  /*2ce60*/  LDSM.16.MT88.4 R12, [R28+UR5+0x280] ;  /* 0x000280051c0c783b */ /* 0x000e280008004200 */
[----:B0-----:R-:W-:Y:S04]  /*2ce70*/  STL.64 [R1+0x3f48], R14 ;  /* 0x003f480e01007387 */ /* 0x001fe80000100a00 */
[----:B------:R0:W-:Y:S04]  /*2ce80*/  STL.64 [R1+0x3f40], R12 ;  /* 0x003f400c01007387 */ /* 0x0001e80000100a00 */
[----:B0-----:R-:W4:Y:S04]  /*2ce90*/  LDL.LU.64 R12, [R1+0x380] ;  /* 0x00038000010c7983 */ /* 0x001f280000300a00 */
[----:B------:R-:W4:Y:S02]  /*2cea0*/  LDL.LU.64 R14, [R1+0x388] ;  /* 0x00038800010e7983 */ /* 0x000f240000300a00 */
[----:B----4-:R-:W-:Y:S02]  /*2ceb0*/  HMMA.16816.F32.BF16 R16, R4, R16, R12 ;  /* 0x000000100410723c */ /* 0x010fe4000004180c */
[----:B------:R-:W4:-:S15]  /*2cec0*/  LDL.64 R12, [R1+0x60] ;  /* 0x00006000010c7983 */ /* 0x000f1e0000100a00 */
[----:B------:R-:W-:Y:S02]  /*2ced0*/  NOP ;  /* 0x0000000000007918 */ /* 0x000fe40000000000 */
[----:B------:R-:W-:Y:S04]  /*2cee0*/  STL.64 [R1+0x620], R16 ;  /* 0x0006201001007387 */ /* 0x000fe80000100a00 */
[----:B------:R-:W-:Y:S04]  /*2cef0*/  STL.64 [R1+0x628], R18 ;  /* 0x0006281201007387 */ /* 0x000fe80000100a00 */
[----:B------:R-:W0:Y:S04]  /*2cf00*/  LDSM.16.MT88.4 R16, [R28+UR5+0x300] ;  /* 0x000300051c10783b */ /* 0x000e280008004200 */
[----:B0-----:R-:W-:Y:S04]  /*2cf10*/  STL.64 [R1+0x3ec0], R18 ;  /* 0x003ec01201007387 */ /* 0x001fe80000100a00 */
[----:B------:R0:W-:Y:S04]  /*2cf20*/  STL.64 [R1+0x3eb8], R16 ;  /* 0x003eb81001007387 */ /* 0x0001e80000100a00 */
[----:B0-----:R-:W2:Y:S04]  /*2cf30*/  LDL.64 R16, [R1+0x20] ;  /* 0x0000200001107983 */ /* 0x001ea80000100a00 */
[----:B--2---:R0:W-:Y:S04]  /*2cf40*/  STL.64 [R1+0x3f78], R16 ;  /* 0x003f781001007387 */ /* 0x0041e80000100a00 */
[----:B0-----:R-:W2:Y:S04]  /*2cf50*/  LDL.64 R16, [R1+0x30] ;  /* 0x0000300001107983 */ /* 0x001ea80000100a00 */
[----:B--2---:R0:W-:Y:S04]  /*2cf60*/  STL.64 [R1+0x3f90], R16 ;  /* 0x003f901001007387 */ /* 0x0041e80000100a00 */
[----:B0-----:R-:W2:Y:S04]  /*2cf70*/  LDL.LU.64 R16, [R1+0x6b0] ;  /* 0x0006b00001107983 */ /* 0x001ea80000300a00 */
[----:B------:R-:W2:Y:S02]  /*2cf80*/  LDL.LU.64 R18, [R1+0x6b8] ;  /* 0x0006b80001127983 */ /* 0x000ea40000300a00 */
[----:B--2---:R-:W-:Y:S01]  /*2cf90*/  HMMA.16816.F32.BF16 R20, R4, R20, R16 ;  /* 0x000000140414723c */ /* 0x004fe20000041810 */
[----:B------:R-:W-:-:S02]  /*2cfa0*/  IMAD.MOV.U32 R16, RZ, RZ, R2 ;  /* 0x000000ffff107224 */ /* 0x000fc400078e0002 */
[----:B------:R-:W-:-:S15]  /*2cfb0*/  IMAD.MOV.U32 R17, RZ, RZ, R0 ;  /* 0x000000ffff117224 */ /* 0x000fde00078e0000 */
[----:B------:R-:W-:Y:S01]  /*2cfc0*/  NOP ;  /* 0x0000000000007918 */ /* 0x000fe20000000000 */
[----:B------:R-:W-:Y:S04]  /*2cfd0*/  STL.64 [R1+0x610], R20 ;  /* 0x0006101401007387 */ /* 0x000fe80000100a00 */
[----:B------:R-:W-:Y:S04]  /*2cfe0*/  STL.64 [R1+0x618], R22 ;  /* 0x0006181601007387 */ /* 0x000fe80000100a00 */
[----:B------:R0:W-:Y:S04]  /*2cff0*/  STL.64 [R1+0x3fa8], R16 ;  /* 0x003fa81001007387 */ /* 0x0001e80000100a00 */
[----:B------:R-:W1:Y:S04]  /*2d000*/  LDSM.16.MT88.4 R20, [R28+UR5+0x380] ;  /* 0x000380051c14783b */ /* 0x000e680008004200 */
[----:B0-----:R-:W2:Y:S04]  /*2d010*/  LDL.64 R16, [R1+0x50] ;  /* 0x0000500001107983 */ /* 0x001ea80000100a00 */
[----:B--2---:R0:W-:Y:S04]  /*2d020*/  STL.64 [R1+0x3fb0], R16 ;  /* 0x003fb01001007387 */ /* 0x0041e80000100a00 */
[----:B0-----:R-:W2:Y:S04]  /*2d030*/  LDL.LU.64 R16, [R1+0x6a0] ;  /* 0x0006a00001107983 */ /* 0x001ea80000300a00 */
[----:B------:R-:W2:Y:S04]  /*2d040*/  LDL.LU.64 R18, [R1+0x6a8] ;  /* 0x0006a80001127983 */ /* 0x000ea80000300a00 */
[----:B-1----:R-:W-:Y:S04]  /*2d050*/  STL.64 [R1+0x3e58], R22 ;  /* 0x003e581601007387 */ /* 0x002fe80000100a00 */
[----:B------:R0:W-:Y:S04]  /*2d060*/  STL.64 [R1+0x3e50], R20 ;  /* 0x003e501401007387 */ /* 0x0001e80000100a00 */
[----:B------:R-:W-:Y:S01]  /*2d070*/  STL [R1+0x3d88], R28 ;  /* 0x003d881c01007387 */ /* 0x000fe20000100800 */
[----:B--2---:R-:W-:Y:S03]  /*2d080*/  HMMA.16816.F32.BF16 R4, R4, R24, R16 ;  /* 0x000000180404723c */ /* 0x004fe60000041810 */
[----:B------:R-:W4:Y:S04]  /*2d090*/  LDL.LU.64 R16, [R1+0xd50] ;  /* 0x000d500001107983 */ /* 0x000f280000300a00 */
[----:B------:R-:W4:-:S12]  /*2d0a0*/  LDL.LU.64 R18, [R1+0xd58] ;  /* 0x000d580001127983 */ /* 0x000f180000300a00 */
[----:B------:R-:W-:Y:S04]  /*2d0b0*/  STL.64 [R1+0x560], R4 ;  /* 0x0005600401007387 */ /* 0x000fe80000100a00 */
[----:B------:R-:W-:Y:S04]  /*2d0c0*/  STL.64 [R1+0x568], R6 ;  /* 0x0005680601007387 */ /* 0x000fe80000100a00 */
[----:B0-----:R-:W2:Y:S04]  /*2d0d0*/  LDL.LU.64 R20, [R1+0xc50] ;  /* 0x000c500001147983 */ /* 0x001ea80000300a00 */
[----:B------:R-:W2:Y:S04]  /*2d0e0*/  LDL.LU.64 R22, [R1+0xc58] ;  /* 0x000c580001167983 */ /* 0x000ea80000300a00 */
[----:B---3--:R-:W-:Y:S04]  /*2d0f0*/  STL.64 [R1+0x3f58], R26 ;  /* 0x003f581a01007387 */ /* 0x008fe80000100a00 */
[----:B------:R0:W-:Y:S04]  /*2d100*/  STL.64 [R1+0x3f50], R24 ;  /* 0x003f501801007387 */ /* 0x0001e80000100a00 */
[----:B0-----:R-:W3:Y:S04]  /*2d110*/  LDL.64 R24, [R1+0x10] ;  /* 0x0000100001187983 */ /* 0x001ee80000100a00 */
[----:B---3--:R0:W-:Y:S04]  /*2d120*/  STL.64 [R1+0x3f70], R24 ;  /* 0x003f701801007387 */ /* 0x0081e80000100a00 */
[----:B0-----:R-:W3:Y:S04]  /*2d130*/  LDL.LU.64 R24, [R1+0x940] ;  /* 0x0009400001187983 */ /* 0x001ee80000300a00 */
[----:B------:R-:W2:Y:S01]  /*2d140*/  LDL.LU.64 R26, [R1+0x948] ;  /* 0x00094800011a7983 */ /* 0x000ea20000300a00 */
[----:B------:R-:W-:-:S05]  /*2d150*/  LOP3.LUT R29, R28, 0x40, RZ, 0x3c, !PT ;  /* 0x000000401c1d7812 */ /* 0x000fca00078e3cff */
[----:B------:R-:W0:Y:S01]  /*2d160*/  LDSM.16.MT88.4 R4, [R29+UR5] ;  /* 0x000000051d04783b */ /* 0x000e220008004200 */
[----:B----4-:R-:W-:Y:S03]  /*2d170*/  HMMA.16816.F32.BF16 R16, R8, R12, R16 ;  /* 0x0000000c0810723c */ /* 0x010fe60000041810 */
[----:B--2---:R-:W-:Y:S04]  /*2d180*/  STL.64 [R1+0x3f88], R26 ;  /* 0x003f881a01007387 */ /* 0x004fe80000100a00 */
[----:B---3--:R1:W-:Y:S04]  /*2d190*/  STL.64 [R1+0x3f80], R24 ;  /* 0x003f801801007387 */ /* 0x0083e80000100a00 */
[----:B-1----:R-:W2:Y:S04]  /*2d1a0*/  LDL.LU.64 R24, [R1+0xa10] ;  /* 0x000a100001187983 */ /* 0x002ea80000300a00 */
[----:B------:R-:W3:Y:S01]  /*2d1b0*/  LDL.LU.64 R26, [R1+0xa18] ;  /* 0x000a1800011a7983 */ /* 0x000ee20000300a00 */
[----:B------:R-:W-:-:S03]  /*2d1c0*/  IMAD.MOV.U32 R3, RZ, RZ, R13 ;  /* 0x000000ffff037224 */ /* 0x000fc600078e000d */
[----:B---3--:R-:W-:Y:S04]  /*2d1d0*/  STL.64 [R1+0x3fa0], R26 ;  /* 0x003fa01a01007387 */ /* 0x008fe80000100a00 */
[----:B--2---:R1:W-:Y:S04]  /*2d1e0*/  STL.64 [R1+0x3f98], R24 ;  /* 0x003f981801007387 */ /* 0x0043e80000100a00 */
[----:B-1----:R-:W2:Y:S04]  /*2d1f0*/  LDL.LU.64 R24, [R1+0xb10] ;  /* 0x000b100001187983 */ /* 0x002ea80000300a00 */
[----:B------:R-:W2:Y:S04]  /*2d200*/  LDL.LU.64 R26, [R1+0xb18] ;  /* 0x000b1800011a7983 */ /* 0x000ea80000300a00 */
[----:B0-----:R-:W-:Y:S04]  /*2d210*/  STL.64 [R1+0x3df0], R6 ;  /* 0x003df00601007387 */ /* 0x001fe80000100a00 */
[----:B------:R0:W-:Y:S04]  /*2d220*/  STL.64 [R1+0x3de8], R4 ;  /* 0x003de80401007387 */ /* 0x0001e80000100a00 */
[----:B0-----:R-:W3:Y:S04]  /*2d230*/  LDL.64 R4, [R1] ;  /* 0x0000000001047983 */ /* 0x001ee80000100a00 */
[----:B------:R0:W-:Y:S04]  /*2d240*/  STL.64 [R1+0x550], R16 ;  /* 0x0005501001007387 */ /* 0x0001e80000100a00 */
[----:B------:R-:W-:Y:S04]  /*2d250*/  STL.64 [R1+0x558], R18 ;  /* 0x0005581201007387 */ /* 0x000fe80000100a00 */
[----:B0-----:R-:W4:Y:S01]  /*2d260*/  LDL.LU.64 R16, [R1+0x3fb0] ;  /* 0x003fb00001107983 */ /* 0x001f220000300a00 */
[----:B------:R-:W-:-:S03]  /*2d270*/  IMAD.MOV.U32 R6, RZ, RZ, R12 ;  /* 0x000000ffff067224 */ /* 0x000fc600078e000c */
[----:B------:R-:W2:Y:S04]  /*2d280*/  LDL.LU.64 R12, [R1+0x6c0] ;  /* 0x0006c000010c7983 */ /* 0x000ea80000300a00 */
[----:B------:R-:W2:Y:S01]  /*2d290*/  LDL.LU.64 R14, [R1+0x6c8] ;  /* 0x0006c800010e7983 */ /* 0x000ea20000300a00 */
[----:B----4-:R-:W-:Y:S03]  /*2d2a0*/  HMMA.16816.F32.BF16 R20, R8, R16, R20 ;  /* 0x000000100814723c */ /* 0x010fe60000041814 */
[----:B--2---:R-:W-:Y:S04]  /*2d2b0*/  STL.64 [R1+0x3f68], R14 ;  /* 0x003f680e01007387 */ /* 0x004fe80000100a00 */
[----:B------:R0:W-:Y:S01]  /*2d2c0*/  STL.64 [R1+0x3f60], R12 ;  /* 0x003f600c01007387 */ /* 0x0001e20000100a00 */
[----:B------:R-:W-:-:S03]  /*2d2d0*/  IMAD.MOV.U32 R7, RZ, RZ, R17 ;  /* 0x000000ffff077224 */ /* 0x000fc600078e0011 */
[----:B0-----:R-:W2:Y:S04]  /*2d2e0*/  LDL.LU.64 R12, [R1+0x6d0] ;  /* 0x0006d000010c7983 */ /* 0x001ea80000300a00 */
[----:B------:R-:W2:Y:S04]  /*2d2f0*/  LDL.LU.64 R14, [R1+0x6d8] ;  /* 0x0006d800010e7983 */ /* 0x000ea80000300a00 */
[----:B------:R0:W-:Y:S04]  /*2d300*/  STL.64 [R1+0x540], R20 ;  /* 0x0005401401007387 */ /* 0x0001e80000100a00 */
[----:B------:R-:W-:Y:S01]  /*2d310*/  STL.64 [R1+0x548], R22 ;  /* 0x0005481601007387 */ /* 0x000fe20000100a00 */
[----:B0-----:R-:W-:-:S03]  /*2d320*/  IMAD.MOV.U32 R20, RZ, RZ, R16 ;  /* 0x000000ffff147224 */ /* 0x001fc600078e0010 */
[----:B------:R-:W4:Y:S02]  /*2d330*/  LDL.LU.64 R16, [R1+0x3fa8] ;  /* 0x003fa80001107983 */ /* 0x000f240000300a00 */
[----:B----4-:R-:W-:Y:S02]  /*2d340*/  HMMA.16816.F32.BF16 R16, R8, R16, R24 ;  /* 0x000000100810723c */ /* 0x010fe40000041818 */
[----:B------:R-:W4:Y:S04]  /*2d350*/  LDL.LU.64 R26, [R1+0x3fa0] ;  /* 0x003fa000011a7983 */ /* 0x000f280000300a00 */
[----:B------:R-:W4:-:S13]  /*2d360*/  LDL.LU.64 R24, [R1+0x3f98] ;  /* 0x003f980001187983 */ /* 0x000f1a0000300a00 */
[----:B------:R0:W-:Y:S04]  /*2d370*/  STL.64 [R1+0x530], R16 ;  /* 0x0005301001007387 */ /* 0x0001e80000100a00 */
[----:B------:R-:W-:Y:S04]  /*2d380*/  STL.64 [R1+0x538], R18 ;  /* 0x0005381201007387 */ /* 0x000fe80000100a00 */
[----:B0-----:R-:W4:Y:S02]  /*2d390*/  LDL.LU.64 R16, [R1+0x3f90] ;  /* 0x003f900001107983 */ /* 0x001f240000300a00 */
[----:B----4-:R-:W-:Y:S01]  /*2d3a0*/  HMMA.16816.F32.BF16 R24, R8, R16, R24 ;  /* 0x000000100818723c */ /* 0x010fe20000041818 */
[----:B------:R-:W-:-:S02]  /*2d3b0*/  IMAD.MOV.U32 R2, RZ, RZ, R16 ;  /* 0x000000ffff027224 */ /* 0x000fc400078e0010 */
[----:B------:R-:W-:-:S15]  /*2d3c0*/  IMAD.MOV.U32 R0, RZ, RZ, R17 ;  /* 0x000000ffff007224 */ /* 0x000fde00078e0011 */
[----:B------:R-:W-:Y:S01]  /*2d3d0*/  NOP ;  /* 0x0000000000007918 */ /* 0x000fe20000000000 */
[----:B------:R-:W-:Y:S04]  /*2d3e0*/  STL.64 [R1+0x520], R24 ;  /* 0x0005201801007387 */ /* 0x000fe80000100a00 */
[----:B------:R0:W-:Y:S04]  /*2d3f0*/  STL.64 [R1+0x528], R26 ;  /* 0x0005281a01007387 */ /* 0x0001e80000100a00 */
[----:B0-----:R-:W4:Y:S04]  /*2d400*/  LDL.LU.64 R26, [R1+0x3f88] ;  /* 0x003f8800011a7983 */ /* 0x001f280000300a00 */
[----:B------:R-:W4:Y:S04]  /*2d410*/  LDL.LU.64 R24, [R1+0x3f80] ;  /* 0x003f800001187983 */ /* 0x000f280000300a00 */
[----:B------:R-:W4:Y:S02]  /*2d420*/  LDL.LU.64 R16, [R1+0x3f78] ;  /* 0x003f780001107983 */ /* 0x000f240000300a00 */
[----:B----4-:R-:W-:-:S15]  /*2d430*/  HMMA.16816.F32.BF16 R24, R8, R16, R24 ;  /* 0x000000100818723c */ /* 0x010fde0000041818 */
[----:B------:R-:W-:-:S04]  /*2d440*/  NOP ;  /* 0x0000000000007918 */ /* 0x000fc80000000000 */
[----:B------:R0:W-:Y:S04]  /*2d450*/  STL.64 [R1+0x510], R24 ;  /* 0x0005101801007387 */ /* 0x0001e80000100a00 */
[----:B------:R-:W-:Y:S04]  /*2d460*/  STL.64 [R1+0x518], R26 ;  /* 0x0005181a01007387 */ /* 0x000fe80000100a00 */
[----:B0-----:R-:W2:Y:S01]  /*2d470*/  LDL.LU.64 R24, [R1+0x3f70] ;  /* 0x003f700001187983 */ /* 0x001ea20000300a00 */
[----:B------:R-:W-:Y:S02]  /*2d480*/  IMAD.MOV.U32 R22, RZ, RZ, R16 ;  /* 0x000000ffff167224 */ /* 0x000fe400078e0010 */
[----:B------:R-:W-:-:S02]  /*2d490*/  IMAD.MOV.U32 R21, RZ, RZ, R17 ;  /* 0x000000ffff157224 */ /* 0x000fc400078e0011 */
[----:B------:R-:W4:Y:S04]  /*2d4a0*/  LDL.LU.64 R16, [R1+0x690] ;  /* 0x0006900001107983 */ /* 0x000f280000300a00 */
[----:B------:R-:W4:Y:S01]  /*2d4b0*/  LDL.LU.64 R18, [R1+0x698] ;  /* 0x0006980001127983 */ /* 0x000f220000300a00 */
[----:B--2---:R-:W-:-:S15]  /*2d4c0*/  HMMA.16816.F32.BF16 R12, R8, R24, R12 ;  /* 0x00000018080c723c */ /* 0x004fde000004180c */
[----:B------:R-:W-:-:S04]  /*2d4d0*/  NOP ;  /* 0x0000000000007918 */ /* 0x000fc80000000000 */
[----:B------:R-:W-:Y:S04]  /*2d4e0*/  STL.64 [R1+0x500], R12 ;  /* 0x0005000c01007387 */ /* 0x000fe80000100a00 */
[----:B------:R0:W-:Y:S04]  /*2d4f0*/  STL.64 [R1+0x508], R14 ;  /* 0x0005080e01007387 */ /* 0x0001e80000100a00 */
[----:B0-----:R-:W3:Y:S04]  /*2d500*/  LDL.LU.64 R14, [R1+0x3f68] ;  /* 0x003f6800010e7983 */ /* 0x001ee80000300a00 */
[----:B------:R-:W3:Y:S01]  /*2d510*/  LDL.LU.64 R12, [R1+0x3f60] ;  /* 0x003f6000010c7983 */ /* 0x000ee20000300a00 */
[----:B------:R-:W-:-:S02]  /*2d520*/  IMAD.MOV.U32 R28, RZ, RZ, R24 ;  /* 0x000000ffff1c7224 */ /* 0x000fc400078e0018 */
[----:B------:R-:W-:Y:S01]  /*2d530*/  IMAD.MOV.U32 R23, RZ, RZ, R25 ;  /* 0x000000ffff177224 */ /* 0x000fe200078e0019 */
[----:B------:R-:W2:Y:S04]  /*2d540*/  LDL.LU.64 R26, [R1+0x3f58] ;  /* 0x003f5800011a7983 */ /* 0x000ea80000300a00 */
[----:B------:R-:W4:Y:S01]  /*2d550*/  LDL.LU.64 R24, [R1+0x3f50] ;  /* 0x003f500001187983 */ /* 0x000f220000300a00 */
[----:B---3--:R-:W-:-:S15]  /*2d560*/  HMMA.16816.F32.BF16 R12, R8, R4, R12 ;  /* 0x00000004080c723c */ /* 0x008fde000004180c */
[----:B------:R-:W-:-:S04]  /*2d570*/  NOP ;  /* 0x0000000000007918 */ /* 0x000fc80000000000 */
[----:B------:R-:W-:Y:S04]  /*2d580*/  STL.64 [R1+0x4f0], R12 ;  /* 0x0004f00c01007387 */ /* 0x000fe80000100a00 */
[----:B------:R0:W-:Y:S04]  /*2d590*/  STL.64 [R1+0x4f8], R14 ;  /* 0x0004f80e01007387 */ /* 0x0001e80000100a00 */
[----:B0-----:R-:W3:Y:S04]  /*2d5a0*/  LDL.LU.64 R14, [R1+0x3f48] ;  /* 0x003f4800010e7983 */ /* 0x001ee80000300a00 */
[----:B------:R-:W3:Y:S04]  /*2d5b0*/  LDL.LU.64 R12, [R1+0x3f40] ;  /* 0x003f4000010c7983 */ /* 0x000ee80000300a00 */
[----:B------:R0:W-:Y:S02]  /*2d5c0*/  STL.64 [R1+0x3ec8], R4 ;  /* 0x003ec80401007387 */ /* 0x0001e40000100a00 */
[----:B0-----:R-:W-:-:S02]  /*2d5d0*/  IMAD.MOV.U32 R4, RZ, RZ, R28 ;  /* 0x000000ffff047224 */ /* 0x001fc400078e001c */
[----:B------:R-:W-:-:S05]  /*2d5e0*/  IMAD.MOV.U32 R5, RZ, RZ, R23 ;  /* 0x000000ffff057224 */ /* 0x000fca00078e0017 */
[----:B------:R0:W-:Y:S02]  /*2d5f0*/  STL.64 [R1+0x3ee0], R4 ;  /* 0x003ee00401007387 */ /* 0x0001e40000100a00 */
[----:B0-----:R-:W-:Y:S02]  /*2d600*/  IMAD.MOV.U32 R4, RZ, RZ, R22 ;  /* 0x000000ffff047224 */ /* 0x001fe400078e0016 */
[----:B------:R-:W-:-:S05]  /*2d610*/  IMAD.MOV.U32 R5, RZ, RZ, R21 ;  /* 0x000000ffff057224 */ /* 0x000fca00078e0015 */
[----:B------:R0:W-:Y:S04]  /*2d620*/  STL.64 [R1+0x3ef8], R4 ;  /* 0x003ef80401007387 */ /* 0x0001e80000100a00 */
[----:B0-----:R-:W2:Y:S01]  /*2d630*/  LDL.64 R4, [R1+0x40] ;  /* 0x0000400001047983 */ /* 0x001ea20000100a00 */
[----:B----4-:R-:W-:Y:S03]  /*2d640*/  HMMA.16816.F32.BF16 R8, R8, R24, R16 ;  /* 0x000000180808723c */ /* 0x010fe60000041810 */
[----:B--2---:R0:W-:Y:S02]  /*2d650*/  STL.64 [R1+0x3f10], R4 ;  /* 0x003f100401007387 */ /* 0x0041e40000100a00 */
[----:B0-----:R-:W-:-:S02]  /*2d660*/  IMAD.MOV.U32 R4, RZ, RZ, R20 ;  /* 0x000000ffff047224 */ /* 0x001fc400078e0014 */
[----:B------:R-:W-:-:S05]  /*2d670*/  IMAD.MOV.U32 R5, RZ, RZ, R7 ;  /* 0x000000ffff057224 */ /* 0x000fca00078e0007 */
[----:B------:R-:W-:Y:S04]  /*2d680*/  STL.64 [R1+0x3f28], R4 ;  /* 0x003f280401007387 */ /* 0x000fe80000100a00 */
[----:B------:R-:W2:Y:S04]  /*2d690*/  LDL.LU.64 R20, [R1+0x9f0] ;  /* 0x0009f00001147983 */ /* 0x000ea80000300a00 */
[----:B------:R-:W4:Y:S04]  /*2d6a0*/  LDL.LU.64 R22, [R1+0x9f8] ;  /* 0x0009f80001167983 */ /* 0x000f280000300a00 */
[----:B------:R-:W-:Y:S04]  /*2d6b0*/  STL.64 [R1+0x3c0], R8 ;  /* 0x0003c00801007387 */ /* 0x000fe80000100a00 */
[----:B------:R-:W-:Y:S04]  /*2d6c0*/  STL.64 [R1+0x3c8], R10 ;  /* 0x0003c80a01007387 */ /* 0x000fe80000100a00 */
[----:B----4-:R-:W-:Y:S04]  /*2d6d0*/  STL.64 [R1+0x3f08], R22 ;  /* 0x003f081601007387 */ /* 0x010fe80000100a00 */
[----:B--2---:R0:W-:Y:S04]  /*2d6e0*/  STL.64 [R1+0x3f00], R20 ;  /* 0x003f001401007387 */ /* 0x0041e80000100a00 */
[----:B0-----:R-:W2:Y:S04]  /*2d6f0*/  LDL.LU.64 R20, [R1+0xaf0] ;  /* 0x000af00001147983 */ /* 0x001ea80000300a00 */
[----:B------:R-:W4:Y:S04]  /*2d700*/  LDL.LU.64 R22, [R1+0xaf8] ;  /* 0x000af80001167983 */ /* 0x000f280000300a00 */
[----:B----4-:R-:W-:Y:S04]  /*2d710*/  STL.64 [R1+0x3f20], R22 ;  /* 0x003f201601007387 */ /* 0x010fe80000100a00 */
[----:B--2---:R0:W-:Y:S04]  /*2d720*/  STL.64 [R1+0x3f18], R20 ;  /* 0x003f181401007387 */ /* 0x0041e80000100a00 */
[----:B0-----:R-:W2:Y:S04]  /*2d730*/  LDL.LU.64 R20, [R1+0xc30] ;  /* 0x000c300001147983 */ /* 0x001ea80000300a00 */
[----:B------:R-:W4:Y:S01]  /*2d740*/  LDL.LU.64 R22, [R1+0xc38] ;  /* 0x000c380001167983 */ /* 0x000f220000300a00 */
[----:B------:R-:W-:-:S02]  /*2d750*/  IMAD.MOV.U32 R4, RZ, RZ, R6 ;  /* 0x000000ffff047224 */ /* 0x000fc400078e0006 */
[----:B------:R-:W-:Y:S01]  /*2d760*/  IMAD.MOV.U32 R5, RZ, RZ, R3 ;  /* 0x000000ffff057224 */ /* 0x000fe200078e0003 */
[----:B----4-:R-:W-:Y:S04]  /*2d770*/  STL.64 [R1+0x3f38], R22 ;  /* 0x003f381601007387 */ /* 0x010fe80000100a00 */
[----:B--2---:R0:W-:Y:S04]  /*2d780*/  STL.64 [R1+0x3f30], R20 ;  /* 0x003f301401007387 */ /* 0x0041e80000100a00 */
[----:B0-----:R-:W3:Y:S04]  /*2d790*/  LDL.LU.64 R20, [R1+0xd30] ;  /* 0x000d300001147983 */ /* 0x001ee80000300a00 */
[----:B------:R-:W3:Y:S04]  /*2d7a0*/  LDL.LU.64 R22, [R1+0xd38] ;  /* 0x000d380001167983 */ /* 0x000ee80000300a00 */
[----:B------:R-:W-:Y:S04]  /*2d7b0*/  STL.64 [R1+0x3ed8], R26 ;  /* 0x003ed81a01007387 */ /* 0x000fe80000100a00 */
[----:B------:R0:W-:Y:S04]  /*2d7c0*/  STL.64 [R1+0x3ed0], R24 ;  /* 0x003ed01801007387 */ /* 0x0001e80000100a00 */
[----:B0-----:R-:W2:Y:S04]  /*2d7d0*/  LDL.LU.64 R24, [R1+0x680] ;  /* 0x0006800001187983 */ /* 0x001ea80000300a00 */
[----:B------:R-:W4:Y:S01]  /*2d7e0*/  LDL.LU.64 R26, [R1+0x688] ;  /* 0x00068800011a7983 */ /* 0x000f220000300a00 */
[C---:B---3--:R-:W-:Y:S03]  /*2d7f0*/  HMMA.16816.F32.BF16 R4, R12.reuse, R4, R20 ;  /* 0x000000040c04723c */ /* 0x048fe60000041814 */
[----:B----4-:R-:W-:Y:S04]  /*2d800*/  STL.64 [R1+0x3ef0], R26 ;  /* 0x003ef01a01007387 */ /* 0x010fe80000100a00 */
[----:B--2---:R0:W-:Y:S04]  /*2d810*/  STL.64 [R1+0x3ee8], R24 ;  /* 0x003ee81801007387 */ /* 0x0041e80000100a00 */
[----:B0-----:R-:W2:Y:S04]  /*2d820*/  LDL.LU.64 R24, [R1+0x920] ;  /* 0x0009200001187983 */ /* 0x001ea80000300a00 */
[----:B------:R-:W2:Y:S04]  /*2d830*/  LDL.LU.64 R26, [R1+0x928] ;  /* 0x00092800011a7983 */ /* 0x000ea80000300a00 */
[----:B------:R-:W3:Y:S04]  /*2d840*/  LDL.LU.64 R16, [R1+0x5d0] ;  /* 0x0005d00001107983 */ /* 0x000ee80000300a00 */
[----:B------:R-:W3:Y:S04]  /*2d850*/  LDL.LU.64 R18, [R1+0x5d8] ;  /* 0x0005d80001127983 */ /* 0x000ee80000300a00 */
[----:B------:R-:W4:Y:S04]  /*2d860*/  LDL.LU.64 R22, [R1+0x3f38] ;  /* 0x003f380001167983 */ /* 0x000f280000300a00 */
[----:B------:R-:W4:Y:S04]  /*2d870*/  LDL.LU.64 R20, [R1+0x3f30] ;  /* 0x003f300001147983 */ /* 0x000f280000300a00 */
[----:B------:R0:W-:Y:S04]  /*2d880*/  STL.64 [R1+0x390], R4 ;  /* 0x0003900401007387 */ /* 0x0001e80000100a00 */
[----:B------:R4:W-:Y:S04]  /*2d890*/  STL.64 [R1+0x398], R6 ;  /* 0x0003980601007387 */ /* 0x0009e80000100a00 */
[----:B0-----:R-:W4:Y:S02]  /*2d8a0*/  LDL.LU.64 R4, [R1+0x3f28] ;  /* 0x003f280001047983 */ /* 0x001f240000300a00 */
[----:B----4-:R-:W-:Y:S02]  /*2d8b0*/  HMMA.16816.F32.BF16 R4, R12, R4, R20 ;  /* 0x000000040c04723c */ /* 0x010fe40000041814 */
[----:B------:R-:W4:Y:S04]  /*2d8c0*/  LDL.LU.64 R22, [R1+0x3f20] ;  /* 0x003f200001167983 */ /* 0x000f280000300a00 */
[----:B------:R-:W4:-:S13]  /*2d8d0*/  LDL.LU.64 R20, [R1+0x3f18] ;  /* 0x003f180001147983 */ /* 0x000f1a0000300a00 */
[----:B------:R0:W-:Y:S04]  /*2d8e0*/  STL.64 [R1+0x380], R4 ;  /* 0x0003800401007387 */ /* 0x0001e80000100a00 */
[----:B------:R-:W-:Y:S04]  /*2d8f0*/  STL.64 [R1+0x388], R6 ;  /* 0x0003880601007387 */ /* 0x000fe80000100a00 */
[----:B0-----:R-:W4:Y:S02]  /*2d900*/  LDL.LU.64 R4, [R1+0x3f10] ;  /* 0x003f100001047983 */ /* 0x001f240000300a00 */
[----:B----4-:R-:W-:-:S15]  /*2d910*/  HMMA.16816.F32.BF16 R20, R12, R4, R20 ;  /* 0x000000040c14723c */ /* 0x010fde0000041814 */
[----:B------:R-:W-:-:S04]  /*2d920*/  NOP ;  /* 0x0000000000007918 */ /* 0x000fc80000000000 */
[----:B------:R-:W-:Y:S04]  /*2d930*/  STL.64 [R1+0x370], R20 ;  /* 0x0003701401007387 */ /* 0x000fe80000100a00 */
[----:B------:R0:W-:Y:S04]  /*2d940*/  STL.64 [R1+0x378], R22 ;  /* 0x0003781601007387 */ /* 0x0001e80000100a00 */
[----:B0-----:R-:W4:Y:S04]  /*2d950*/  LDL.LU.64 R22, [R1+0x3f08] ;  /* 0x003f080001167983 */ /* 0x001f280000300a00 */
[----:B------:R-:W4:Y:S01]  /*2d960*/  LDL.LU.64 R20, [R1+0x3f00] ;  /* 0x003f000001147983 */ /* 0x000f220000300a00 */
[----:B------:R-:W-:-:S02]  /*2d970*/  IMAD.MOV.U32 R8, RZ, RZ, R2 ;  /* 0x000000ffff087224 */ /* 0x000fc400078e0002 */
[----:B------:R-:W-:Y:S02]  /*2d980*/  IMAD.MOV.U32 R9, RZ, RZ, R0 ;  /* 0x000000ffff097224 */ /* 0x000fe400078e0000 */
[----:B------:R-:W-:Y:S02]  /*2d990*/  IMAD.MOV.U32 R2, RZ, RZ, R4 ;  /* 0x000000ffff027224 */ /* 0x000fe400078e0004 */
[----:B------:R-:W-:Y:S02]  /*2d9a0*/  IMAD.MOV.U32 R0, RZ, RZ, R5 ;  /* 0x000000ffff007224 */ /* 0x000fe400078e0005 */
[----:B------:R-:W2:Y:S01]  /*2d9b0*/  LDL.LU.64 R4, [R1+0x3ef8] ;  /* 0x003ef80001047983 */ /* 0x000ea20000300a00 */
[----:B----4-:R-:W-:-:S15]  /*2d9c0*/  HMMA.16816.F32.BF16 R20, R12, R8, R20 ;  /* 0x000000080c14723c */ /* 0x010fde0000041814 */
[----:B------:R-:W-:-:S04]  /*2d9d0*/  NOP ;  /* 0x0000000000007918 */ /* 0x000fc80000000000 */
[----:B------:R0:W-:Y:S04]  /*2d9e0*/  STL.64 [R1+0x360], R20 ;  /* 0x0003601401007387 */ /* 0x0001e80000100a00 */
[----:B------:R1:W-:Y:S04]  /*2d9f0*/  STL.64 [R1+0x368], R22 ;  /* 0x0003681601007387 */ /* 0x0003e80000100a00 */
[----:B0-----:R-:W4:Y:S04]  /*2da00*/  LDL.LU.64 R20, [R1+0x450] ;  /* 0x0004500001147983 */ /* 0x001f280000300a00 */
[----:B-1----:R-:W4:Y:S04]  /*2da10*/  LDL.LU.64 R22, [R1+0x458] ;  /* 0x0004580001167983 */ /* 0x002f280000300a00 */
[----:B------:R0:W-:Y:S02]  /*2da20*/  STL.64 [R1+0x3e80], R8 ;  /* 0x003e800801007387 */ /* 0x0001e40000100a00 */
[----:B0-----:R-:W-:-:S02]  /*2da30*/  IMAD.MOV.U32 R8, RZ, RZ, R2 ;  /* 0x000000ffff087224 */ /* 0x001fc400078e0002 */
[----:B------:R-:W-:-:S05]  /*2da40*/  IMAD.MOV.U32 R9, RZ, RZ, R0 ;  /* 0x000000ffff097224 */ /* 0x000fca00078e0000 */
[----:B------:R0:W-:Y:S04]  /*2da50*/  STL.64 [R1+0x3e98], R8 ;  /* 0x003e980801007387 */ /* 0x0001e80000100a00 */
[----:B0-----:R-:W3:Y:S01]  /*2da60*/  LDL.64 R8, [R1+0x50] ;  /* 0x0000500001087983 */ /* 0x001ee20000100a00 */
[C---:B--2---:R-:W-:Y:S03]  /*2da70*/  HMMA.16816.F32.BF16 R4, R12.reuse, R4, R24 ;  /* 0x000000040c04723c */ /* 0x044fe60000041818 */
[----:B---3--:R0:W-:Y:S04]  /*2da80*/  STL.64 [R1+0x3ea0], R8 ;  /* 0x003ea00801007387 */ /* 0x0081e80000100a00 */
[----:B0-----:R-:W2:Y:S04]  /*2da90*/  LDL.64 R8, [R1+0x60] ;  /* 0x0000600001087983 */ /* 0x001ea80000100a00 */
[----:B------:R-:W3:Y:S04]  /*2daa0*/  LDL.LU.64 R26, [R1+0x3ef0] ;  /* 0x003ef000011a7983 */ /* 0x000ee80000300a00 */
[----:B------:R-:W3:Y:S04]  /*2dab0*/  LDL.LU.64 R24, [R1+0x3ee8] ;  /* 0x003ee80001187983 */ /* 0x000ee80000300a00 */
[----:B------:R0:W-:Y:S04]  /*2dac0*/  STL.64 [R1+0x350], R4 ;  /* 0x0003500401007387 */ /* 0x0001e80000100a00 */
[----:B------:R3:W-:Y:S04]  /*2dad0*/  STL.64 [R1+0x358], R6 ;  /* 0x0003580601007387 */ /* 0x0007e80000100a00 */
[----:B0-----:R-:W3:Y:S02]  /*2dae0*/  LDL.LU.64 R4, [R1+0x3ee0] ;  /* 0x003ee00001047983 */ /* 0x001ee40000300a00 */
[----:B---3--:R-:W-:Y:S02]  /*2daf0*/  HMMA.16816.F32.BF16 R4, R12, R4, R24 ;  /* 0x000000040c04723c */ /* 0x008fe40000041818 */
[----:B------:R-:W3:Y:S04]  /*2db00*/  LDL.LU.64 R26, [R1+0x3ed8] ;  /* 0x003ed800011a7983 */ /* 0x000ee80000300a00 */
[----:B------:R-:W4:-:S13]  /*2db10*/  LDL.LU.64 R24, [R1+0x3ed0] ;  /* 0x003ed00001187983 */ /* 0x000f1a0000300a00 */
[----:B------:R0:W-:Y:S04]  /*2db20*/  STL.64 [R1+0x340], R4 ;  /* 0x0003400401007387 */ /* 0x0001e80000100a00 */
[----:B------:R-:W-:Y:S04]  /*2db30*/  STL.64 [R1+0x348], R6 ;  /* 0x0003480601007387 */ /* 0x000fe80000100a00 */
[----:B0-----:R-:W2:Y:S02]  /*2db40*/  LDL.LU.64 R4, [R1+0x3ec8] ;  /* 0x003ec80001047983 */ /* 0x001ea40000300a00 */
[----:B--2---:R-:W-:-:S15]  /*2db50*/  HMMA.16816.F32.BF16 R16, R12, R4, R16 ;  /* 0x000000040c10723c */ /* 0x004fde0000041810 */
[----:B------:R-:W-:-:S04]  /*2db60*/  NOP ;  /* 0x0000000000007918 */ /* 0x000fc80000000000 */
[----:B------:R-:W-:Y:S04]  /*2db70*/  STL.64 [R1+0x330], R16 ;  /* 0x0003301001007387 */ /* 0x000fe80000100a00 */
[----:B------:R0:W-:Y:S04]  /*2db80*/  STL.64 [R1+0x338], R18 ;  /* 0x0003381201007387 */ /* 0x0001e80000100a00 */
[----:B0-----:R-:W2:Y:S04]  /*2db90*/  LDL.LU.64 R18, [R1+0x3ec0] ;  /* 0x003ec00001127983 */ /* 0x001ea80000300a00 */
[----:B------:R-:W2:Y:S04]  /*2dba0*/  LDL.LU.64 R16, [R1+0x3eb8] ;  /* 0x003eb80001107983 */ /* 0x000ea80000300a00 */
[----:B------:R0:W-:Y:S04]  /*2dbb0*/  STL.64 [R1+0x3e70], R4 ;  /* 0x003e700401007387 */ /* 0x0001e80000100a00 */
[----:B0-----:R-:W2:Y:S04]  /*2dbc0*/  LDL.LU.64 R4, [R1+0xbd0] ;  /* 0x000bd00001047983 */ /* 0x001ea80000300a00 */
[----:B------:R-:W2:Y:S01]  /*2dbd0*/  LDL.LU.64 R6, [R1+0xbd8] ;  /* 0x000bd80001067983 */ /* 0x000ea20000300a00 */
[----:B----4-:R-:W-:Y:S03]  /*2dbe0*/  HMMA.16816.F32.BF16 R12, R12, R24, R20 ;  /* 0x000000180c0c723c */ /* 0x010fe60000041814 */
[----:B--2---:R-:W-:Y:S04]  /*2dbf0*/  STL.64 [R1+0x3eb0], R6 ;  /* 0x003eb00601007387 */ /* 0x004fe80000100a00 */
[----:B------:R0:W-:Y:S04]  /*2dc00*/  STL.64 [R1+0x3ea8], R4 ;  /* 0x003ea80401007387 */ /* 0x0001e80000100a00 */
[----:B0-----:R-:W2:Y:S04]  /*2dc10*/  LDL.LU.64 R4, [R1+0xcd0] ;  /* 0x000cd00001047983 */ /* 0x001ea80000300a00 */
[----:B------:R-:W2:Y:S04]  /*2dc20*/  LDL.LU.64 R6, [R1+0xcd8] ;  /* 0x000cd80001067983 */ /* 0x000ea80000300a00 */
[----:B------:R-:W4:Y:S04]  /*2dc30*/  LDL.LU.64 R20, [R1+0x5c0] ;  /* 0x0005c00001147983 */ /* 0x000f280000300a00 */
[----:B------:R-:W3:Y:S04]  /*2dc40*/  LDL.LU.64 R22, [R1+0x5c8] ;  /* 0x0005c80001167983 */ /* 0x000ee80000300a00 */
[----:B------:R-:W-:Y:S04]  /*2dc50*/  STL.64 [R1+0x1f0], R12 ;  /* 0x0001f00c01007387 */ /* 0x000fe80000100a00 */
[----:B------:R-:W-:Y:S01]  /*2dc60*/  STL.64 [R1+0x1f8], R14 ;  /* 0x0001f80e01007387 */ /* 0x000fe20000100a00 */
[----:B------:R-:W-:-:S02]  /*2dc70*/  IMAD.MOV.U32 R2, RZ, RZ, R8 ;  /* 0x000000ffff027224 */ /* 0x000fc400078e0008 */
[----:B------:R-:W-:Y:S01]  /*2dc80*/  IMAD.MOV.U32 R0, RZ, RZ, R9 ;  /* 0x000000ffff007224 */ /* 0x000fe200078e0009 */
[C---:B--2---:R-:W-:Y:S01]  /*2dc90*/  HMMA.16816.F32.BF16 R4, R16.reuse, R8, R4 ;  /* 0x000000081004723c */ /* 0x044fe20000041804 */
[----:B---3--:R-:W-:Y:S04]  /*2dca0*/  STL.64 [R1+0x3e90], R22 ;  /* 0x003e901601007387 */ /* 0x008fe80000100a00 */
[----:B----4-:R0:W-:Y:S04]  /*2dcb0*/  STL.64 [R1+0x3e88], R20 ;  /* 0x003e881401007387 */ /* 0x0101e80000100a00 */
[----:B0-----:R-:W2:Y:S04]  /*2dcc0*/  LDL.LU.64 R20, [R1+0xa90] ;  /* 0x000a900001147983 */ /* 0x001ea80000300a00 */
[----:B------:R-:W2:Y:S04]  /*2dcd0*/  LDL.LU.64 R22, [R1+0xa98] ;  /* 0x000a980001167983 */ /* 0x000ea80000300a00 */
[----:B------:R-:W-:Y:S04]  /*2dce0*/  STL.64 [R1+0x3e68], R26 ;  /* 0x003e681a01007387 */ /* 0x000fe80000100a00 */
[----:B------:R0:W-:Y:S04]  /*2dcf0*/  STL.64 [R1+0x3e60], R24 ;  /* 0x003e601801007387 */ /* 0x0001e80000100a00 */
[----:B0-----:R-:W3:Y:S04]  /*2dd00*/  LDL.LU.64 R24, [R1+0x9a0] ;  /* 0x0009a00001187983 */ /* 0x001ee80000300a00 */
[----:B------:R-:W3:Y:S04]  /*2dd10*/  LDL.LU.64 R26, [R1+0x9a8] ;  /* 0x0009a800011a7983 */ /* 0x000ee80000300a00 */
[----:B------:R-:W4:Y:S04]  /*2dd20*/  LDL.64 R12, [R1+0x20] ;  /* 0x00002000010c7983 */ /* 0x000f280000100a00 */
[----:B------:R-:W-:Y:S04]  /*2dd30*/  STL.64 [R1+0x1e0], R4 ;  /* 0x0001e00401007387 */ /* 0x000fe80000100a00 */
[----:B------:R0:W-:Y:S04]  /*2dd40*/  STL.64 [R1+0x1e8], R6 ;  /* 0x0001e80601007387 */ /* 0x0001e80000100a00 */
[----:B0-----:R-:W2:Y:S04]  /*2dd50*/  LDL.LU.64 R6, [R1+0x3eb0] ;  /* 0x003eb00001067983 */ /* 0x001ea80000300a00 */
[----:B------:R-:W2:Y:S04]  /*2dd60*/  LDL.LU.64 R4, [R1+0x3ea8] ;  /* 0x003ea80001047983 */ /* 0x000ea80000300a00 */
[----:B------:R-:W2:Y:S02]  /*2dd70*/  LDL.LU.64 R8, [R1+0x3ea0] ;  /* 0x003ea00001087983 */ /* 0x000ea40000300a00 */
[----:B--2---:R-:W-:Y:S01]  /*2dd80*/  HMMA.16816.F32.BF16 R4, R16, R8, R4 ;  /* 0x000000081004723c */ /* 0x004fe20000041804 */
[----:B------:R-:W-:-:S15]  /*2dd90*/  IMAD.MOV.U32 R3, RZ, RZ, R9 ;  /* 0x000000ffff037224 */ /* 0x000fde00078e0009 */
[----:B------:R-:W-:-:S03]  /*2dda0*/  NOP ;  /* 0x0000000000007918 */ /* 0x000fc60000000000 */
[----:B------:R-:W-:Y:S04]  /*2ddb0*/  STL.64 [R1+0x1d0], R4 ;  /* 0x0001d00401007387 */ /* 0x000fe80000100a00 */
[----:B------:R0:W-:Y:S02]  /*2ddc0*/  STL.64 [R1+0x1d8], R6 ;  /* 0x0001d80601007387 */ /* 0x0001e40000100a00 */
[----:B0-----:R-:W-:Y:S02]  /*2ddd0*/  IMAD.MOV.U32 R6, RZ, RZ, R8 ;  /* 0x000000ffff067224 */ /* 0x001fe400078e0008 */
[----:B------:R-:W2:Y:S04]  /*2dde0*/  LDL.LU.64 R8, [R1+0x3e98] ;  /* 0x003e980001087983 */ /* 0x000ea80000300a00 */
[----:B------:R-:W3:Y:S01]  /*2ddf0*/  LDL.64 R4, [R1+0x10] ;  /* 0x0000100001047983 */ /* 0x000ee20000100a00 */
[----:B--2---:R-:W-:Y:S03]  /*2de00*/  HMMA.16816.F32.BF16 R8, R16, R8, R20 ;  /* 0x000000081008723c */ /* 0x004fe60000041814 */
[----:B------:R-:W4:Y:S04]  /*2de10*/  LDL.LU.64 R22, [R1+0x3e90] ;  /* 0x003e900001167983 */ /* 0x000f280000300a00 */
[----:B------:R-:W4:-:S12]  /*2de20*/  LDL.LU.64 R20, [R1+0x3e88] ;  /* 0x003e880001147983 */ /* 0x000f180000300a00 */
[----:B------:R0:W-:Y:S04]  /*2de30*/  STL.64 [R1+0x1c0], R8 ;  /* 0x0001c00801007387 */ /* 0x0001e80000100a00 */
[----:B------:R-:W-:Y:S04]  /*2de40*/  STL.64 [R1+0x1c8], R10 ;  /* 0x0001c80a01007387 */ /* 0x000fe80000100a00 */
[----:B0-----:R-:W3:Y:S02]  /*2de50*/  LDL.LU.64 R8, [R1+0x3e80] ;  /* 0x003e800001087983 */ /* 0x001ee40000300a00 */
[C---:B---3--:R-:W-:Y:S02]  /*2de60*/  HMMA.16816.F32.BF16 R24, R16.reuse, R8, R24 ;  /* 0x000000081018723c */ /* 0x048fe40000041818 */
[----:B------:R0:W-:Y:S04]  /*2de70*/  STL.64 [R1+0x3e08], R8 ;  /* 0x003e080801007387 */ /* 0x0001e80000100a00 */
[----:B0-----:R-:W2:Y:S02]  /*2de80*/  LDL.64 R8, [R1+0x40] ;  /* 0x0000400001087983 */ /* 0x001ea40000100a00 */
[----:B----4-:R-:W-:Y:S11]  /*2de90*/  HMMA.16816.F32.BF16 R20, R16, R12, R20 ;  /* 0x0000000c1014723c */ /* 0x010ff60000041814 */
        /* <DEDUP_REMOVED lines=76> */
[----:B--2---:R-:W-:-:S15]  /*2e360*/  HMMA.16816.F32.BF16 R12, R20, R8, R12 ;  /* 0x00000008140c723c */ /* 0x004fde000004180c */
[----:B------:R-:W-:-:S04]  /*2e370*/  NOP ;  /* 0x0000000000007918 */ /* 0x000fc80000000000 */
[----:B------:R0:W-:Y:S04]  /*2e380*/  STL.64 [R1+0x70], R12 ;  /* 0x0000700c01007387 */ /* 0x0001e80000100a00 */
[----:B------:R-:W-:Y:S04]  /*2e390*/  STL.64 [R1+0x78], R14 ;  /* 0x0000780e01007387 */ /* 0x000fe80000100a00 */
[----:B0-----:R-:W2:Y:S04]  /*2e3a0*/  LDL.LU.64 R12, [R1+0x3e00] ;  /* 0x003e0000010c7983 */ /* 0x001ea80000300a00 */
[----:B------:R0:W-:Y:S02]  /*2e3b0*/  STL.64 [R1+0x3db0], R8 ;  /* 0x003db00801007387 */ /* 0x0001e40000100a00 */
[----:B0-----:R-:W-:-:S02]  /*2e3c0*/  IMAD.MOV.U32 R8, RZ, RZ, R2 ;  /* 0x000000ffff087224 */ /* 0x001fc400078e0002 */
[----:B------:R-:W-:-:S05]  /*2e3d0*/  IMAD.MOV.U32 R9, RZ, RZ, R0 ;  /* 0x000000ffff097224 */ /* 0x000fca00078e0000 */
[----:B------:R0:W-:Y:S04]  /*2e3e0*/  STL.64 [R1+0x3dc8], R8 ;  /* 0x003dc80801007387 */ /* 0x0001e80000100a00 */
[----:B0-----:R-:W4:Y:S01]  /*2e3f0*/  LDL.64 R8, [R1+0x50] ;  /* 0x0000500001087983 */ /* 0x001f220000100a00 */
[C---:B--2---:R-:W-:Y:S03]  /*2e400*/  HMMA.16816.F32.BF16 R4, R20.reuse, R12, R4 ;  /* 0x0000000c1404723c */ /* 0x044fe60000041804 */
[----:B----4-:R0:W-:Y:S04]  /*2e410*/  STL.64 [R1+0x3de0], R8 ;  /* 0x003de00801007387 */ /* 0x0101e80000100a00 */
[----:B0-----:R-:W2:Y:S04]  /*2e420*/  LDL.LU.64 R8, [R1+0x110] ;  /* 0x0001100001087983 */ /* 0x001ea80000300a00 */
[----:B------:R-:W2:Y:S08]  /*2e430*/  LDL.LU.64 R10, [R1+0x118] ;  /* 0x00011800010a7983 */ /* 0x000eb00000300a00 */
[----:B------:R0:W-:Y:S04]  /*2e440*/  STL.64 [R1+0x170], R4 ;  /* 0x0001700401007387 */ /* 0x0001e80000100a00 */
[----:B------:R-:W-:Y:S04]  /*2e450*/  STL.64 [R1+0x178], R6 ;  /* 0x0001780601007387 */ /* 0x000fe80000100a00 */
[----:B0-----:R-:W2:Y:S04]  /*2e460*/  LDL.LU.64 R4, [R1+0x3df8] ;  /* 0x003df80001047983 */ /* 0x001ea80000300a00 */
[----:B------:R0:W-:Y:S04]  /*2e470*/  STL.64 [R1+0x3da8], R12 ;  /* 0x003da80c01007387 */ /* 0x0001e80000100a00 */
[----:B0-----:R-:W4:Y:S04]  /*2e480*/  LDL.LU.64 R12, [R1+0x260] ;  /* 0x00026000010c7983 */ /* 0x001f280000300a00 */
[----:B------:R-:W4:Y:S04]  /*2e490*/  LDL.LU.64 R14, [R1+0x268] ;  /* 0x00026800010e7983 */ /* 0x000f280000300a00 */
[----:B------:R-:W-:Y:S01]  /*2e4a0*/  STL.64 [R1+0x3da0], R16 ;  /* 0x003da01001007387 */ /* 0x000fe20000100a00 */
[C---:B--2---:R-:W-:Y:S08]  /*2e4b0*/  HMMA.16816.F32.BF16 R8, R20.reuse, R4, R8 ;  /* 0x000000041408723c */ /* 0x044ff00000041808 */
[----:B----4-:R-:W-:Y:S01]  /*2e4c0*/  HMMA.16816.F32.BF16 R12, R20, R16, R12 ;  /* 0x00000010140c723c */ /* 0x010fe2000004180c */
[----:B------:R-:W-:-:S02]  /*2e4d0*/  IMAD.MOV.U32 R2, RZ, RZ, R4 ;  /* 0x000000ffff027224 */ /* 0x000fc400078e0004 */
[----:B------:R-:W-:-:S15]  /*2e4e0*/  IMAD.MOV.U32 R0, RZ, RZ, R5 ;  /* 0x000000ffff007224 */ /* 0x000fde00078e0005 */
[----:B------:R-:W-:Y:S01]  /*2e4f0*/  NOP ;  /* 0x0000000000007918 */ /* 0x000fe20000000000 */
[----:B------:R-:W-:Y:S04]  /*2e500*/  STL.64 [R1+0x320], R12 ;  /* 0x0003200c01007387 */ /* 0x000fe80000100a00 */
[----:B------:R-:W-:Y:S04]  /*2e510*/  STL.64 [R1+0x328], R14 ;  /* 0x0003280e01007387 */ /* 0x000fe80000100a00 */
[----:B------:R0:W-:Y:S04]  /*2e520*/  STL.64 [R1+0x4e0], R8 ;  /* 0x0004e00801007387 */ /* 0x0001e80000100a00 */
[----:B------:R1:W-:Y:S04]  /*2e530*/  STL.64 [R1+0x4e8], R10 ;  /* 0x0004e80a01007387 */ /* 0x0003e80000100a00 */
[----:B------:R-:W2:Y:S04]  /*2e540*/  LDL.LU.64 R4, [R1+0x100] ;  /* 0x0001000001047983 */ /* 0x000ea80000300a00 */
[----:B------:R-:W2:Y:S04]  /*2e550*/  LDL.LU.64 R6, [R1+0x108] ;  /* 0x0001080001067983 */ /* 0x000ea80000300a00 */
[----:B0-----:R-:W4:Y:S04]  /*2e560*/  LDL.LU.64 R8, [R1+0xcf0] ;  /* 0x000cf00001087983 */ /* 0x001f280000300a00 */
[----:B-1----:R-:W4:Y:S04]  /*2e570*/  LDL.LU.64 R10, [R1+0xcf8] ;  /* 0x000cf800010a7983 */ /* 0x002f280000300a00 */
[----:B------:R-:W2:Y:S04]  /*2e580*/  LDL.LU.64 R12, [R1+0x9c0] ;  /* 0x0009c000010c7983 */ /* 0x000ea80000300a00 */
        /* <DEDUP_REMOVED lines=9> */
[----:B------:R-:W2:Y:S04]  /*2e620*/  LDL.LU.64 R14, [R1+0xbf8] ;  /* 0x000bf800010e7983 */ /* 0x000ea80000300a00 */
[----:B------:R-:W2:Y:S04]  /*2e630*/  LDL.LU.64 R16, [R1+0x910] ;  /* 0x0009100001107983 */ /* 0x000ea80000300a00 */
[----:B------:R-:W2:Y:S04]  /*2e640*/  LDL.LU.64 R18, [R1+0x918] ;  /* 0x0009180001127983 */ /* 0x000ea80000300a00 */
[----:B------:R-:W4:Y:S04]  /*2e650*/  LDL.LU.64 R6, [R1+0x3df0] ;  /* 0x003df00001067983 */ /* 0x000f280000300a00 */
[----:B------:R-:W4:Y:S04]  /*2e660*/  LDL.LU.64 R4, [R1+0x3de8] ;  /* 0x003de80001047983 */ /* 0x000f280000300a00 */
[----:B---3--:R-:W-:Y:S04]  /*2e670*/  STL.64 [R1+0x3d98], R26 ;  /* 0x003d981a01007387 */ /* 0x008fe80000100a00 */
[----:B------:R0:W-:Y:S04]  /*2e680*/  STL.64 [R1+0x3d90], R24 ;  /* 0x003d901801007387 */ /* 0x0001e80000100a00 */
[----:B------:R-:W-:Y:S04]  /*2e690*/  STL.64 [R1+0x4d0], R20 ;  /* 0x0004d01401007387 */ /* 0x000fe80000100a00 */
[----:B------:R-:W-:Y:S04]  /*2e6a0*/  STL.64 [R1+0x4d8], R22 ;  /* 0x0004d81601007387 */ /* 0x000fe80000100a00 */
[----:B0-----:R-:W4:Y:S02]  /*2e6b0*/  LDL.64 R24, [R1+0x60] ;  /* 0x0000600001187983 */ /* 0x001f240000100a00 */
[----:B----4-:R-:W-:-:S15]  /*2e6c0*/  HMMA.16816.F32.BF16 R8, R4, R24, R8 ;  /* 0x000000180408723c */ /* 0x010fde0000041808 */
[----:B------:R-:W-:-:S04]  /*2e6d0*/  NOP ;  /* 0x0000000000007918 */ /* 0x000fc80000000000 */
[----:B------:R0:W-:Y:S04]  /*2e6e0*/  STL.64 [R1+0x6e0], R8 ;  /* 0x0006e00801007387 */ /* 0x0001e80000100a00 */
[----:B------:R-:W-:Y:S04]  /*2e6f0*/  STL.64 [R1+0x6e8], R10 ;  /* 0x0006e80a01007387 */ /* 0x000fe80000100a00 */
[----:B0-----:R-:W2:Y:S01]  /*2e700*/  LDL.LU.64 R8, [R1+0x3de0] ;  /* 0x003de00001087983 */ /* 0x001ea20000300a00 */
[----:B------:R-:W-:Y:S02]  /*2e710*/  IMAD.MOV.U32 R28, RZ, RZ, R24 ;  /* 0x000000ffff1c7224 */ /* 0x000fe400078e0018 */
[----:B------:R-:W-:-:S02]  /*2e720*/  IMAD.MOV.U32 R3, RZ, RZ, R25 ;  /* 0x000000ffff037224 */ /* 0x000fc400078e0019 */
[----:B------:R-:W3:Y:S04]  /*2e730*/  LDL.LU.64 R24, [R1+0x590] ;  /* 0x0005900001187983 */ /* 0x000ee80000300a00 */
[----:B------:R-:W3:Y:S01]  /*2e740*/  LDL.LU.64 R26, [R1+0x598] ;  /* 0x00059800011a7983 */ /* 0x000ee20000300a00 */
        /* <DEDUP_REMOVED lines=13> */
[----:B------:R2:W-:Y:S04]  /*2e820*/  STL.64 [R1+0x6c8], R10 ;  /* 0x0006c80a01007387 */ /* 0x0005e80000100a00 */
[----:B0-----:R-:W2:Y:S02]  /*2e830*/  LDL.LU.64 R8, [R1+0x3db0] ;  /* 0x003db00001087983 */ /* 0x001ea40000300a00 */
[----:B--2---:R-:W-:Y:S02]  /*2e840*/  HMMA.16816.F32.BF16 R8, R4, R8, R12 ;  /* 0x000000080408723c */ /* 0x004fe4000004180c */
[----:B------:R-:W2:Y:S01]  /*2e850*/  LDL.LU.64 R12, [R1+0x3da8] ;  /* 0x003da800010c7983 */ /* 0x000ea20000300a00 */
[----:B------:R-:W-:-:S02]  /*2e860*/  IMAD.MOV.U32 R20, RZ, RZ, R2 ;  /* 0x000000ffff147224 */ /* 0x000fc400078e0002 */
[----:B------:R-:W-:-:S14]  /*2e870*/  IMAD.MOV.U32 R21, RZ, RZ, R0 ;  /* 0x000000ffff157224 */ /* 0x000fdc00078e0000 */
[----:B------:R-:W-:Y:S04]  /*2e880*/  STL.64 [R1+0x6b0], R8 ;  /* 0x0006b00801007387 */ /* 0x000fe80000100a00 */
[----:B------:R-:W-:Y:S04]  /*2e890*/  STL.64 [R1+0x6b8], R10 ;  /* 0x0006b80a01007387 */ /* 0x000fe80000100a00 */
[----:B------:R-:W-:Y:S01]  /*2e8a0*/  LDSM.16.MT88.4 R8, [R29+UR5+0x80] ;  /* 0x000080051d08783b */ /* 0x000fe20008004200 */
[----:B--2---:R-:W-:Y:S01]  /*2e8b0*/  HMMA.16816.F32.BF16 R16, R4, R12, R16 ;  /* 0x0000000c0410723c */ /* 0x004fe20000041810 */
[----:B------:R-:W-:-:S02]  /*2e8c0*/  IMAD.MOV.U32 R2, RZ, RZ, R12 ;  /* 0x000000ffff027224 */ /* 0x000fc400078e000c */
[----:B------:R-:W-:Y:S02]  /*2e8d0*/  IMAD.MOV.U32 R0, RZ, RZ, R13 ;  /* 0x000000ffff007224 */ /* 0x000fe400078e000d */
[----:B------:R-:W0:-:S14]  /*2e8e0*/  LDSM.16.MT88.4 R12, [R29+UR5+0x100] ;  /* 0x000100051d0c783b */ /* 0x000e1c0008004200 */
[----:B------:R1:W-:Y:S04]  /*2e8f0*/  STL.64 [R1+0x6a0], R16 ;  /* 0x0006a01001007387 */ /* 0x0003e80000100a00 */
[----:B------:R-:W-:Y:S04]  /*2e900*/  STL.64 [R1+0x6a8], R18 ;  /* 0x0006a81201007387 */ /* 0x000fe80000100a00 */
[----:B-1----:R-:W3:Y:S04]  /*2e910*/  LDL.LU.64 R16, [R1+0x3da0] ;  /* 0x003da00001107983 */ /* 0x002ee80000300a00 */
[----:B0-----:R-:W-:Y:S04]  /*2e920*/  STL.64 [R1+0x3d38], R14 ;  /* 0x003d380e01007387 */ /* 0x001fe80000100a00 */
[----:B------:R0:W-:Y:S04]  /*2e930*/  STL.64 [R1+0x3d30], R12 ;  /* 0x003d300c01007387 */ /* 0x0001e80000100a00 */
[----:B0-----:R-:W2:Y:S01]  /*2e940*/  LDL.64 R12, [R1+0x30] ;  /* 0x00003000010c7983 */ /* 0x001ea20000100a00 */
[C---:B---3--:R-:W-:Y:S03]  /*2e950*/  HMMA.16816.F32.BF16 R16, R4.reuse, R16, R24 ;  /* 0x000000100410723c */ /* 0x048fe60000041818 */
[----:B--2---:R0:W-:Y:S04]  /*2e960*/  STL.64 [R1+0x3d60], R12 ;  /* 0x003d600c01007387 */ /* 0x0041e80000100a00 */
[----:B0-----:R-:W2:Y:S04]  /*2e970*/  LDL.LU.64 R12, [R1+0x5b0] ;  /* 0x0005b000010c7983 */ /* 0x001ea80000300a00 */
[----:B------:R-:W2:Y:S04]  /*2e980*/  LDL.LU.64 R14, [R1+0x5b8] ;  /* 0x0005b800010e7983 */ /* 0x000ea80000300a00 */
[----:B------:R-:W3:Y:S04]  /*2e990*/  LDL.LU.64 R26, [R1+0x3d98] ;  /* 0x003d9800011a7983 */ /* 0x000ee80000300a00 */
[----:B------:R-:W4:Y:S04]  /*2e9a0*/  LDL.LU.64 R24, [R1+0x3d90] ;  /* 0x003d900001187983 */ /* 0x000f280000300a00 */
[----:B------:R-:W-:Y:S04]  /*2e9b0*/  STL.64 [R1+0x690], R16 ;  /* 0x0006901001007387 */ /* 0x000fe80000100a00 */
[----:B------:R-:W-:Y:S04]  /*2e9c0*/  STL.64 [R1+0x698], R18 ;  /* 0x0006981201007387 */ /* 0x000fe80000100a00 */
[----:B------:R-:W0:Y:S04]  /*2e9d0*/  LDSM.16.MT88.4 R16, [R29+UR5+0x180] ;  /* 0x000180051d10783b */ /* 0x000e280008004200 */
[----:B0-----:R-:W-:Y:S04]  /*2e9e0*/  STL.64 [R1+0x3cd0], R18 ;  /* 0x003cd01201007387 */ /* 0x001fe80000100a00 */
[----:B------:R0:W-:Y:S04]  /*2e9f0*/  STL.64 [R1+0x3cc8], R16 ;  /* 0x003cc81001007387 */ /* 0x0001e80000100a00 */
[----:B0-----:R-:W3:Y:S01]  /*2ea00*/  LDL.64 R16, [R1+0x40] ;  /* 0x0000400001107983 */ /* 0x001ee20000100a00 */
[----:B--2---:R-:W-:Y:S03]  /*2ea10*/  HMMA.16816.F32.BF16 R12, R4, R20, R12 ;  /* 0x00000014040c723c */ /* 0x004fe6000004180c */
[----:B---3--:R0:W-:Y:S02]  /*2ea20*/  STL.64 [R1+0x3d68], R16 ;  /* 0x003d681001007387 */ /* 0x0081e40000100a00 */
[----:B0-----:R-:W-:-:S02]  /*2ea30*/  IMAD.MOV.U32 R16, RZ, RZ, R23 ;  /* 0x000000ffff107224 */ /* 0x001fc400078e0017 */
[----:B------:R-:W-:Y:S02]  /*2ea40*/  IMAD.MOV.U32 R17, RZ, RZ, R22 ;  /* 0x000000ffff117224 */ /* 0x000fe400078e0016 */
[----:B------:R-:W0:Y:S04]  /*2ea50*/  LDSM.16.MT88.4 R20, [R29+UR5+0x200] ;  /* 0x000200051d14783b */ /* 0x000e280008004200 */
[----:B------:R1:W-:Y:S04]  /*2ea60*/  STL.64 [R1+0x3d80], R16 ;  /* 0x003d801001007387 */ /* 0x0003e80000100a00 */
[----:B-1----:R-:W2:Y:S04]  /*2ea70*/  LDL.LU.64 R16, [R1+0xd70] ;  /* 0x000d700001107983 */ /* 0x002ea80000300a00 */
[----:B------:R-:W2:Y:S04]  /*2ea80*/  LDL.LU.64 R18, [R1+0xd78] ;  /* 0x000d780001127983 */ /* 0x000ea80000300a00 */
[----:B------:R1:W-:Y:S04]  /*2ea90*/  STL.64 [R1+0x680], R12 ;  /* 0x0006800c01007387 */ /* 0x0003e80000100a00 */
[----:B------:R3:W-:Y:S04]  /*2eaa0*/  STL.64 [R1+0x688], R14 ;  /* 0x0006880e01007387 */ /* 0x0007e80000100a00 */
[----:B-1----:R-:W2:Y:S04]  /*2eab0*/  LDL.LU.64 R12, [R1+0xb30] ;  /* 0x000b3000010c7983 */ /* 0x002ea80000300a00 */
[----:B---3--:R-:W3:Y:S04]  /*2eac0*/  LDL.LU.64 R14, [R1+0xb38] ;  /* 0x000b3800010e7983 */ /* 0x008ee80000300a00 */
[----:B---3--:R-:W-:Y:S04]  /*2ead0*/  STL.64 [R1+0x3d78], R14 ;  /* 0x003d780e01007387 */ /* 0x008fe80000100a00 */
[----:B--2---:R1:W-:Y:S04]  /*2eae0*/  STL.64 [R1+0x3d70], R12 ;  /* 0x003d700c01007387 */ /* 0x0043e80000100a00 */
[----:B-1----:R-:W2:Y:S04]  /*2eaf0*/  LDL.LU.64 R12, [R1+0xc70] ;  /* 0x000c7000010c7983 */ /* 0x002ea80000300a00 */
[----:B------:R-:W2:Y:S04]  /*2eb00*/  LDL.LU.64 R14, [R1+0xc78] ;  /* 0x000c7800010e7983 */ /* 0x000ea80000300a00 */
[----:B0-----:R-:W-:Y:S04]  /*2eb10*/  STL.64 [R1+0x3c48], R22 ;  /* 0x003c481601007387 */ /* 0x001fe80000100a00 */
[----:B------:R0:W-:Y:S04]  /*2eb20*/  STL.64 [R1+0x3c40], R20 ;  /* 0x003c401401007387 */ /* 0x0001e80000100a00 */
[----:B0-----:R-:W3:Y:S04]  /*2eb30*/  LDL.64 R20, [R1] ;  /* 0x0000000001147983 */ /* 0x001ee80000100a00 */
[----:B---3--:R0:W-:Y:S04]  /*2eb40*/  STL.64 [R1+0x3d50], R20 ;  /* 0x003d501401007387 */ /* 0x0081e80000100a00 */
[----:B0-----:R-:W3:Y:S04]  /*2eb50*/  LDL.64 R20, [R1+0x10] ;  /* 0x0000100001147983 */ /* 0x001ee80000100a00 */
[----:B---3--:R0:W-:Y:S04]  /*2eb60*/  STL.64 [R1+0x3d58], R20 ;  /* 0x003d581401007387 */ /* 0x0081e80000100a00 */
[----:B0-----:R-:W4:Y:S04]  /*2eb70*/  LDL.LU.64 R20, [R1+0x5a0] ;  /* 0x0005a00001147983 */ /* 0x001f280000300a00 */
[----:B------:R-:W4:Y:S02]  /*2eb80*/  LDL.LU.64 R22, [R1+0x5a8] ;  /* 0x0005a80001167983 */ /* 0x000f240000300a00 */
[----:B----4-:R-:W-:Y:S02]  /*2eb90*/  HMMA.16816.F32.BF16 R4, R4, R24, R20 ;  /* 0x000000180404723c */ /* 0x010fe40000041814 */
[----:B------:R-:W3:Y:S04]  /*2eba0*/  LDL.LU.64 R20, [R1+0x970] ;  /* 0x0009700001147983 */ /* 0x000ee80000300a00 */
[----:B------:R-:W3:-:S13]  /*2ebb0*/  LDL.LU.64 R22, [R1+0x978] ;  /* 0x0009780001167983 */ /* 0x000eda0000300a00 */
[----:B------:R-:W-:Y:S04]  /*2ebc0*/  STL.64 [R1+0x600], R4 ;  /* 0x0006000401007387 */ /* 0x000fe80000100a00 */
[----:B------:R-:W-:Y:S04]  /*2ebd0*/  STL.64 [R1+0x608], R6 ;  /* 0x0006080601007387 */ /* 0x000fe80000100a00 */
[----:B------:R-:W0:Y:S04]  /*2ebe0*/  LDSM.16.MT88.4 R4, [R29+UR5+0x280] ;  /* 0x000280051d04783b */ /* 0x000e280008004200 */
[----:B------:R-:W-:Y:S04]  /*2ebf0*/  STL.64 [R1+0x3d48], R26 ;  /* 0x003d481a01007387 */ /* 0x000fe80000100a00 */
[----:B------:R1:W-:Y:S04]  /*2ec00*/  STL.64 [R1+0x3d40], R24 ;  /* 0x003d401801007387 */ /* 0x0003e80000100a00 */
[----:B-1----:R-:W4:Y:S04]  /*2ec10*/  LDL.LU.64 R24, [R1+0xa30] ;  /* 0x000a300001187983 */ /* 0x002f280000300a00 */
[----:B------:R-:W4:Y:S04]  /*2ec20*/  LDL.LU.64 R26, [R1+0xa38] ;  /* 0x000a3800011a7983 */ /* 0x000f280000300a00 */
[----:B0-----:R-:W-:Y:S04]  /*2ec30*/  STL.64 [R1+0x3be8], R6 ;  /* 0x003be80601007387 */ /* 0x001fe80000100a00 */
[----:B------:R0:W-:Y:S02]  /*2ec40*/  STL.64 [R1+0x3be0], R4 ;  /* 0x003be00401007387 */ /* 0x0001e40000100a00 */
[----:B0-----:R-:W-:-:S02]  /*2ec50*/  IMAD.MOV.U32 R4, RZ, RZ, R28 ;  /* 0x000000ffff047224 */ /* 0x001fc400078e001c */
[----:B------:R-:W-:Y:S01]  /*2ec60*/  IMAD.MOV.U32 R5, RZ, RZ, R3 ;  /* 0x000000ffff057224 */ /* 0x000fe200078e0003 */
[----:B------:R-:W2:Y:S06]  /*2ec70*/  LDL.LU R28, [R1+0x3d88] ;  /* 0x003d8800011c7983 */ /* 0x000eac0000300800 */
[----:B------:R-:W-:Y:S01]  /*2ec80*/  HMMA.16816.F32.BF16 R4, R8, R4, R16 ;  /* 0x000000040804723c */ /* 0x000fe20000041810 */
[----:B------:R-:W2:-:S15]  /*2ec90*/  LDL.LU.64 R16, [R1+0x3d80] ;  /* 0x003d800001107983 */ /* 0x000e9e0000300a00 */
[----:B------:R-:W-:-:S03]  /*2eca0*/  NOP ;  /* 0x0000000000007918 */ /* 0x000fc60000000000 */
[----:B------:R0:W-:Y:S04]  /*2ecb0*/  STL.64 [R1+0x5f0], R4 ;  /* 0x0005f00401007387 */ /* 0x0001e80000100a00 */
[----:B------:R1:W-:Y:S04]  /*2ecc0*/  STL.64 [R1+0x5f8], R6 ;  /* 0x0005f80601007387 */ /* 0x0003e80000100a00 */
[----:B0-----:R-:W3:Y:S04]  /*2ecd0*/  LDL.LU.64 R4, [R1+0x900] ;  /* 0x0009000001047983 */ /* 0x001ee80000300a00 */
[----:B-1----:R-:W3:Y:S01]  /*2ece0*/  LDL.LU.64 R6, [R1+0x908] ;  /* 0x0009080001067983 */ /* 0x002ee20000300a00 */
[----:B--2---:R-:W-:Y:S03]  /*2ecf0*/  HMMA.16816.F32.BF16 R16, R8, R16, R12 ;  /* 0x000000100810723c */ /* 0x004fe6000004180c */
[----:B------:R-:W2:Y:S04]  /*2ed00*/  LDL.LU.64 R14, [R1+0x3d78] ;  /* 0x003d7800010e7983 */ /* 0x000ea80000300a00 */
[----:B------:R-:W2:-:S12]  /*2ed10*/  LDL.LU.64 R12, [R1+0x3d70] ;  /* 0x003d7000010c7983 */ /* 0x000e980000300a00 */
[----:B------:R0:W-:Y:S04]  /*2ed20*/  STL.64 [R1+0x5e0], R16 ;  /* 0x0005e01001007387 */ /* 0x0001e80000100a00 */
[----:B------:R-:W-:Y:S04]  /*2ed30*/  STL.64 [R1+0x5e8], R18 ;  /* 0x0005e81201007387 */ /* 0x000fe80000100a00 */
[----:B0-----:R-:W2:Y:S02]  /*2ed40*/  LDL.LU.64 R16, [R1+0x3d68] ;  /* 0x003d680001107983 */ /* 0x001ea40000300a00 */
[----:B--2---:R-:W-:-:S15]  /*2ed50*/  HMMA.16816.F32.BF16 R12, R8, R16, R12 ;  /* 0x00000010080c723c */ /* 0x004fde000004180c */
[----:B------:R-:W-:-:S04]  /*2ed60*/  NOP ;  /* 0x0000000000007918 */ /* 0x000fc80000000000 */
[----:B------:R0:W-:Y:S04]  /*2ed70*/  STL.64 [R1+0x5d0], R12 ;  /* 0x0005d00c01007387 */ /* 0x0001e80000100a00 */
[----:B------:R-:W-:Y:S04]  /*2ed80*/  STL.64 [R1+0x5d8], R14 ;  /* 0x0005d80e01007387 */ /* 0x000fe80000100a00 */
[----:B0-----:R-:W4:Y:S04]  /*2ed90*/  LDL.LU.64 R12, [R1+0x3d60] ;  /* 0x003d6000010c7983 */ /* 0x001f280000300a00 */
[----:B------:R0:W-:Y:S02]  /*2eda0*/  STL.64 [R1+0x3d10], R16 ;  /* 0x003d101001007387 */ /* 0x0001e40000100a00 */
[----:B0-----:R-:W-:-:S02]  /*2edb0*/  IMAD.MOV.U32 R16, RZ, RZ, R2 ;  /* 0x000000ffff107224 */ /* 0x001fc400078e0002 */
[----:B------:R-:W-:-:S07]  /*2edc0*/  IMAD.MOV.U32 R17, RZ, RZ, R0 ;  /* 0x000000ffff117224 */ /* 0x000fce00078e0000 */
[C---:B---3--:R-:W-:Y:S08]  /*2edd0*/  HMMA.16816.F32.BF16 R16, R8.reuse, R16, R20 ;  /* 0x000000100810723c */ /* 0x048ff00000041814 */
[----:B----4-:R-:W-:Y:S01]  /*2ede0*/  HMMA.16816.F32.BF16 R24, R8, R12, R24 ;  /* 0x0000000c0818723c */ /* 0x010fe20000041818 */
[----:B------:R-:W-:Y:S02]  /*2edf0*/  IMAD.MOV.U32 R2, RZ, RZ, R12 ;  /* 0x000000ffff027224 */ /* 0x000fe400078e000c */
[----:B------:R-:W-:-:S15]  /*2ee00*/  IMAD.MOV.U32 R0, RZ, RZ, R13 ;  /* 0x000000ffff007224 */ /* 0x000fde00078e000d */
[----:B------:R-:W-:Y:S01]  /*2ee10*/  NOP ;  /* 0x0000000000007918 */ /* 0x000fe20000000000 */
[----:B------:R0:W-:Y:S04]  /*2ee20*/  STL.64 [R1+0x5c0], R24 ;  /* 0x0005c01801007387 */ /* 0x0001e80000100a00 */
[----:B------:R1:W-:Y:S04]  /*2ee30*/  STL.64 [R1+0x5c8], R26 ;  /* 0x0005c81a01007387 */ /* 0x0003e80000100a00 */
[----:B0-----:R-:W2:Y:S04]  /*2ee40*/  LDL.LU.64 R24, [R1+0x8f0] ;  /* 0x0008f00001187983 */ /* 0x001ea80000300a00 */
[----:B-1----:R-:W2:Y:S04]  /*2ee50*/  LDL.LU.64 R26, [R1+0x8f8] ;  /* 0x0008f800011a7983 */ /* 0x002ea80000300a00 */
[----:B------:R-:W3:Y:S04]  /*2ee60*/  LDL.LU.64 R12, [R1+0x880] ;  /* 0x00088000010c7983 */ /* 0x000ee80000300a00 */
[----:B------:R-:W3:Y:S04]  /*2ee70*/  LDL.LU.64 R14, [R1+0x888] ;  /* 0x00088800010e7983 */ /* 0x000ee80000300a00 */
[----:B------:R-:W4:Y:S04]  /*2ee80*/  LDL.LU.64 R20, [R1+0x3d58] ;  /* 0x003d580001147983 */ /* 0x000f280000300a00 */
[----:B------:R0:W-:Y:S04]  /*2ee90*/  STL.64 [R1+0x5b0], R16 ;  /* 0x0005b01001007387 */ /* 0x0001e80000100a00 */
[----:B------:R1:W-:Y:S04]  /*2eea0*/  STL.64 [R1+0x5b8], R18 ;  /* 0x0005b81201007387 */ /* 0x0003e80000100a00 */
[----:B0-----:R-:W2:Y:S04]  /*2eeb0*/  LDL.LU.64 R16, [R1+0xc40] ;  /* 0x000c400001107983 */ /* 0x001ea80000300a00 */
[----:B-1----:R-:W2:Y:S01]  /*2eec0*/  LDL.LU.64 R18, [R1+0xc48] ;  /* 0x000c480001127983 */ /* 0x002ea20000300a00 */
[----:B----4-:R-:W-:Y:S03]  /*2eed0*/  HMMA.16816.F32.BF16 R4, R8, R20, R4 ;  /* 0x000000140804723c */ /* 0x010fe60000041804 */
[----:B--2---:R-:W-:Y:S04]  /*2eee0*/  STL.64 [R1+0x3d20], R18 ;  /* 0x003d201201007387 */ /* 0x004fe80000100a00 */
[----:B------:R0:W-:Y:S04]  /*2eef0*/  STL.64 [R1+0x3d18], R16 ;  /* 0x003d181001007387 */ /* 0x0001e80000100a00 */
[----:B0-----:R-:W2:Y:S08]  /*2ef00*/  LDL.64 R16, [R1+0x60] ;  /* 0x0000600001107983 */ /* 0x001eb00000100a00 */
[----:B------:R0:W-:Y:S04]  /*2ef10*/  STL.64 [R1+0x5a0], R4 ;  /* 0x0005a00401007387 */ /* 0x0001e80000100a00 */
[----:B------:R-:W-:Y:S01]  /*2ef20*/  STL.64 [R1+0x5a8], R6 ;  /* 0x0005a80601007387 */ /* 0x000fe20000100a00 */
[----:B0-----:R-:W-:-:S02]  /*2ef30*/  IMAD.MOV.U32 R5, RZ, RZ, R20 ;  /* 0x000000ffff057224 */ /* 0x001fc400078e0014 */
[----:B------:R-:W-:Y:S02]  /*2ef40*/  IMAD.MOV.U32 R4, RZ, RZ, R21 ;  /* 0x000000ffff047224 */ /* 0x000fe400078e0015 */
[----:B------:R-:W4:Y:S04]  /*2ef50*/  LDL.LU.64 R20, [R1+0x3d50] ;  /* 0x003d500001147983 */ /* 0x000f280000300a00 */
[----:B------:R0:W-:Y:S04]  /*2ef60*/  STL.64 [R1+0x3d28], R4 ;  /* 0x003d280401007387 */ /* 0x0001e80000100a00 */
[----:B0-----:R-:W2:Y:S04]  /*2ef70*/  LDL.LU.64 R4, [R1+0xd40] ;  /* 0x000d400001047983 */ /* 0x001ea80000300a00 */
[----:B------:R-:W2:Y:S01]  /*2ef80*/  LDL.LU.64 R6, [R1+0xd48] ;  /* 0x000d480001067983 */ /* 0x000ea20000300a00 */
[----:B----4-:R-:W-:-:S15]  /*2ef90*/  HMMA.16816.F32.BF16 R24, R8, R20, R24 ;  /* 0x000000140818723c */ /* 0x010fde0000041818 */
[----:B------:R-:W-:-:S04]  /*2efa0*/  NOP ;  /* 0x0000000000007918 */ /* 0x000fc80000000000 */
[----:B------:R-:W-:Y:S04]  /*2efb0*/  STL.64 [R1+0x590], R24 ;  /* 0x0005901801007387 */ /* 0x000fe80000100a00 */
[----:B------:R0:W-:Y:S04]  /*2efc0*/  STL.64 [R1+0x598], R26 ;  /* 0x0005981a01007387 */ /* 0x0001e80000100a00 */
[----:B0-----:R-:W4:Y:S04]  /*2efd0*/  LDL.LU.64 R26, [R1+0x3d48] ;  /* 0x003d4800011a7983 */ /* 0x001f280000300a00 */
[----:B------:R-:W3:Y:S04]  /*2efe0*/  LDL.LU.64 R24, [R1+0x3d40] ;  /* 0x003d400001187983 */ /* 0x000ee80000300a00 */
[----:B------:R0:W-:Y:S04]  /*2eff0*/  STL.64 [R1+0x3ce8], R20 ;  /* 0x003ce81401007387 */ /* 0x0001e80000100a00 */
[----:B0-----:R-:W2:Y:S04]  /*2f000*/  LDL.LU.64 R20, [R1+0xb00] ;  /* 0x000b000001147983 */ /* 0x001ea80000300a00 */
[----:B------:R-:W2:Y:S01]  /*2f010*/  LDL.LU.64 R22, [R1+0xb08] ;  /* 0x000b080001167983 */ /* 0x000ea20000300a00 */
[----:B---3--:R-:W-:Y:S03]  /*2f020*/  HMMA.16816.F32.BF16 R8, R8, R24, R12 ;  /* 0x000000180808723c */ /* 0x008fe6000004180c */
[----:B------:R-:W3:Y:S04]  /*2f030*/  LDL.LU.64 R14, [R1+0x3d38] ;  /* 0x003d3800010e7983 */ /* 0x000ee80000300a00 */
[----:B------:R-:W3:Y:S04]  /*2f040*/  LDL.LU.64 R12, [R1+0x3d30] ;  /* 0x003d3000010c7983 */ /* 0x000ee80000300a00 */
[----:B----4-:R-:W-:Y:S04]  /*2f050*/  STL.64 [R1+0x3ce0], R26 ;  /* 0x003ce01a01007387 */ /* 0x010fe80000100a00 */
[----:B------:R0:W-:Y:S04]  /*2f060*/  STL.64 [R1+0x3cd8], R24 ;  /* 0x003cd81801007387 */ /* 0x0001e80000100a00 */
[----:B------:R1:W-:Y:S04]  /*2f070*/  STL.64 [R1+0x450], R8 ;  /* 0x0004500801007387 */ /* 0x0003e80000100a00 */
[----:B------:R-:W-:Y:S04]  /*2f080*/  STL.64 [R1+0x458], R10 ;  /* 0x0004580a01007387 */ /* 0x000fe80000100a00 */
[----:B0-----:R-:W4:Y:S01]  /*2f090*/  LDL.64 R24, [R1+0x50] ;  /* 0x0000500001187983 */ /* 0x001f220000100a00 */
[----:B-1----:R-:W-:-:S02]  /*2f0a0*/  IMAD.MOV.U32 R8, RZ, RZ, R2 ;  /* 0x000000ffff087224 */ /* 0x002fc400078e0002 */
[----:B------:R-:W-:Y:S02]  /*2f0b0*/  IMAD.MOV.U32 R9, RZ, RZ, R0 ;  /* 0x000000ffff097224 */ /* 0x000fe400078e0000 */
[----:B--2---:R-:W-:Y:S02]  /*2f0c0*/  IMAD.MOV.U32 R2, RZ, RZ, R16 ;  /* 0x000000ffff027224 */ /* 0x004fe400078e0010 */
[----:B------:R-:W-:Y:S01]  /*2f0d0*/  IMAD.MOV.U32 R0, RZ, RZ, R17 ;  /* 0x000000ffff007224 */ /* 0x000fe200078e0011 */
[----:B---3--:R-:W-:-:S15]  /*2f0e0*/  HMMA.16816.F32.BF16 R4, R12, R16, R4 ;  /* 0x000000100c04723c */ /* 0x008fde0000041804 */
[----:B------:R-:W-:-:S04]  /*2f0f0*/  NOP ;  /* 0x0000000000007918 */ /* 0x000fc80000000000 */
[----:B------:R0:W-:Y:S04]  /*2f100*/  STL.64 [R1+0x430], R4 ;  /* 0x0004300401007387 */ /* 0x0001e80000100a00 */
[----:B------:R-:W-:Y:S04]  /*2f110*/  STL.64 [R1+0x438], R6 ;  /* 0x0004380601007387 */ /* 0x000fe80000100a00 */
[----:B0-----:R-:W2:Y:S04]  /*2f120*/  LDL.LU.64 R4, [R1+0x3d28] ;  /* 0x003d280001047983 */ /* 0x001ea80000300a00 */
[----:B------:R-:W4:Y:S04]  /*2f130*/  LDL.LU.64 R18, [R1+0x3d20] ;  /* 0x003d200001127983 */ /* 0x000f280000300a00 */
[----:B------:R-:W4:Y:S02]  /*2f140*/  LDL.LU.64 R16, [R1+0x3d18] ;  /* 0x003d180001107983 */ /* 0x000f240000300a00 */
[----:B----4-:R-:W-:-:S15]  /*2f150*/  HMMA.16816.F32.BF16 R16, R12, R24, R16 ;  /* 0x000000180c10723c */ /* 0x010fde0000041810 */
[----:B------:R-:W-:-:S04]  /*2f160*/  NOP ;  /* 0x0000000000007918 */ /* 0x000fc80000000000 */
[----:B------:R0:W-:Y:S04]  /*2f170*/  STL.64 [R1+0x420], R16 ;  /* 0x0004201001007387 */ /* 0x0001e80000100a00 */
[----:B------:R1:W-:Y:S04]  /*2f180*/  STL.64 [R1+0x428], R18 ;  /* 0x0004281201007387 */ /* 0x0003e80000100a00 */
[----:B0-----:R-:W3:Y:S01]  /*2f190*/  LDL.LU.64 R16, [R1+0x3d10] ;  /* 0x003d100001107983 */ /* 0x001ee20000300a00 */
[----:B------:R-:W-:Y:S02]  /*2f1a0*/  IMAD.MOV.U32 R10, RZ, RZ, R24 ;  /* 0x000000ffff0a7224 */ /* 0x000fe400078e0018 */
[----:B------:R-:W-:-:S02]  /*2f1b0*/  IMAD.MOV.U32 R3, RZ, RZ, R25 ;  /* 0x000000ffff037224 */ /* 0x000fc400078e0019 */
[----:B---3--:R-:W-:Y:S01]  /*2f1c0*/  HMMA.16816.F32.BF16 R24, R12, R16, R20 ;  /* 0x000000100c18723c */ /* 0x008fe20000041814 */
[----:B--2---:R-:W-:Y:S02]  /*2f1d0*/  IMAD.MOV.U32 R20, RZ, RZ, R5 ;  /* 0x000000ffff147224 */ /* 0x004fe400078e0005 */
[----:B------:R-:W-:Y:S02]  /*2f1e0*/  IMAD.MOV.U32 R21, RZ, RZ, R4 ;  /* 0x000000ffff157224 */ /* 0x000fe400078e0004 */
[----:B------:R-:W-:Y:S02]  /*2f1f0*/  IMAD.MOV.U32 R22, RZ, RZ, R16 ;  /* 0x000000ffff167224 */ /* 0x000fe400078e0010 */
[----:B------:R-:W-:-:S12]  /*2f200*/  IMAD.MOV.U32 R11, RZ, RZ, R17 ;  /* 0x000000ffff0b7224 */ /* 0x000fd800078e0011 */
[----:B------:R-:W-:Y:S04]  /*2f210*/  STL.64 [R1+0x410], R24 ;  /* 0x0004101801007387 */ /* 0x000fe80000100a00 */
[----:B------:R-:W-:Y:S04]  /*2f220*/  STL.64 [R1+0x418], R26 ;  /* 0x0004181a01007387 */ /* 0x000fe80000100a00 */
[----:B------:R-:W2:Y:S04]  /*2f230*/  LDL.LU.64 R16, [R1+0xa00] ;  /* 0x000a000001107983 */ /* 0x000ea80000300a00 */
[----:B-1----:R-:W2:Y:S04]  /*2f240*/  LDL.LU.64 R18, [R1+0xa08] ;  /* 0x000a080001127983 */ /* 0x002ea80000300a00 */
[----:B------:R0:W-:Y:S04]  /*2f250*/  STL.64 [R1+0x3cf8], R20 ;  /* 0x003cf81401007387 */ /* 0x0001e80000100a00 */
[----:B0-----:R-:W3:Y:S04]  /*2f260*/  LDL.64 R20, [R1+0x20] ;  /* 0x0000200001147983 */ /* 0x001ee80000100a00 */
[----:B------:R-:W4:Y:S04]  /*2f270*/  LDL.LU.64 R4, [R1+0x760] ;  /* 0x0007600001047983 */ /* 0x000f280000300a00 */
[----:B------:R-:W2:Y:S04]  /*2f280*/  LDL.LU.64 R6, [R1+0x768] ;  /* 0x0007680001067983 */ /* 0x000ea80000300a00 */
[----:B--2---:R-:W-:Y:S04]  /*2f290*/  STL.64 [R1+0x3c58], R6 ;  /* 0x003c580601007387 */ /* 0x004fe80000100a00 */
[----:B----4-:R0:W-:Y:S04]  /*2f2a0*/  STL.64 [R1+0x3c50], R4 ;  /* 0x003c500401007387 */ /* 0x0101e80000100a00 */
[----:B0-----:R-:W2:Y:S04]  /*2f2b0*/  LDL.LU.64 R4, [R1+0x770] ;  /* 0x0007700001047983 */ /* 0x001ea80000300a00 */
[----:B------:R-:W4:Y:S04]  /*2f2c0*/  LDL.LU.64 R6, [R1+0x778] ;  /* 0x0007780001067983 */ /* 0x000f280000300a00 */
[----:B----4-:R-:W-:Y:S04]  /*2f2d0*/  STL.64 [R1+0x3c68], R6 ;  /* 0x003c680601007387 */ /* 0x010fe80000100a00 */
[----:B--2---:R0:W-:Y:S04]  /*2f2e0*/  STL.64 [R1+0x3c60], R4 ;  /* 0x003c600401007387 */ /* 0x0041e80000100a00 */
[----:B0-----:R-:W2:Y:S04]  /*2f2f0*/  LDL.LU.64 R4, [R1+0x7c0] ;  /* 0x0007c00001047983 */ /* 0x001ea80000300a00 */
[----:B------:R-:W4:Y:S04]  /*2f300*/  LDL.LU.64 R6, [R1+0x7c8] ;  /* 0x0007c80001067983 */ /* 0x000f280000300a00 */
[----:B----4-:R-:W-:Y:S04]  /*2f310*/  STL.64 [R1+0x3c78], R6 ;  /* 0x003c780601007387 */ /* 0x010fe80000100a00 */
[----:B--2---:R0:W-:Y:S04]  /*2f320*/  STL.64 [R1+0x3c70], R4 ;  /* 0x003c700401007387 */ /* 0x0041e80000100a00 */
[----:B0-----:R-:W2:Y:S04]  /*2f330*/  LDL.LU.64 R4, [R1+0x7f0] ;  /* 0x0007f00001047983 */ /* 0x001ea80000300a00 */
[----:B------:R-:W4:Y:S04]  /*2f340*/  LDL.LU.64 R6, [R1+0x7f8] ;  /* 0x0007f80001067983 */ /* 0x000f280000300a00 */
[----:B----4-:R-:W-:Y:S04]  /*2f350*/  STL.64 [R1+0x3c88], R6 ;  /* 0x003c880601007387 */ /* 0x010fe80000100a00 */
[----:B--2---:R0:W-:Y:S02]  /*2f360*/  STL.64 [R1+0x3c80], R4 ;  /* 0x003c800401007387 */ /* 0x0041e40000100a00 */
[----:B0-----:R-:W-:-:S02]  /*2f370*/  IMAD.MOV.U32 R4, RZ, RZ, R22 ;  /* 0x000000ffff047224 */ /* 0x001fc400078e0016 */
[----:B------:R-:W-:-:S05]  /*2f380*/  IMAD.MOV.U32 R5, RZ, RZ, R11 ;  /* 0x000000ffff057224 */ /* 0x000fca00078e000b */
[----:B------:R0:W-:Y:S02]  /*2f390*/  STL.64 [R1+0x3c98], R4 ;  /* 0x003c980401007387 */ /* 0x0001e40000100a00 */
[----:B0-----:R-:W-:Y:S02]  /*2f3a0*/  IMAD.MOV.U32 R4, RZ, RZ, R10 ;  /* 0x000000ffff047224 */ /* 0x001fe400078e000a */
[----:B------:R-:W-:-:S05]  /*2f3b0*/  IMAD.MOV.U32 R5, RZ, RZ, R3 ;  /* 0x000000ffff057224 */ /* 0x000fca00078e0003 */
[----:B------:R0:W-:Y:S02]  /*2f3c0*/  STL.64 [R1+0x3cb0], R4 ;  /* 0x003cb00401007387 */ /* 0x0001e40000100a00 */
[----:B0-----:R-:W-:Y:S02]  /*2f3d0*/  IMAD.MOV.U32 R4, RZ, RZ, R2 ;  /* 0x000000ffff047224 */ /* 0x001fe400078e0002 */
[----:B------:R-:W-:-:S05]  /*2f3e0*/  IMAD.MOV.U32 R5, RZ, RZ, R0 ;  /* 0x000000ffff057224 */ /* 0x000fca00078e0000 */
[----:B------:R0:W-:Y:S04]  /*2f3f0*/  STL.64 [R1+0x3cf0], R4 ;  /* 0x003cf00401007387 */ /* 0x0001e80000100a00 */
[----:B0-----:R-:W2:Y:S04]  /*2f400*/  LDL.LU.64 R4, [R1+0x820] ;  /* 0x0008200001047983 */ /* 0x001ea80000300a00 */
[----:B------:R-:W4:Y:S01]  /*2f410*/  LDL.LU.64 R6, [R1+0x828] ;  /* 0x0008280001067983 */ /* 0x000f220000300a00 */
[----:B------:R-:W-:-:S15]  /*2f420*/  HMMA.16816.F32.BF16 R16, R12, R8, R16 ;  /* 0x000000080c10723c */ /* 0x000fde0000041810 */
[----:B------:R-:W-:-:S04]  /*2f430*/  NOP ;  /* 0x0000000000007918 */ /* 0x000fc80000000000 */
[----:B------:R-:W-:Y:S04]  /*2f440*/  STL.64 [R1+0x400], R16 ;  /* 0x0004001001007387 */ /* 0x000fe80000100a00 */
[----:B------:R-:W-:Y:S04]  /*2f450*/  STL.64 [R1+0x408], R18 ;  /* 0x0004081201007387 */ /* 0x000fe80000100a00 */
[----:B----4-:R-:W-:Y:S04]  /*2f460*/  STL.64 [R1+0x3d08], R6 ;  /* 0x003d080601007387 */ /* 0x010fe80000100a00 */
[----:B--2---:R0:W-:Y:S04]  /*2f470*/  STL.64 [R1+0x3d00], R4 ;  /* 0x003d000401007387 */ /* 0x0041e80000100a00 */
[----:B0-----:R-:W3:Y:S04]  /*2f480*/  LDL.LU.64 R4, [R1+0x930] ;  /* 0x0009300001047983 */ /* 0x001ee80000300a00 */
[----:B------:R-:W3:Y:S04]  /*2f490*/  LDL.LU.64 R6, [R1+0x938] ;  /* 0x0009380001067983 */ /* 0x000ee80000300a00 */
[----:B------:R-:W2:Y:S04]  /*2f4a0*/  LDL.LU.64 R24, [R1+0x800] ;  /* 0x0008000001187983 */ /* 0x000ea80000300a00 */
[----:B------:R-:W2:Y:S04]  /*2f4b0*/  LDL.LU.64 R26, [R1+0x808] ;  /* 0x00080800011a7983 */ /* 0x000ea80000300a00 */
[----:B------:R-:W4:Y:S04]  /*2f4c0*/  LDL.LU.64 R16, [R1+0x780] ;  /* 0x0007800001107983 */ /* 0x000f280000300a00 */
[----:B------:R-:W4:Y:S04]  /*2f4d0*/  LDL.LU.64 R18, [R1+0x788] ;  /* 0x0007880001127983 */ /* 0x000f280000300a00 */
[----:B------:R0:W-:Y:S04]  /*2f4e0*/  STL.64 [R1+0x3c90], R8 ;  /* 0x003c900801007387 */ /* 0x0001e80000100a00 */
[----:B0-----:R-:W2:Y:S04]  /*2f4f0*/  LDL.LU.64 R8, [R1+0xad0] ;  /* 0x000ad00001087983 */ /* 0x001ea80000300a00 */
[----:B------:R-:W2:Y:S04]  /*2f500*/  LDL.LU.64 R10, [R1+0xad8] ;  /* 0x000ad800010a7983 */ /* 0x000ea80000300a00 */
[----:B--2---:R-:W-:Y:S04]  /*2f510*/  STL.64 [R1+0x3ca8], R10 ;  /* 0x003ca80a01007387 */ /* 0x004fe80000100a00 */
[----:B------:R0:W-:Y:S04]  /*2f520*/  STL.64 [R1+0x3ca0], R8 ;  /* 0x003ca00801007387 */ /* 0x0001e80000100a00 */
[----:B0-----:R-:W2:Y:S04]  /*2f530*/  LDL.LU.64 R8, [R1+0xc10] ;  /* 0x000c100001087983 */ /* 0x001ea80000300a00 */
[----:B------:R-:W2:Y:S01]  /*2f540*/  LDL.LU.64 R10, [R1+0xc18] ;  /* 0x000c1800010a7983 */ /* 0x000ea20000300a00 */
[----:B---3--:R-:W-:Y:S01]  /*2f550*/  HMMA.16816.F32.BF16 R4, R12, R20, R4 ;  /* 0x000000140c04723c */ /* 0x008fe20000041804 */
[----:B------:R-:W-:-:S02]  /*2f560*/  IMAD.MOV.U32 R2, RZ, RZ, R20 ;  /* 0x000000ffff027224 */ /* 0x000fc400078e0014 */
[----:B------:R-:W-:Y:S01]  /*2f570*/  IMAD.MOV.U32 R0, RZ, RZ, R21 ;  /* 0x000000ffff007224 */ /* 0x000fe200078e0015 */
[----:B--2---:R-:W-:Y:S04]  /*2f580*/  STL.64 [R1+0x3cc0], R10 ;  /* 0x003cc00a01007387 */ /* 0x004fe80000100a00 */
[----:B------:R0:W-:Y:S04]  /*2f590*/  STL.64 [R1+0x3cb8], R8 ;  /* 0x003cb80801007387 */ /* 0x0001e80000100a00 */
[----:B0-----:R-:W2:Y:S04]  /*2f5a0*/  LDL.LU.64 R8, [R1+0xd10] ;  /* 0x000d100001087983 */ /* 0x001ea80000300a00 */
[----:B------:R-:W2:Y:S04]  /*2f5b0*/  LDL.LU.64 R10, [R1+0xd18] ;  /* 0x000d1800010a7983 */ /* 0x000ea80000300a00 */
[----:B------:R-:W-:Y:S04]  /*2f5c0*/  STL.64 [R1+0x3f0], R4 ;  /* 0x0003f00401007387 */ /* 0x000fe80000100a00 */
[----:B------:R0:W-:Y:S04]  /*2f5d0*/  STL.64 [R1+0x3f8], R6 ;  /* 0x0003f80601007387 */ /* 0x0001e80000100a00 */
[----:B0-----:R-:W3:Y:S04]  /*2f5e0*/  LDL.LU.64 R6, [R1+0x3d08] ;  /* 0x003d080001067983 */ /* 0x001ee80000300a00 */
[----:B------:R-:W3:Y:S04]  /*2f5f0*/  LDL.LU.64 R4, [R1+0x3d00] ;  /* 0x003d000001047983 */ /* 0x000ee80000300a00 */
[----:B------:R-:W3:Y:S02]  /*2f600*/  LDL.LU.64 R20, [R1+0x3cf8] ;  /* 0x003cf80001147983 */ /* 0x000ee40000300a00 */
[----:B---3--:R-:W-:Y:S02]  /*2f610*/  HMMA.16816.F32.BF16 R20, R12, R20, R4 ;  /* 0x000000140c14723c */ /* 0x008fe40000041804 */
[----:B------:R-:W2:-:S15]  /*2f620*/  LDL.LU.64 R4, [R1+0x3cf0] ;  /* 0x003cf00001047983 */ /* 0x000e9e0000300a00 */
[----:B------:R-:W-:Y:S02]  /*2f630*/  NOP ;  /* 0x0000000000007918 */ /* 0x000fe40000000000 */
[----:B------:R0:W-:Y:S04]  /*2f640*/  STL.64 [R1+0x3e0], R20 ;  /* 0x0003e01401007387 */ /* 0x0001e80000100a00 */
[----:B------:R-:W-:Y:S04]  /*2f650*/  STL.64 [R1+0x3e8], R22 ;  /* 0x0003e81601007387 */ /* 0x000fe80000100a00 */
[----:B0-----:R-:W3:Y:S02]  /*2f660*/  LDL.LU.64 R20, [R1+0x3ce8] ;  /* 0x003ce80001147983 */ /* 0x001ee40000300a00 */
[----:B---3--:R-:W-:-:S15]  /*2f670*/  HMMA.16816.F32.BF16 R24, R12, R20, R24 ;  /* 0x000000140c18723c */ /* 0x008fde0000041818 */
[----:B------:R-:W-:-:S04]  /*2f680*/  NOP ;  /* 0x0000000000007918 */ /* 0x000fc80000000000 */
[----:B------:R-:W-:Y:S04]  /*2f690*/  STL.64 [R1+0x3d0], R24 ;  /* 0x0003d01801007387 */ /* 0x000fe80000100a00 */
[----:B------:R0:W-:Y:S04]  /*2f6a0*/  STL.64 [R1+0x3d8], R26 ;  /* 0x0003d81a01007387 */ /* 0x0001e80000100a00 */
[----:B0-----:R-:W3:Y:S04]  /*2f6b0*/  LDL.LU.64 R26, [R1+0x3ce0] ;  /* 0x003ce000011a7983 */ /* 0x001ee80000300a00 */
[----:B------:R-:W4:Y:S02]  /*2f6c0*/  LDL.LU.64 R24, [R1+0x3cd8] ;  /* 0x003cd80001187983 */ /* 0x000f240000300a00 */
[----:B----4-:R-:W-:Y:S02]  /*2f6d0*/  HMMA.16816.F32.BF16 R12, R12, R24, R16 ;  /* 0x000000180c0c723c */ /* 0x010fe40000041810 */
[----:B------:R-:W2:Y:S04]  /*2f6e0*/  LDL.LU.64 R18, [R1+0x3cd0] ;  /* 0x003cd00001127983 */ /* 0x000ea80000300a00 */
[----:B------:R-:W2:-:S13]  /*2f6f0*/  LDL.LU.64 R16, [R1+0x3cc8] ;  /* 0x003cc80001107983 */ /* 0x000e9a0000300a00 */
        /* <DEDUP_REMOVED lines=12> */
[----:B------:R2:W-:Y:S04]  /*2f7c0*/  STL.64 [R1+0x268], R6 ;  /* 0x0002680601007387 */ /* 0x0005e80000100a00 */
[----:B0-----:R-:W2:Y:S02]  /*2f7d0*/  LDL.LU.64 R4, [R1+0x3c98] ;  /* 0x003c980001047983 */ /* 0x001ea40000300a00 */
[----:B--2---:R-:W-:Y:S02]  /*2f7e0*/  HMMA.16816.F32.BF16 R4, R16, R4, R8 ;  /* 0x000000041004723c */ /* 0x004fe40000041808 */
[----:B------:R-:W2:-:S15]  /*2f7f0*/  LDL.LU.64 R8, [R1+0x3c90] ;  /* 0x003c900001087983 */ /* 0x000e9e0000300a00 */
[----:B------:R-:W-:Y:S02]  /*2f800*/  NOP ;  /* 0x0000000000007918 */ /* 0x000fe40000000000 */
[----:B------:R-:W-:Y:S04]  /*2f810*/  STL.64 [R1+0x250], R4 ;  /* 0x0002500401007387 */ /* 0x000fe80000100a00 */
[----:B------:R0:W-:Y:S04]  /*2f820*/  STL.64 [R1+0x258], R6 ;  /* 0x0002580601007387 */ /* 0x0001e80000100a00 */
[----:B0-----:R-:W2:Y:S04]  /*2f830*/  LDL.LU.64 R6, [R1+0x3c88] ;  /* 0x003c880001067983 */ /* 0x001ea80000300a00 */
[----:B------:R-:W2:Y:S02]  /*2f840*/  LDL.LU.64 R4, [R1+0x3c80] ;  /* 0x003c800001047983 */ /* 0x000ea40000300a00 */
[----:B--2---:R-:W-:-:S15]  /*2f850*/  HMMA.16816.F32.BF16 R4, R16, R8, R4 ;  /* 0x000000081004723c */ /* 0x004fde0000041804 */
[----:B------:R-:W-:-:S04]  /*2f860*/  NOP ;  /* 0x0000000000007918 */ /* 0x000fc80000000000 */
[----:B------:R-:W-:Y:S04]  /*2f870*/  STL.64 [R1+0x240], R4 ;  /* 0x0002400401007387 */ /* 0x000fe80000100a00 */
[----:B------:R0:W-:Y:S04]  /*2f880*/  STL.64 [R1+0x248], R6 ;  /* 0x0002480601007387 */ /* 0x0001e80000100a00 */
[----:B0-----:R-:W2:Y:S04]  /*2f890*/  LDL.LU.64 R6, [R1+0x3c78] ;  /* 0x003c780001067983 */ /* 0x001ea80000300a00 */
[----:B------:R-:W2:Y:S01]  /*2f8a0*/  LDL.LU.64 R4, [R1+0x3c70] ;  /* 0x003c700001047983 */ /* 0x000ea20000300a00 */
[----:B------:R-:W-:-:S02]  /*2f8b0*/  IMAD.MOV.U32 R12, RZ, RZ, R2 ;  /* 0x000000ffff0c7224 */ /* 0x000fc400078e0002 */
[----:B------:R-:W-:Y:S01]  /*2f8c0*/  IMAD.MOV.U32 R13, RZ, RZ, R0 ;  /* 0x000000ffff0d7224 */ /* 0x000fe200078e0000 */
[----:B------:R0:W-:Y:S04]  /*2f8d0*/  STL.64 [R1+0x3c20], R8 ;  /* 0x003c200801007387 */ /* 0x0001e80000100a00 */
[----:B0-----:R-:W4:Y:S02]  /*2f8e0*/  LDL.64 R8, [R1+0x10] ;  /* 0x0000100001087983 */ /* 0x001f240000100a00 */
[----:B--2---:R-:W-:-:S15]  /*2f8f0*/  HMMA.16816.F32.BF16 R4, R16, R12, R4 ;  /* 0x0000000c1004723c */ /* 0x004fde0000041804 */
[----:B------:R-:W-:-:S04]  /*2f900*/  NOP ;  /* 0x0000000000007918 */ /* 0x000fc80000000000 */
[----:B------:R-:W-:Y:S04]  /*2f910*/  STL.64 [R1+0x230], R4 ;  /* 0x0002300401007387 */ /* 0x000fe80000100a00 */
[----:B------:R0:W-:Y:S04]  /*2f920*/  STL.64 [R1+0x238], R6 ;  /* 0x0002380601007387 */ /* 0x0001e80000100a00 */
[----:B0-----:R-:W4:Y:S04]  /*2f930*/  LDL.LU.64 R6, [R1+0x3c68] ;  /* 0x003c680001067983 */ /* 0x001f280000300a00 */
[----:B------:R-:W4:Y:S02]  /*2f940*/  LDL.LU.64 R4, [R1+0x3c60] ;  /* 0x003c600001047983 */ /* 0x000f240000300a00 */
[----:B----4-:R-:W-:-:S15]  /*2f950*/  HMMA.16816.F32.BF16 R4, R16, R8, R4 ;  /* 0x000000081004723c */ /* 0x010fde0000041804 */
[----:B------:R-:W-:-:S04]  /*2f960*/  NOP ;  /* 0x0000000000007918 */ /* 0x000fc80000000000 */
[----:B------:R-:W-:Y:S04]  /*2f970*/  STL.64 [R1+0x220], R4 ;  /* 0x0002200401007387 */ /* 0x000fe80000100a00 */
[----:B------:R0:W-:Y:S04]  /*2f980*/  STL.64 [R1+0x228], R6 ;  /* 0x0002280601007387 */ /* 0x0001e80000100a00 */
[----:B0-----:R-:W2:Y:S04]  /*2f990*/  LDL.LU.64 R6, [R1+0x3c58] ;  /* 0x003c580001067983 */ /* 0x001ea80000300a00 */
[----:B------:R-:W2:Y:S01]  /*2f9a0*/  LDL.LU.64 R4, [R1+0x3c50] ;  /* 0x003c500001047983 */ /* 0x000ea20000300a00 */
[----:B------:R-:W-:-:S02]  /*2f9b0*/  IMAD.MOV.U32 R15, RZ, RZ, R20 ;  /* 0x000000ffff0f7224 */ /* 0x000fc400078e0014 */
[----:B------:R-:W-:Y:S02]  /*2f9c0*/  IMAD.MOV.U32 R14, RZ, RZ, R21 ;  /* 0x000000ffff0e7224 */ /* 0x000fe400078e0015 */
[----:B------:R-:W-:Y:S02]  /*2f9d0*/  IMAD.MOV.U32 R2, RZ, RZ, R8 ;  /* 0x000000ffff027224 */ /* 0x000fe400078e0008 */
[----:B------:R-:W-:Y:S01]  /*2f9e0*/  IMAD.MOV.U32 R0, RZ, RZ, R9 ;  /* 0x000000ffff007224 */ /* 0x000fe200078e0009 */
[----:B--2---:R-:W-:-:S15]  /*2f9f0*/  HMMA.16816.F32.BF16 R4, R16, R20, R4 ;  /* 0x000000141004723c */ /* 0x004fde0000041804 */
[----:B------:R-:W-:-:S04]  /*2fa00*/  NOP ;  /* 0x0000000000007918 */ /* 0x000fc80000000000 */
[----:B------:R-:W-:Y:S04]  /*2fa10*/  STL.64 [R1+0x210], R4 ;  /* 0x0002100401007387 */ /* 0x000fe80000100a00 */
[----:B------:R-:W-:Y:S04]  /*2fa20*/  STL.64 [R1+0x218], R6 ;  /* 0x0002180601007387 */ /* 0x000fe80000100a00 */
[----:B------:R-:W2:Y:S04]  /*2fa30*/  LDL.LU.64 R20, [R1+0x720] ;  /* 0x0007200001147983 */ /* 0x000ea80000300a00 */
[----:B------:R-:W2:Y:S04]  /*2fa40*/  LDL.LU.64 R22, [R1+0x728] ;  /* 0x0007280001167983 */ /* 0x000ea80000300a00 */
[----:B------:R-:W4:Y:S04]  /*2fa50*/  LDL.LU.64 R8, [R1+0xb80] ;  /* 0x000b800001087983 */ /* 0x000f280000300a00 */
[----:B------:R-:W2:Y:S04]  /*2fa60*/  LDL.LU.64 R10, [R1+0xb88] ;  /* 0x000b8800010a7983 */ /* 0x000ea80000300a00 */
[----:B--2---:R-:W-:Y:S04]  /*2fa70*/  STL.64 [R1+0x3c30], R10 ;  /* 0x003c300a01007387 */ /* 0x004fe80000100a00 */
[----:B----4-:R0:W-:Y:S04]  /*2fa80*/  STL.64 [R1+0x3c28], R8 ;  /* 0x003c280801007387 */ /* 0x0101e80000100a00 */
[----:B0-----:R-:W2:Y:S04]  /*2fa90*/  LDL.64 R8, [R1+0x60] ;  /* 0x0000600001087983 */ /* 0x001ea80000100a00 */
[----:B------:R-:W-:Y:S04]  /*2faa0*/  STL.64 [R1+0x3c10], R14 ;  /* 0x003c100e01007387 */ /* 0x000fe80000100a00 */
[----:B------:R0:W-:Y:S04]  /*2fab0*/  STL.64 [R1+0x3c08], R12 ;  /* 0x003c080c01007387 */ /* 0x0001e80000100a00 */
[----:B0-----:R-:W4:Y:S04]  /*2fac0*/  LDL.64 R12, [R1+0x40] ;  /* 0x00004000010c7983 */ /* 0x001f280000100a00 */
[----:B----4-:R0:W-:Y:S04]  /*2fad0*/  STL.64 [R1+0x3c18], R12 ;  /* 0x003c180c01007387 */ /* 0x0101e80000100a00 */
[----:B0-----:R-:W4:Y:S01]  /*2fae0*/  LDL.64 R12, [R1+0x50] ;  /* 0x00005000010c7983 */ /* 0x001f220000100a00 */
[----:B------:R-:W-:Y:S03]  /*2faf0*/  HMMA.16816.F32.BF16 R16, R16, R24, R20 ;  /* 0x000000181010723c */ /* 0x000fe60000041814 */
[----:B----4-:R0:W-:Y:S04]  /*2fb00*/  STL.64 [R1+0x3c38], R12 ;  /* 0x003c380c01007387 */ /* 0x0101e80000100a00 */
[----:B0-----:R-:W4:Y:S04]  /*2fb10*/  LDL.LU.64 R12, [R1+0xcc0] ;  /* 0x000cc000010c7983 */ /* 0x001f280000300a00 */
[----:B------:R-:W4:Y:S04]  /*2fb20*/  LDL.LU.64 R14, [R1+0xcc8] ;  /* 0x000cc800010e7983 */ /* 0x000f280000300a00 */
[----:B------:R-:W4:Y:S04]  /*2fb30*/  LDL.LU.64 R4, [R1+0x7e0] ;  /* 0x0007e00001047983 */ /* 0x000f280000300a00 */
[----:B------:R-:W4:Y:S04]  /*2fb40*/  LDL.LU.64 R6, [R1+0x7e8] ;  /* 0x0007e80001067983 */ /* 0x000f280000300a00 */
[----:B------:R-:W4:Y:S04]  /*2fb50*/  LDL.LU.64 R22, [R1+0x3c48] ;  /* 0x003c480001167983 */ /* 0x000f280000300a00 */
[----:B------:R-:W4:Y:S04]  /*2fb60*/  LDL.LU.64 R20, [R1+0x3c40] ;  /* 0x003c400001147983 */ /* 0x000f280000300a00 */
[----:B---3--:R-:W-:Y:S04]  /*2fb70*/  STL.64 [R1+0x3bf8], R26 ;  /* 0x003bf81a01007387 */ /* 0x008fe80000100a00 */
[----:B------:R0:W-:Y:S04]  /*2fb80*/  STL.64 [R1+0x3bf0], R24 ;  /* 0x003bf01801007387 */ /* 0x0001e80000100a00 */
[----:B------:R1:W-:Y:S04]  /*2fb90*/  STL.64 [R1+0x110], R16 ;  /* 0x0001101001007387 */ /* 0x0003e80000100a00 */
[----:B------:R-:W-:Y:S04]  /*2fba0*/  STL.64 [R1+0x118], R18 ;  /* 0x0001181201007387 */ /* 0x000fe80000100a00 */
[----:B0-----:R-:W3:Y:S04]  /*2fbb0*/  LDL.LU.64 R24, [R1+0xa80] ;  /* 0x000a800001187983 */ /* 0x001ee80000300a00 */
[----:B------:R-:W3:Y:S01]  /*2fbc0*/  LDL.LU.64 R26, [R1+0xa88] ;  /* 0x000a8800011a7983 */ /* 0x000ee20000300a00 */
[----:B-1----:R-:W-:-:S02]  /*2fbd0*/  IMAD.MOV.U32 R16, RZ, RZ, R2 ;  /* 0x000000ffff107224 */ /* 0x002fc400078e0002 */
[----:B------:R-:W-:Y:S02]  /*2fbe0*/  IMAD.MOV.U32 R17, RZ, RZ, R0 ;  /* 0x000000ffff117224 */ /* 0x000fe400078e0000 */
[----:B--2---:R-:W-:Y:S02]  /*2fbf0*/  IMAD.MOV.U32 R2, RZ, RZ, R8 ;  /* 0x000000ffff027224 */ /* 0x004fe400078e0008 */
[----:B------:R-:W-:Y:S01]  /*2fc00*/  IMAD.MOV.U32 R0, RZ, RZ, R9 ;  /* 0x000000ffff007224 */ /* 0x000fe200078e0009 */
[----:B----4-:R-:W-:-:S15]  /*2fc10*/  HMMA.16816.F32.BF16 R12, R20, R8, R12 ;  /* 0x00000008140c723c */ /* 0x010fde000004180c */
[----:B------:R-:W-:-:S04]  /*2fc20*/  NOP ;  /* 0x0000000000007918 */ /* 0x000fc80000000000 */
[----:B------:R0:W-:Y:S04]  /*2fc30*/  STL.64 [R1+0x100], R12 ;  /* 0x0001000c01007387 */ /* 0x0001e80000100a00 */
[----:B------:R-:W-:Y:S04]  /*2fc40*/  STL.64 [R1+0x108], R14 ;  /* 0x0001080e01007387 */ /* 0x000fe80000100a00 */
[----:B0-----:R-:W2:Y:S04]  /*2fc50*/  LDL.LU.64 R12, [R1+0x3c38] ;  /* 0x003c3800010c7983 */ /* 0x001ea80000300a00 */
[----:B------:R-:W2:Y:S04]  /*2fc60*/  LDL.LU.64 R10, [R1+0x3c30] ;  /* 0x003c3000010a7983 */ /* 0x000ea80000300a00 */
[----:B------:R-:W2:Y:S02]  /*2fc70*/  LDL.LU.64 R8, [R1+0x3c28] ;  /* 0x003c280001087983 */ /* 0x000ea40000300a00 */
[----:B--2---:R-:W-:-:S15]  /*2fc80*/  HMMA.16816.F32.BF16 R8, R20, R12, R8 ;  /* 0x0000000c1408723c */ /* 0x004fde0000041808 */
[----:B------:R-:W-:-:S04]  /*2fc90*/  NOP ;  /* 0x0000000000007918 */ /* 0x000fc80000000000 */
[----:B------:R0:W-:Y:S04]  /*2fca0*/  STL.64 [R1+0xf0], R8 ;  /* 0x0000f00801007387 */ /* 0x0001e80000100a00 */
[----:B------:R1:W-:Y:S04]  /*2fcb0*/  STL.64 [R1+0xf8], R10 ;  /* 0x0000f80a01007387 */ /* 0x0003e80000100a00 */
[----:B0-----:R-:W2:Y:S01]  /*2fcc0*/  LDL.LU.64 R8, [R1+0x3c20] ;  /* 0x003c200001087983 */ /* 0x001ea20000300a00 */
[----:B-1----:R-:W-:Y:S02]  /*2fcd0*/  IMAD.MOV.U32 R11, RZ, RZ, R12 ;  /* 0x000000ffff0b7224 */ /* 0x002fe400078e000c */
[----:B------:R-:W-:-:S02]  /*2fce0*/  IMAD.MOV.U32 R10, RZ, RZ, R13 ;  /* 0x000000ffff0a7224 */ /* 0x000fc400078e000d */
[----:B------:R-:W3:Y:S04]  /*2fcf0*/  LDL.LU.64 R12, [R1+0x3c18] ;  /* 0x003c1800010c7983 */ /* 0x000ee80000300a00 */
[----:B------:R-:W4:Y:S01]  /*2fd00*/  LDL.LU.64 R14, [R1+0x3c10] ;  /* 0x003c1000010e7983 */ /* 0x000f220000300a00 */
[----:B---3--:R-:W-:Y:S01]  /*2fd10*/  HMMA.16816.F32.BF16 R24, R20, R12, R24 ;  /* 0x0000000c1418723c */ /* 0x008fe20000041818 */
[----:B------:R-:W-:Y:S02]  /*2fd20*/  IMAD.MOV.U32 R19, RZ, RZ, R12 ;  /* 0x000000ffff137224 */ /* 0x000fe400078e000c */
[----:B------:R-:W-:Y:S02]  /*2fd30*/  IMAD.MOV.U32 R18, RZ, RZ, R13 ;  /* 0x000000ffff127224 */ /* 0x000fe400078e000d */
[----:B------:R-:W3:-:S14]  /*2fd40*/  LDL.LU.64 R12, [R1+0x3c08] ;  /* 0x003c0800010c7983 */ /* 0x000edc0000300a00 */
[----:B------:R-:W-:Y:S04]  /*2fd50*/  STL.64 [R1+0xe0], R24 ;  /* 0x0000e01801007387 */ /* 0x000fe80000100a00 */
[----:B------:R2:W-:Y:S01]  /*2fd60*/  STL [R1+0xe8], R26 ;  /* 0x0000e81a01007387 */ /* 0x0005e20000100800 */
[----:B------:R-:W-:Y:S02]  /*2fd70*/  IMAD.MOV.U32 R3, RZ, RZ, R27 ;  /* 0x000000ffff037224 */ /* 0x000fe400078e001b */
[----:B--2---:R-:W-:Y:S03]  /*2fd80*/  HMMA.16816.F32.BF16 R24, R20, R8, R4 ;  /* 0x000000081418723c */ /* 0x004fe60000041804 */
[----:B------:R-:W-:Y:S04]  /*2fd90*/  STL [R1+0x34c0], R3 ;  /* 0x0034c00301007387 */ /* 0x000fe80000100800 */
[----:B------:R-:W2:Y:S04]  /*2fda0*/  LDL.LU.64 R4, [R1+0x710] ;  /* 0x0007100001047983 */ /* 0x000ea80000300a00 */
[----:B------:R-:W2:Y:S08]  /*2fdb0*/  LDL.LU.64 R6, [R1+0x718] ;  /* 0x0007180001067983 */ /* 0x000eb00000300a00 */
[----:B------:R-:W-:Y:S04]  /*2fdc0*/  STL.64 [R1+0xd0], R24 ;  /* 0x0000d01801007387 */ /* 0x000fe80000100a00 */
[----:B------:R-:W-:Y:S04]  /*2fdd0*/  STL.64 [R1+0xd8], R26 ;  /* 0x0000d81a01007387 */ /* 0x000fe80000100a00 */
[----:B------:R0:W-:Y:S02]  /*2fde0*/  STL.64 [R1+0x3b98], R8 ;  /* 0x003b980801007387 */ /* 0x0001e40000100a00 */
        /* <DEDUP_REMOVED lines=9> */
[----:B0-----:R-:W3:Y:S04]  /*2fe80*/  LDL.LU.64 R8, [R1+0x750] ;  /* 0x0007500001087983 */ /* 0x001ee80000300a00 */
[----:B------:R-:W3:Y:S01]  /*2fe90*/  LDL.LU.64 R10, [R1+0x758] ;  /* 0x00075800010a7983 */ /* 0x000ee20000300a00 */
[----:B----4-:R-:W-:Y:S02]  /*2fea0*/  IMAD.MOV.U32 R24, RZ, RZ, R15 ;  /* 0x000000ffff187224 */ /* 0x010fe400078e000f */
[----:B------:R-:W-:Y:S01]  /*2feb0*/  IMAD.MOV.U32 R25, RZ, RZ, R14 ;  /* 0x000000ffff197224 */ /* 0x000fe200078e000e */
[----:B--2---:R-:W-:-:S15]  /*2fec0*/  HMMA.16816.F32.BF16 R4, R20, R16, R4 ;  /* 0x000000101404723c */ /* 0x004fde0000041804 */
[----:B------:R-:W-:-:S04]  /*2fed0*/  NOP ;  /* 0x0000000000007918 */ /* 0x000fc80000000000 */
[----:B------:R-:W-:Y:S01]  /*2fee0*/  IMAD.MOV.U32 R0, RZ, RZ, R7 ;  /* 0x000000ffff007224 */ /* 0x000fe200078e0007 */
[----:B---3--:R-:W-:-:S15]  /*2fef0*/  HMMA.16816.F32.BF16 R8, R20, R12, R8 ;  /* 0x0000000c1408723c */ /* 0x008fde0000041808 */
[----:B------:R-:W-:-:S04]  /*2ff00*/  NOP ;  /* 0x0000000000007918 */ /* 0x000fc80000000000 */
[----:B------:R-:W-:Y:S01]  /*2ff10*/  IMAD.MOV.U32 R3, RZ, RZ, R11 ;  /* 0x000000ffff037224 */ /* 0x000fe200078e000b */
[----:B------:R0:W-:Y:S04]  /*2ff20*/  STL.64 [R1+0xc0], R8 ;  /* 0x0000c00801007387 */ /* 0x0001e80000100a00 */
[----:B------:R1:W-:Y:S04]  /*2ff30*/  STL [R1+0xc8], R10 ;  /* 0x0000c80a01007387 */ /* 0x0003e80000100800 */
[----:B------:R-:W-:Y:S04]  /*2ff40*/  STL.64 [R1+0x3b90], R12 ;  /* 0x003b900c01007387 */ /* 0x000fe80000100a00 */
[----:B------:R-:W-:Y:S04]  /*2ff50*/  STL [R1+0x3680], R3 ;  /* 0x0036800301007387 */ /* 0x000fe80000100800 */
[----:B------:R2:W-:Y:S04]  /*2ff60*/  STL.64 [R1+0x200], R4 ;  /* 0x0002000401007387 */ /* 0x0005e80000100a00 */
[----:B------:R3:W-:Y:S04]  /*2ff70*/  STL [R1+0x208], R6 ;  /* 0x0002080601007387 */ /* 0x0007e80000100800 */
[----:B0-----:R-:W4:Y:S04]  /*2ff80*/  LDL.LU.64 R8, [R1+0x700] ;  /* 0x0007000001087983 */ /* 0x001f280000300a00 */
[----:B-1----:R-:W4:Y:S04]  /*2ff90*/  LDL.LU.64 R10, [R1+0x708] ;  /* 0x00070800010a7983 */ /* 0x002f280000300a00 */
[----:B--2---:R-:W2:Y:S04]  /*2ffa0*/  LDL.LU.64 R4, [R1+0x6f0] ;  /* 0x0006f00001047983 */ /* 0x004ea80000300a00 */
[----:B---3--:R-:W2:Y:S04]  /*2ffb0*/  LDL.LU.64 R6, [R1+0x6f8] ;  /* 0x0006f80001067983 */ /* 0x008ea80000300a00 */
[----:B------:R-:W3:Y:S04]  /*2ffc0*/  LDL.LU.64 R12, [R1+0x7d0] ;  /* 0x0007d000010c7983 */ /* 0x000ee80000300a00 */
[----:B------:R-:W2:Y:S04]  /*2ffd0*/  LDL.LU.64 R14, [R1+0x7d8] ;  /* 0x0007d800010e7983 */ /* 0x000ea80000300a00 */
[----:B--2---:R-:W-:Y:S04]  /*2ffe0*/  STL.64 [R1+0x3ba8], R14 ;  /* 0x003ba80e01007387 */ /* 0x004fe80000100a00 */
[----:B---3--:R0:W-:Y:S04]  /*2fff0*/  STL.64 [R1+0x3ba0], R12 ;  /* 0x003ba00c01007387 */ /* 0x0081e80000100a00 */
[----:B0-----:R-:W2:Y:S04]  /*30000*/  LDL.LU.64 R12, [R1+0xa60] ;  /* 0x000a6000010c7983 */ /* 0x001ea80000300a00 */
[----:B------:R-:W3:Y:S01]  /*30010*/  LDL.LU.64 R14, [R1+0xa68] ;  /* 0x000a6800010e7983 */ /* 0x000ee20000300a00 */
[C---:B----4-:R-:W-:Y:S03]  /*30020*/  HMMA.16816.F32.BF16 R24, R20.reuse, R24, R8 ;  /* 0x000000181418723c */ /* 0x050fe60000041808 */
[----:B---3--:R-:W-:Y:S04]  /*30030*/  STL.64 [R1+0x3bc0], R14 ;  /* 0x003bc00e01007387 */ /* 0x008fe80000100a00 */
[----:B--2---:R0:W-:Y:S04]  /*30040*/  STL.64 [R1+0x3bb8], R12 ;  /* 0x003bb80c01007387 */ /* 0x0041e80000100a00 */
[----:B0-----:R-:W2:Y:S04]  /*30050*/  LDL.LU.64 R12, [R1+0xb60] ;  /* 0x000b6000010c7983 */ /* 0x001ea80000300a00 */
[----:B------:R-:W3:Y:S04]  /*30060*/  LDL.LU.64 R14, [R1+0xb68] ;  /* 0x000b6800010e7983 */ /* 0x000ee80000300a00 */
[----:B---3--:R-:W-:Y:S04]  /*30070*/  STL.64 [R1+0x3bd8], R14 ;  /* 0x003bd80e01007387 */ /* 0x008fe80000100a00 */
[----:B--2---:R0:W-:Y:S04]  /*30080*/  STL.64 [R1+0x3bd0], R12 ;  /* 0x003bd00c01007387 */ /* 0x0041e80000100a00 */
[----:B0-----:R-:W2:Y:S04]  /*30090*/  LDL.LU.64 R12, [R1+0xc90] ;  /* 0x000c9000010c7983 */ /* 0x001ea80000300a00 */
[----:B------:R-:W2:Y:S04]  /*300a0*/  LDL.LU.64 R14, [R1+0xc98] ;  /* 0x000c9800010e7983 */ /* 0x000ea80000300a00 */
[----:B------:R0:W-:Y:S04]  /*300b0*/  STL.64 [R1+0x3b88], R16 ;  /* 0x003b881001007387 */ /* 0x0001e80000100a00 */
[----:B0-----:R-:W3:Y:S04]  /*300c0*/  LDL.LU.64 R16, [R1+0x740] ;  /* 0x0007400001107983 */ /* 0x001ee80000300a00 */
[----:B------:R-:W3:Y:S04]  /*300d0*/  LDL.LU.64 R18, [R1+0x748] ;  /* 0x0007480001127983 */ /* 0x000ee80000300a00 */
[----:B------:R-:W-:Y:S04]  /*300e0*/  STL [R1+0x3900], R0 ;  /* 0x0039000001007387 */ /* 0x000fe80000100800 */
[----:B------:R-:W2:Y:S04]  /*300f0*/  LDL.LU.64 R8, [R1+0x3c00] ;  /* 0x003c000001087983 */ /* 0x000ea80000300a00 */
[----:B------:R-:W-:Y:S04]  /*30100*/  STL.64 [R1+0x3b0], R24 ;  /* 0x0003b01801007387 */ /* 0x000fe80000100a00 */
[----:B------:R0:W-:Y:S04]  /*30110*/  STL.64 [R1+0x3b8], R26 ;  /* 0x0003b81a01007387 */ /* 0x0001e80000100a00 */
[----:B0-----:R-:W4:Y:S04]  /*30120*/  LDL.LU.64 R26, [R1+0x3bf8] ;  /* 0x003bf800011a7983 */ /* 0x001f280000300a00 */
[----:B------:R-:W2:Y:S02]  /*30130*/  LDL.LU.64 R24, [R1+0x3bf0] ;  /* 0x003bf00001187983 */ /* 0x000ea40000300a00 */
[----:B--2---:R-:W-:Y:S02]  /*30140*/  HMMA.16816.F32.BF16 R20, R20, R24, R4 ;  /* 0x000000181414723c */ /* 0x004fe40000041804 */
[----:B------:R-:W2:Y:S04]  /*30150*/  LDL.LU.64 R6, [R1+0x3be8] ;  /* 0x003be80001067983 */ /* 0x000ea80000300a00 */
[----:B------:R-:W2:-:S13]  /*30160*/  LDL.LU.64 R4, [R1+0x3be0] ;  /* 0x003be00001047983 */ /* 0x000e9a0000300a00 */
[----:B------:R-:W-:Y:S04]  /*30170*/  STL.64 [R1+0x3a0], R20 ;  /* 0x0003a01401007387 */ /* 0x000fe80000100a00 */
[----:B------:R-:W-:Y:S01]  /*30180*/  STL [R1+0x3ac], R23 ;  /* 0x0003ac1701007387 */ /* 0x000fe20000100800 */
[----:B------:R-:W-:-:S03]  /*30190*/  IMAD.MOV.U32 R2, RZ, RZ, R22 ;  /* 0x000000ffff027224 */ /* 0x000fc600078e0016 */
[----:B----4-:R-:W-:Y:S04]  /*301a0*/  STL.64 [R1+0x3b80], R26 ;  /* 0x003b801a01007387 */ /* 0x010fe80000100a00 */
[----:B------:R0:W-:Y:S04]  /*301b0*/  STL.64 [R1+0x3b78], R24 ;  /* 0x003b781801007387 */ /* 0x0001e80000100a00 */
[----:B0-----:R-:W4:Y:S04]  /*301c0*/  LDL.LU.64 R24, [R1+0x730] ;  /* 0x0007300001187983 */ /* 0x001f280000300a00 */
[----:B------:R-:W4:Y:S04]  /*301d0*/  LDL.LU.64 R26, [R1+0x738] ;  /* 0x00073800011a7983 */ /* 0x000f280000300a00 */
[----:B------:R-:W3:Y:S04]  /*301e0*/  LDL.64 R20, [R1] ;  /* 0x0000000001147983 */ /* 0x000ee80000100a00 */
[----:B------:R-:W-:Y:S01]  /*301f0*/  STL [R1+0x3904], R2 ;  /* 0x0039040201007387 */ /* 0x000fe20000100800 */
        /* <DEDUP_REMOVED lines=19> */
[----:B------:R-:W3:-:S15]  /*30330*/  LDL.LU.64 R12, [R1+0x3b90] ;  /* 0x003b9000010c7983 */ /* 0x000ede0000300a00 */
[----:B------:R-:W-:Y:S02]  /*30340*/  NOP ;  /* 0x0000000000007918 */ /* 0x000fe40000000000 */
[----:B------:R-:W-:Y:S04]  /*30350*/  STL.64 [R1+0x7f0], R8 ;  /* 0x0007f00801007387 */ /* 0x000fe80000100a00 */
[----:B------:R-:W-:Y:S04]  /*30360*/  STL.64 [R1+0x7f8], R10 ;  /* 0x0007f80a01007387 */ /* 0x000fe80000100a00 */
[----:B------:R-:W-:Y:S01]  /*30370*/  LDSM.16.MT88.4 R8, [R29+UR5+0x300] ;  /* 0x000300051d08783b */ /* 0x000fe20008004200 */
[----:B---3--:R-:W-:Y:S03]  /*30380*/  HMMA.16816.F32.BF16 R12, R4, R12, R16 ;  /* 0x0000000c040c723c */ /* 0x008fe60000041810 */
[----:B------:R-:W4:-:S15]  /*30390*/  LDL.LU.64 R16, [R1+0x3b88] ;  /* 0x003b880001107983 */ /* 0x000f1e0000300a00 */
[----:B------:R-:W-:Y:S01]  /*303a0*/  NOP ;  /* 0x0000000000007918 */ /* 0x000fe20000000000 */
[----:B------:R-:W-:Y:S04]  /*303b0*/  STL.64 [R1+0x7e0], R12 ;  /* 0x0007e00c01007387 */ /* 0x000fe80000100a00 */
[----:B------:R-:W-:Y:S04]  /*303c0*/  STL.64 [R1+0x7e8], R14 ;  /* 0x0007e80e01007387 */ /* 0x000fe80000100a00 */
[----:B------:R-:W0:Y:S04]  /*303d0*/  LDSM.16.MT88.4 R12, [R29+UR5+0x380] ;  /* 0x000380051d0c783b */ /* 0x000e280008004200 */
[----:B0-----:R-:W-:Y:S04]  /*303e0*/  STL [R1+0x3b24], R12 ;  /* 0x003b240c01007387 */ /* 0x001fe80000100800 */
[----:B------:R0:W-:Y:S04]  /*303f0*/  STL [R1+0x3b20], R13 ;  /* 0x003b200d01007387 */ /* 0x0001e80000100800 */
[----:B------:R-:W-:Y:S04]  /*30400*/  STL [R1+0x3b08], R14 ;  /* 0x003b080e01007387 */ /* 0x000fe80000100800 */
[----:B------:R1:W-:Y:S04]  /*30410*/  STL [R1+0x3b04], R15 ;  /* 0x003b040f01007387 */ /* 0x0003e80000100800 */
[----:B0-----:R-:W2:Y:S04]  /*30420*/  LDL.LU.64 R12, [R1+0x7a0] ;  /* 0x0007a000010c7983 */ /* 0x001ea80000300a00 */
[----:B-1----:R-:W2:Y:S01]  /*30430*/  LDL.LU.64 R14, [R1+0x7a8] ;  /* 0x0007a800010e7983 */ /* 0x002ea20000300a00 */
[----:B----4-:R-:W-:Y:S03]  /*30440*/  HMMA.16816.F32.BF16 R16, R4, R16, R24 ;  /* 0x000000100410723c */ /* 0x010fe60000041818 */
[----:B------:R-:W3:Y:S04]  /*30450*/  LDL.LU.64 R26, [R1+0x3b80] ;  /* 0x003b8000011a7983 */ /* 0x000ee80000300a00 */
[----:B------:R-:W4:-:S12]  /*30460*/  LDL.LU.64 R24, [R1+0x3b78] ;  /* 0x003b780001187983 */ /* 0x000f180000300a00 */
[----:B------:R-:W-:Y:S04]  /*30470*/  STL.64 [R1+0x7d0], R16 ;  /* 0x0007d01001007387 */ /* 0x000fe80000100a00 */
[----:B------:R-:W-:Y:S04]  /*30480*/  STL.64 [R1+0x7d8], R18 ;  /* 0x0007d81201007387 */ /* 0x000fe80000100a00 */
[----:B------:R-:W0:Y:S01]  /*30490*/  LDSM.16.MT88.4 R16, [R28+UR5+0x4000] ;  /* 0x004000051c10783b */ /* 0x000e220008004200 */
[----:B--2---:R-:W-:Y:S03]  /*304a0*/  HMMA.16816.F32.BF16 R12, R4, R20, R12 ;  /* 0x00000014040c723c */ /* 0x004fe6000004180c */
[----:B0-----:R-:W-:Y:S04]  /*304b0*/  STL.64 [R1+0x3a80], R18 ;  /* 0x003a801201007387 */ /* 0x001fe80000100a00 */
[----:B------:R0:W-:Y:S04]  /*304c0*/  STL.64 [R1+0x3a78], R16 ;  /* 0x003a781001007387 */ /* 0x0001e80000100a00 */
[----:B0-----:R-:W4:Y:S04]  /*304d0*/  LDL.LU.64 R16, [R1+0x790] ;  /* 0x0007900001107983 */ /* 0x001f280000300a00 */
[----:B------:R-:W4:Y:S04]  /*304e0*/  LDL.LU.64 R18, [R1+0x798] ;  /* 0x0007980001127983 */ /* 0x000f280000300a00 */
[----:B------:R0:W-:Y:S02]  /*304f0*/  STL.64 [R1+0x7c0], R12 ;  /* 0x0007c00c01007387 */ /* 0x0001e40000100a00 */
[----:B0-----:R-:W-:-:S02]  /*30500*/  IMAD.MOV.U32 R12, RZ, RZ, R20 ;  /* 0x000000ffff0c7224 */ /* 0x001fc400078e0014 */
[----:B------:R-:W-:Y:S02]  /*30510*/  IMAD.MOV.U32 R13, RZ, RZ, R21 ;  /* 0x000000ffff0d7224 */ /* 0x000fe400078e0015 */
[----:B------:R-:W0:Y:S04]  /*30520*/  LDSM.16.MT88.4 R20, [R28+UR5+0x4080] ;  /* 0x004080051c14783b */ /* 0x000e280008004200 */
[----:B------:R-:W-:Y:S04]  /*30530*/  STL.64 [R1+0x7c8], R14 ;  /* 0x0007c80e01007387 */ /* 0x000fe80000100a00 */
[----:B------:R-:W-:Y:S04]  /*30540*/  STL [R1+0x3b2c], R13 ;  /* 0x003b2c0d01007387 */ /* 0x000fe80000100800 */
[----:B------:R-:W-:Y:S04]  /*30550*/  STL [R1+0x3b70], R12 ;  /* 0x003b700c01007387 */ /* 0x000fe80000100800 */
[----:B0-----:R-:W-:Y:S04]  /*30560*/  STL.64 [R1+0x39f0], R22 ;  /* 0x0039f01601007387 */ /* 0x001fe80000100a00 */
[----:B------:R0:W-:Y:S04]  /*30570*/  STL.64 [R1+0x39e8], R20 ;  /* 0x0039e81401007387 */ /* 0x0001e80000100a00 */
[----:B0-----:R-:W2:Y:S01]  /*30580*/  LDL.LU.64 R20, [R1+0x10] ;  /* 0x0000100001147983 */ /* 0x001ea20000300a00 */
[----:B----4-:R-:W-:Y:S03]  /*30590*/  HMMA.16816.F32.BF16 R4, R4, R24, R16 ;  /* 0x000000180404723c */ /* 0x010fe60000041810 */
[----:B--2---:R0:W-:Y:S04]  /*305a0*/  STL.64 [R1+0x3b30], R20 ;  /* 0x003b301401007387 */ /* 0x0041e80000100a00 */
[----:B------:R-:W2:Y:S04]  /*305b0*/  LDL.LU.64 R16, [R1+0xd00] ;  /* 0x000d000001107983 */ /* 0x000ea80000300a00 */
[----:B------:R-:W2:Y:S08]  /*305c0*/  LDL.LU.64 R18, [R1+0xd08] ;  /* 0x000d080001127983 */ /* 0x000eb00000300a00 */
[----:B------:R-:W-:Y:S04]  /*305d0*/  STL.64 [R1+0x7a0], R4 ;  /* 0x0007a00401007387 */ /* 0x000fe80000100a00 */
[----:B------:R-:W-:Y:S04]  /*305e0*/  STL.64 [R1+0x7a8], R6 ;  /* 0x0007a80601007387 */ /* 0x000fe80000100a00 */
[----:B------:R-:W4:Y:S04]  /*305f0*/  LDL.LU.64 R12, [R1+0xc00] ;  /* 0x000c0000010c7983 */ /* 0x000f280000300a00 */
[----:B------:R-:W4:Y:S04]  /*30600*/  LDL.LU.64 R14, [R1+0xc08] ;  /* 0x000c0800010e7983 */ /* 0x000f280000300a00 */
[----:B------:R-:W1:Y:S04]  /*30610*/  LDSM.16.MT88.4 R4, [R28+UR5+0x4100] ;  /* 0x004100051c04783b */ /* 0x000e680008004200 */
[----:B0-----:R-:W2:Y:S04]  /*30620*/  LDL.LU.64 R20, [R1+0x8d0] ;  /* 0x0008d00001147983 */ /* 0x001ea80000300a00 */
[----:B------:R-:W2:Y:S04]  /*30630*/  LDL.LU.64 R22, [R1+0x8d8] ;  /* 0x0008d80001167983 */ /* 0x000ea80000300a00 */
[----:B--2---:R-:W-:Y:S04]  /*30640*/  STL.64 [R1+0x3b40], R22 ;  /* 0x003b401601007387 */ /* 0x004fe80000100a00 */
[----:B------:R0:W-:Y:S04]  /*30650*/  STL.64 [R1+0x3b38], R20 ;  /* 0x003b381401007387 */ /* 0x0001e80000100a00 */
[----:B0-----:R-:W2:Y:S04]  /*30660*/  LDL.LU.64 R20, [R1+0x30] ;  /* 0x0000300001147983 */ /* 0x001ea80000300a00 */
[----:B--2---:R0:W-:Y:S04]  /*30670*/  STL.64 [R1+0x3b50], R20 ;  /* 0x003b501401007387 */ /* 0x0041e80000100a00 */
[----:B0-----:R-:W2:Y:S04]  /*30680*/  LDL.LU.64 R20, [R1+0x40] ;  /* 0x0000400001147983 */ /* 0x001ea80000300a00 */
[----:B--2---:R0:W-:Y:S04]  /*30690*/  STL.64 [R1+0x3b68], R20 ;  /* 0x003b681401007387 */ /* 0x0041e80000100a00 */
[----:B0-----:R-:W4:Y:S04]  /*306a0*/  LDL.LU.64 R20, [R1+0x50] ;  /* 0x0000500001147983 */ /* 0x001f280000300a00 */
[----:B---3--:R-:W-:Y:S04]  /*306b0*/  STL.64 [R1+0x3b18], R26 ;  /* 0x003b181a01007387 */ /* 0x008fe80000100a00 */
[----:B------:R0:W-:Y:S04]  /*306c0*/  STL.64 [R1+0x3b10], R24 ;  /* 0x003b101801007387 */ /* 0x0001e80000100a00 */
[----:B0-----:R-:W2:Y:S04]  /*306d0*/  LDL.LU.64 R24, [R1+0x60] ;  /* 0x0000600001187983 */ /* 0x001ea80000300a00 */
[----:B------:R-:W-:Y:S04]  /*306e0*/  STL [R1+0x3b28], R28 ;  /* 0x003b281c01007387 */ /* 0x000fe80000100800 */
[----:B-1----:R-:W-:Y:S04]  /*306f0*/  STL.64 [R1+0x3978], R6 ;  /* 0x0039780601007387 */ /* 0x002fe80000100a00 */
[----:B------:R0:W-:Y:S04]  /*30700*/  STL.64 [R1+0x3970], R4 ;  /* 0x0039700401007387 */ /* 0x0001e80000100a00 */
[----:B0-----:R-:W3:Y:S04]  /*30710*/  LDL.LU.64 R4, [R1+0x20] ;  /* 0x0000200001047983 */ /* 0x001ee80000300a00 */
[----:B---3--:R0:W-:Y:S04]  /*30720*/  STL.64 [R1+0x3b48], R4 ;  /* 0x003b480401007387 */ /* 0x0081e80000100a00 */
[----:B0-----:R-:W3:Y:S04]  /*30730*/  LDL.LU.64 R4, [R1+0x9d0] ;  /* 0x0009d00001047983 */ /* 0x001ee80000300a00 */
[----:B------:R-:W3:Y:S01]  /*30740*/  LDL.LU.64 R6, [R1+0x9d8] ;  /* 0x0009d80001067983 */ /* 0x000ee20000300a00 */
[C---:B--2---:R-:W-:Y:S08]  /*30750*/  HMMA.16816.F32.BF16 R16, R8.reuse, R24, R16 ;  /* 0x000000180810723c */ /* 0x044ff00000041810 */
[----:B----4-:R-:W-:Y:S01]  /*30760*/  HMMA.16816.F32.BF16 R12, R8, R20, R12 ;  /* 0x00000014080c723c */ /* 0x010fe2000004180c */
[----:B---3--:R-:W-:Y:S04]  /*30770*/  STL.64 [R1+0x3b60], R6 ;  /* 0x003b600601007387 */ /* 0x008fe80000100a00 */
[----:B------:R0:W-:Y:S04]  /*30780*/  STL.64 [R1+0x3b58], R4 ;  /* 0x003b580401007387 */ /* 0x0001e80000100a00 */
[----:B0-----:R-:W2:Y:S04]  /*30790*/  LDL.LU.64 R4, [R1+0xac0] ;  /* 0x000ac00001047983 */ /* 0x001ea80000300a00 */
[----:B------:R-:W2:Y:S04]  /*307a0*/  LDL.LU.64 R6, [R1+0xac8] ;  /* 0x000ac80001067983 */ /* 0x000ea80000300a00 */
[----:B------:R-:W-:Y:S04]  /*307b0*/  STL.64 [R1+0x790], R16 ;  /* 0x0007901001007387 */ /* 0x000fe80000100a00 */
[----:B------:R0:W-:Y:S02]  /*307c0*/  STL.64 [R1+0x798], R18 ;  /* 0x0007981201007387 */ /* 0x0001e40000100a00 */
[----:B0-----:R-:W-:-:S02]  /*307d0*/  IMAD.MOV.U32 R19, RZ, RZ, R24 ;  /* 0x000000ffff137224 */ /* 0x001fc400078e0018 */
[----:B------:R-:W-:Y:S02]  /*307e0*/  IMAD.MOV.U32 R18, RZ, RZ, R25 ;  /* 0x000000ffff127224 */ /* 0x000fe400078e0019 */
[----:B------:R-:W3:Y:S04]  /*307f0*/  LDL.LU.64 R24, [R1+0x8c0] ;  /* 0x0008c00001187983 */ /* 0x000ee80000300a00 */
[----:B------:R-:W3:Y:S04]  /*30800*/  LDL.LU.64 R26, [R1+0x8c8] ;  /* 0x0008c800011a7983 */ /* 0x000ee80000300a00 */
[----:B------:R0:W-:Y:S04]  /*30810*/  STL.64 [R1+0x780], R12 ;  /* 0x0007800c01007387 */ /* 0x0001e80000100a00 */
[----:B------:R1:W-:Y:S04]  /*30820*/  STL.64 [R1+0x788], R14 ;  /* 0x0007880e01007387 */ /* 0x0003e80000100a00 */
[----:B0-----:R-:W4:Y:S01]  /*30830*/  LDL.LU R12, [R1+0x3b70] ;  /* 0x003b7000010c7983 */ /* 0x001f220000300800 */
[----:B-1----:R-:W-:-:S02]  /*30840*/  IMAD.MOV.U32 R14, RZ, RZ, R20 ;  /* 0x000000ffff0e7224 */ /* 0x002fc400078e0014 */
[----:B------:R-:W-:Y:S02]  /*30850*/  IMAD.MOV.U32 R15, RZ, RZ, R21 ;  /* 0x000000ffff0f7224 */ /* 0x000fe400078e0015 */
[----:B------:R-:W2:Y:S02]  /*30860*/  LDL.LU.64 R20, [R1+0x3b68] ;  /* 0x003b680001147983 */ /* 0x000ea40000300a00 */
        /* <DEDUP_REMOVED lines=9> */
[----:B--2---:R-:W-:Y:S01]  /*30900*/  HMMA.16816.F32.BF16 R4, R8, R20, R4 ;  /* 0x000000140804723c */ /* 0x004fe20000041804 */
[----:B------:R-:W-:-:S02]  /*30910*/  IMAD.MOV.U32 R17, RZ, RZ, R20 ;  /* 0x000000ffff117224 */ /* 0x000fc400078e0014 */
[----:B------:R-:W-:-:S15]  /*30920*/  IMAD.MOV.U32 R16, RZ, RZ, R21 ;  /* 0x000000ffff107224 */ /* 0x000fde00078e0015 */
[----:B------:R-:W-:Y:S01]  /*30930*/  NOP ;  /* 0x0000000000007918 */ /* 0x000fe20000000000 */
        /* <DEDUP_REMOVED lines=8> */
[----:B------:R-:W-:Y:S04]  /*309c0*/  STL.64 [R1+0x758], R22 ;  /* 0x0007581601007387 */ /* 0x000fe80000100a00 */
[----:B0-----:R-:W3:Y:S01]  /*309d0*/  LDL.LU.64 R20, [R1+0x3b30] ;  /* 0x003b300001147983 */ /* 0x001ee20000300a00 */
[----:B------:R-:W-:Y:S02]  /*309e0*/  IMAD.MOV.U32 R13, RZ, RZ, R4 ;  /* 0x000000ffff0d7224 */ /* 0x000fe400078e0004 */
[----:B------:R-:W-:-:S02]  /*309f0*/  IMAD.MOV.U32 R28, RZ, RZ, R5 ;  /* 0x000000ffff1c7224 */ /* 0x000fc400078e0005 */
[----:B------:R-:W2:Y:S04]  /*30a00*/  LDL.LU.64 R4, [R1+0x7b0] ;  /* 0x0007b00001047983 */ /* 0x000ea80000300a00 */
[----:B------:R-:W2:Y:S01]  /*30a10*/  LDL.LU.64 R6, [R1+0x7b8] ;  /* 0x0007b80001067983 */ /* 0x000ea20000300a00 */
[----:B---3--:R-:W-:Y:S01]  /*30a20*/  HMMA.16816.F32.BF16 R24, R8, R20, R24 ;  /* 0x000000140818723c */ /* 0x008fe20000041818 */
[----:B------:R-:W-:Y:S02]  /*30a30*/  IMAD.MOV.U32 R2, RZ, RZ, R20 ;  /* 0x000000ffff027224 */ /* 0x000fe400078e0014 */
[----:B------:R-:W-:-:S15]  /*30a40*/  IMAD.MOV.U32 R0, RZ, RZ, R21 ;  /* 0x000000ffff007224 */ /* 0x000fde00078e0015 */
[----:B------:R-:W-:Y:S01]  /*30a50*/  NOP ;  /* 0x0000000000007918 */ /* 0x000fe20000000000 */
[----:B------:R0:W-:Y:S04]  /*30a60*/  STL.64 [R1+0x740], R24 ;  /* 0x0007401801007387 */ /* 0x0001e80000100a00 */
[----:B------:R1:W-:Y:S04]  /*30a70*/  STL.64 [R1+0x748], R26 ;  /* 0x0007481a01007387 */ /* 0x0003e80000100a00 */
[----:B0-----:R-:W3:Y:S04]  /*30a80*/  LDL.LU.64 R24, [R1+0x8b0] ;  /* 0x0008b00001187983 */ /* 0x001ee80000300a00 */
[----:B-1----:R-:W3:Y:S04]  /*30a90*/  LDL.LU.64 R26, [R1+0x8b8] ;  /* 0x0008b800011a7983 */ /* 0x002ee80000300a00 */
[----:B------:R-:W2:Y:S04]  /*30aa0*/  LDL.LU R20, [R1+0x470] ;  /* 0x0004700001147983 */ /* 0x000ea80000300800 */
[----:B------:R-:W2:Y:S04]  /*30ab0*/  LDL.LU R21, [R1+0x474] ;  /* 0x0004740001157983 */ /* 0x000ea80000300800 */
[----:B------:R-:W2:Y:S04]  /*30ac0*/  LDL.LU R22, [R1+0x478] ;  /* 0x0004780001167983 */ /* 0x000ea80000300800 */
[----:B------:R-:W2:Y:S04]  /*30ad0*/  LDL.LU R23, [R1+0x47c] ;  /* 0x00047c0001177983 */ /* 0x000ea80000300800 */
[----:B--2---:R-:W-:Y:S04]  /*30ae0*/  STL.64 [R1+0x3a00], R22 ;  /* 0x003a001601007387 */ /* 0x004fe80000100a00 */
[----:B------:R0:W-:Y:S02]  /*30af0*/  STL.64 [R1+0x39f8], R20 ;  /* 0x0039f81401007387 */ /* 0x0001e40000100a00 */
[----:B0-----:R-:W-:-:S02]  /*30b00*/  IMAD.MOV.U32 R20, RZ, RZ, R13 ;  /* 0x000000ffff147224 */ /* 0x001fc400078e000d */
[----:B------:R-:W-:Y:S01]  /*30b10*/  IMAD.MOV.U32 R21, RZ, RZ, R28 ;  /* 0x000000ffff157224 */ /* 0x000fe200078e001c */
[----:B------:R-:W2:Y:S04]  /*30b20*/  LDL.LU R13, [R1+0x3b2c] ;  /* 0x003b2c00010d7983 */ /* 0x000ea80000300800 */
[----:B------:R-:W2:Y:S04]  /*30b30*/  LDL.LU R28, [R1+0x3b28] ;  /* 0x003b2800011c7983 */ /* 0x000ea80000300800 */
[----:B------:R-:W2:Y:S04]  /*30b40*/  LDL R22, [R1+0x28] ;  /* 0x0000280001167983 */ /* 0x000ea80000100800 */
[----:B------:R-:W2:Y:S04]  /*30b50*/  LDL R23, [R1+0x2c] ;  /* 0x00002c0001177983 */ /* 0x000ea80000100800 */
[----:B--2---:R-:W-:Y:S04]  /*30b60*/  STL.64 [R1+0x3ac0], R22 ;  /* 0x003ac01601007387 */ /* 0x004fe80000100a00 */
[----:B------:R4:W-:Y:S02]  /*30b70*/  STL.64 [R1+0x3ab8], R20 ;  /* 0x003ab81401007387 */ /* 0x0009e40000100a00 */
[----:B----4-:R-:W-:-:S02]  /*30b80*/  IMAD.MOV.U32 R20, RZ, RZ, R12 ;  /* 0x000000ffff147224 */ /* 0x010fc400078e000c */
[----:B------:R-:W-:Y:S01]  /*30b90*/  IMAD.MOV.U32 R21, RZ, RZ, R13 ;  /* 0x000000ffff157224 */ /* 0x000fe200078e000d */
[----:B------:R-:W2:Y:S04]  /*30ba0*/  LDL.LU R12, [R1+0x3b24] ;  /* 0x003b2400010c7983 */ /* 0x000ea80000300800 */
[----:B------:R-:W2:Y:S02]  /*30bb0*/  LDL.LU R13, [R1+0x3b20] ;  /* 0x003b2000010d7983 */ /* 0x000ea40000300800 */
[C---:B---3--:R-:W-:Y:S02]  /*30bc0*/  HMMA.16816.F32.BF16 R20, R8.reuse, R20, R24 ;  /* 0x000000140814723c */ /* 0x048fe40000041818 */
[----:B------:R-:W3:Y:S04]  /*30bd0*/  LDL.LU.64 R26, [R1+0x3b18] ;  /* 0x003b1800011a7983 */ /* 0x000ee80000300a00 */
[----:B------:R-:W4:Y:S02]  /*30be0*/  LDL.LU.64 R24, [R1+0x3b10] ;  /* 0x003b100001187983 */ /* 0x000f240000300a00 */
[----:B----4-:R-:W-:Y:S02]  /*30bf0*/  HMMA.16816.F32.BF16 R4, R8, R24, R4 ;  /* 0x000000180804723c */ /* 0x010fe40000041804 */
[----:B---3--:R-:W-:Y:S09]  /*30c00*/  STL.64 [R1+0x3a90], R26 ;  /* 0x003a901a01007387 */ /* 0x008ff20000100a00 */
[----:B------:R-:W-:Y:S04]  /*30c10*/  STL.64 [R1+0x730], R20 ;  /* 0x0007301401007387 */ /* 0x000fe80000100a00 */
[----:B------:R-:W-:Y:S04]  /*30c20*/  STL.64 [R1+0x738], R22 ;  /* 0x0007381601007387 */ /* 0x000fe80000100a00 */
[----:B------:R-:W-:Y:S04]  /*30c30*/  STL.64 [R1+0x3a88], R24 ;  /* 0x003a881801007387 */ /* 0x000fe80000100a00 */
[----:B------:R0:W-:Y:S04]  /*30c40*/  STL.64 [R1+0x710], R4 ;  /* 0x0007100401007387 */ /* 0x0001e80000100a00 */
[----:B------:R1:W-:Y:S04]  /*30c50*/  STL.64 [R1+0x718], R6 ;  /* 0x0007180601007387 */ /* 0x0003e80000100a00 */
[----:B0-----:R-:W3:Y:S04]  /*30c60*/  LDL.LU R4, [R1+0x460] ;  /* 0x0004600001047983 */ /* 0x001ee80000300800 */
[----:B------:R-:W3:Y:S04]  /*30c70*/  LDL.LU R5, [R1+0x464] ;  /* 0x0004640001057983 */ /* 0x000ee80000300800 */
[----:B-1----:R-:W4:Y:S04]  /*30c80*/  LDL.LU R6, [R1+0x468] ;  /* 0x0004680001067983 */ /* 0x002f280000300800 */
[----:B------:R-:W4:Y:S04]  /*30c90*/  LDL.LU R7, [R1+0x46c] ;  /* 0x00046c0001077983 */ /* 0x000f280000300800 */
[----:B------:R-:W2:Y:S04]  /*30ca0*/  LDL.LU.64 R24, [R1+0x960] ;  /* 0x0009600001187983 */ /* 0x000ea80000300a00 */
[----:B------:R-:W2:Y:S04]  /*30cb0*/  LDL.LU.64 R26, [R1+0x968] ;  /* 0x00096800011a7983 */ /* 0x000ea80000300a00 */
[----:B--2---:R-:W-:Y:S04]  /*30cc0*/  STL.64 [R1+0x3ad0], R26 ;  /* 0x003ad01a01007387 */ /* 0x004fe80000100a00 */
[----:B------:R0:W-:Y:S02]  /*30cd0*/  STL.64 [R1+0x3ac8], R24 ;  /* 0x003ac81801007387 */ /* 0x0001e40000100a00 */
[----:B0-----:R-:W-:-:S02]  /*30ce0*/  IMAD.MOV.U32 R24, RZ, RZ, R14 ;  /* 0x000000ffff187224 */ /* 0x001fc400078e000e */
[----:B------:R-:W-:Y:S01]  /*30cf0*/  IMAD.MOV.U32 R25, RZ, RZ, R15 ;  /* 0x000000ffff197224 */ /* 0x000fe200078e000f */
[----:B------:R-:W2:Y:S04]  /*30d00*/  LDL.LU R14, [R1+0x3b08] ;  /* 0x003b0800010e7983 */ /* 0x000ea80000300800 */
[----:B------:R-:W2:Y:S04]  /*30d10*/  LDL.LU R15, [R1+0x3b04] ;  /* 0x003b0400010f7983 */ /* 0x000ea80000300800 */
[----:B------:R-:W-:Y:S04]  /*30d20*/  STL.64 [R1+0x3ae8], R24 ;  /* 0x003ae81801007387 */ /* 0x000fe80000100a00 */
[----:B----4-:R-:W-:Y:S04]  /*30d30*/  STL.64 [R1+0x3a10], R6 ;  /* 0x003a100601007387 */ /* 0x010fe80000100a00 */
[----:B---3--:R0:W-:Y:S04]  /*30d40*/  STL.64 [R1+0x3a08], R4 ;  /* 0x003a080401007387 */ /* 0x0081e80000100a00 */
[----:B0-----:R-:W3:Y:S04]  /*30d50*/  LDL.LU R4, [R1+0x480] ;  /* 0x0004800001047983 */ /* 0x001ee80000300800 */
[----:B------:R-:W3:Y:S04]  /*30d60*/  LDL.LU R5, [R1+0x484] ;  /* 0x0004840001057983 */ /* 0x000ee80000300800 */
[----:B------:R-:W4:Y:S04]  /*30d70*/  LDL.LU R6, [R1+0x488] ;  /* 0x0004880001067983 */ /* 0x000f280000300800 */
[----:B------:R-:W4:Y:S04]  /*30d80*/  LDL.LU R7, [R1+0x48c] ;  /* 0x00048c0001077983 */ /* 0x000f280000300800 */
[----:B------:R-:W2:Y:S04]  /*30d90*/  LDL.LU.64 R20, [R1+0xa50] ;  /* 0x000a500001147983 */ /* 0x000ea80000300a00 */
[----:B------:R-:W2:Y:S04]  /*30da0*/  LDL.LU.64 R22, [R1+0xa58] ;  /* 0x000a580001167983 */ /* 0x000ea80000300a00 */
        /* <DEDUP_REMOVED lines=10> */
[----:B----4-:R0:W-:Y:S04]  /*30e50*/  STL.64 [R1+0x3a20], R6 ;  /* 0x003a200601007387 */ /* 0x0101e80000100a00 */
[----:B---3--:R1:W-:Y:S04]  /*30e60*/  STL.64 [R1+0x3a18], R4 ;  /* 0x003a180401007387 */ /* 0x0083e80000100a00 */
[----:B0-----:R-:W3:Y:S01]  /*30e70*/  LDL R6, [R1+0x38] ;  /* 0x0000380001067983 */ /* 0x001ee20000100800 */
[----:B-1----:R-:W-:-:S02]  /*30e80*/  IMAD.MOV.U32 R4, RZ, RZ, R17 ;  /* 0x000000ffff047224 */ /* 0x002fc400078e0011 */
[----:B------:R-:W-:Y:S01]  /*30e90*/  IMAD.MOV.U32 R5, RZ, RZ, R16 ;  /* 0x000000ffff057224 */ /* 0x000fe200078e0010 */
[----:B------:R-:W3:Y:S04]  /*30ea0*/  LDL R7, [R1+0x3c] ;  /* 0x00003c0001077983 */ /* 0x000ee80000100800 */
[----:B------:R-:W4:Y:S04]  /*30eb0*/  LDL.LU.64 R16, [R1+0x830] ;  /* 0x0008300001107983 */ /* 0x000f280000300a00 */
[----:B------:R-:W4:Y:S04]  /*30ec0*/  LDL.LU.64 R18, [R1+0x838] ;  /* 0x0008380001127983 */ /* 0x000f280000300a00 */
[----:B------:R-:W3:Y:S04]  /*30ed0*/  LDL.LU.64 R8, [R1] ;  /* 0x0000000001087983 */ /* 0x000ee80000300a00 */
[----:B------:R-:W3:Y:S01]  /*30ee0*/  LDL.64 R10, [R1+0x8] ;  /* 0x00000800010a7983 */ /* 0x000ee20000100a00 */
[----:B--2---:R-:W-:Y:S03]  /*30ef0*/  HMMA.16816.F32.BF16 R24, R12, R24, R20 ;  /* 0x000000180c18723c */ /* 0x004fe60000041814 */
[----:B---3--:R-:W-:Y:S04]  /*30f00*/  STL.64 [R1+0x3aa0], R10 ;  /* 0x003aa00a01007387 */ /* 0x008fe80000100a00 */
[----:B------:R0:W-:Y:S02]  /*30f10*/  STL.64 [R1+0x3a98], R8 ;  /* 0x003a980801007387 */ /* 0x0001e40000100a00 */
[----:B0-----:R-:W-:-:S02]  /*30f20*/  IMAD.MOV.U32 R8, RZ, RZ, R29 ;  /* 0x000000ffff087224 */ /* 0x001fc400078e001d */
[----:B------:R-:W2:Y:S04]  /*30f30*/  LDL.LU R29, [R1+0x3b00] ;  /* 0x003b0000011d7983 */ /* 0x000ea80000300800 */
[----:B------:R-:W3:Y:S04]  /*30f40*/  LDL.LU.64 R22, [R1+0x3af8] ;  /* 0x003af80001167983 */ /* 0x000ee80000300a00 */
[----:B------:R-:W3:Y:S04]  /*30f50*/  LDL.LU.64 R20, [R1+0x3af0] ;  /* 0x003af00001147983 */ /* 0x000ee80000300a00 */
[----:B------:R0:W-:Y:S04]  /*30f60*/  STL.64 [R1+0x700], R24 ;  /* 0x0007001801007387 */ /* 0x0001e80000100a00 */
[----:B------:R3:W-:Y:S04]  /*30f70*/  STL.64 [R1+0x708], R26 ;  /* 0x0007081a01007387 */ /* 0x0007e80000100a00 */
[----:B0-----:R-:W3:Y:S01]  /*30f80*/  LDL.LU.64 R24, [R1+0x3ae8] ;  /* 0x003ae80001187983 */ /* 0x001ee20000300a00 */
[----:B------:R-:W-:Y:S01]  /*30f90*/  IMAD.MOV.U32 R9, RZ, RZ, R3 ;  /* 0x000000ffff097224 */ /* 0x000fe200078e0003 */
[----:B---3--:R-:W-:Y:S02]  /*30fa0*/  HMMA.16816.F32.BF16 R24, R12, R24, R20 ;  /* 0x000000180c18723c */ /* 0x008fe40000041814 */
[----:B------:R-:W3:Y:S04]  /*30fb0*/  LDL.LU.64 R22, [R1+0x3ae0] ;  /* 0x003ae00001167983 */ /* 0x000ee80000300a00 */
[----:B------:R-:W3:-:S13]  /*30fc0*/  LDL.LU.64 R20, [R1+0x3ad8] ;  /* 0x003ad80001147983 */ /* 0x000eda0000300a00 */
[----:B------:R-:W-:Y:S04]  /*30fd0*/  STL.64 [R1+0x6f0], R24 ;  /* 0x0006f01801007387 */ /* 0x000fe80000100a00 */
[----:B------:R0:W-:Y:S04]  /*30fe0*/  STL.64 [R1+0x6f8], R26 ;  /* 0x0006f81a01007387 */ /* 0x0001e80000100a00 */
[----:B0-----:R-:W2:Y:S04]  /*30ff0*/  LDL.LU.64 R26, [R1+0x3ad0] ;  /* 0x003ad000011a7983 */ /* 0x001ea80000300a00 */
[----:B------:R-:W2:Y:S01]  /*31000*/  LDL.LU.64 R24, [R1+0x3ac8] ;  /* 0x003ac80001187983 */ /* 0x000ea20000300a00 */
[----:B---3--:R-:W-:Y:S03]  /*31010*/  HMMA.16816.F32.BF16 R8, R12, R8, R20 ;  /* 0x000000080c08723c */ /* 0x008fe60000041814 */
[----:B------:R-:W3:Y:S04]  /*31020*/  LDL.LU.64 R22, [R1+0x3ac0] ;  /* 0x003ac00001167983 */ /* 0x000ee80000300a00 */
[----:B------:R-:W4:-:S12]  /*31030*/  LDL.LU.64 R20, [R1+0x3ab8] ;  /* 0x003ab80001147983 */ /* 0x000f180000300a00 */
[----:B------:R-:W-:Y:S04]  /*31040*/  STL.64 [R1+0x720], R8 ;  /* 0x0007200801007387 */ /* 0x000fe80000100a00 */
[----:B------:R2:W-:Y:S02]  /*31050*/  STL.64 [R1+0x728], R10 ;  /* 0x0007280a01007387 */ /* 0x0005e40000100a00 */
[----:B--2---:R-:W-:Y:S02]  /*31060*/  HMMA.16816.F32.BF16 R8, R12, R4, R24 ;  /* 0x000000040c08723c */ /* 0x004fe40000041818 */
[----:B------:R0:W-:Y:S04]  /*31070*/  STL.64 [R1+0x3a30], R6 ;  /* 0x003a300601007387 */ /* 0x0001e80000100a00 */
[----:B0-----:R-:W2:-:S13]  /*31080*/  LDL R6, [R1+0x48] ;  /* 0x0000480001067983 */ /* 0x001e9a0000100800 */
[----:B------:R-:W-:Y:S04]  /*31090*/  STL.64 [R1+0x7b0], R8 ;  /* 0x0007b00801007387 */ /* 0x000fe80000100a00 */
[----:B------:R-:W-:Y:S04]  /*310a0*/  STL.64 [R1+0x7b8], R10 ;  /* 0x0007b80a01007387 */ /* 0x000fe80000100a00 */
[----:B------:R-:W2:Y:S04]  /*310b0*/  LDL R7, [R1+0x4c] ;  /* 0x00004c0001077983 */ /* 0x000ea80000100800 */
[----:B--2---:R0:W-:Y:S04]  /*310c0*/  STL.64 [R1+0x3a48], R6 ;  /* 0x003a480601007387 */ /* 0x0041e80000100a00 */
[----:B0-----:R-:W2:Y:S01]  /*310d0*/  LDL.64 R6, [R1+0x58] ;  /* 0x0000580001067983 */ /* 0x001ea20000100a00 */
[----:B----4-:R-:W-:Y:S03]  /*310e0*/  HMMA.16816.F32.BF16 R16, R12, R20, R16 ;  /* 0x000000140c10723c */ /* 0x010fe60000041810 */
[----:B--2---:R0:W-:Y:S04]  /*310f0*/  STL.64 [R1+0x3a60], R6 ;  /* 0x003a600601007387 */ /* 0x0041e80000100a00 */
[----:B0-----:R-:W2:Y:S04]  /*31100*/  LDL R6, [R1+0x68] ;  /* 0x0000680001067983 */ /* 0x001ea80000100800 */
[----:B------:R-:W2:Y:S04]  /*31110*/  LDL R7, [R1+0x6c] ;  /* 0x00006c0001077983 */ /* 0x000ea80000100800 */
[----:B--2---:R0:W-:Y:S04]  /*31120*/  STL.64 [R1+0x3aa8], R6 ;  /* 0x003aa80601007387 */ /* 0x0041e80000100a00 */
[----:B------:R-:W2:Y:S04]  /*31130*/  LDL.LU.64 R4, [R1+0x840] ;  /* 0x0008400001047983 */ /* 0x000ea80000300a00 */
[----:B0-----:R-:W2:Y:S04]  /*31140*/  LDL.LU.64 R6, [R1+0x848] ;  /* 0x0008480001067983 */ /* 0x001ea80000300a00 */
[----:B------:R-:W-:Y:S04]  /*31150*/  STL.64 [R1+0x830], R16 ;  /* 0x0008301001007387 */ /* 0x000fe80000100a00 */
[----:B------:R-:W-:Y:S04]  /*31160*/  STL.64 [R1+0x838], R18 ;  /* 0x0008381201007387 */ /* 0x000fe80000100a00 */
[----:B---3--:R0:W-:Y:S04]  /*31170*/  STL.64 [R1+0x3a28], R22 ;  /* 0x003a281601007387 */ /* 0x0081e80000100a00 */
[----:B------:R-:W3:Y:S04]  /*31180*/  LDL.LU R20, [R1+0x490] ;  /* 0x0004900001147983 */ /* 0x000ee80000300800 */
[----:B------:R-:W3:Y:S04]  /*31190*/  LDL.LU R21, [R1+0x494] ;  /* 0x0004940001157983 */ /* 0x000ee80000300800 */
[----:B0-----:R-:W4:Y:S04]  /*311a0*/  LDL.LU R22, [R1+0x498] ;  /* 0x0004980001167983 */ /* 0x001f280000300800 */
[----:B------:R-:W4:Y:S04]  /*311b0*/  LDL.LU R23, [R1+0x49c] ;  /* 0x00049c0001177983 */ /* 0x000f280000300800 */
[----:B------:R-:W2:Y:S04]  /*311c0*/  LDL.LU.64 R24, [R1+0x860] ;  /* 0x0008600001187983 */ /* 0x000ea80000300a00 */
[----:B------:R-:W2:Y:S04]  /*311d0*/  LDL.LU.64 R26, [R1+0x868] ;  /* 0x00086800011a7983 */ /* 0x000ea80000300a00 */
[----:B------:R-:W2:Y:S04]  /*311e0*/  LDL.LU.64 R16, [R1+0x850] ;  /* 0x0008500001107983 */ /* 0x000ea80000300a00 */
[----:B------:R-:W2:Y:S04]  /*311f0*/  LDL.LU.64 R18, [R1+0x858] ;  /* 0x0008580001127983 */ /* 0x000ea80000300a00 */
[----:B----4-:R-:W-:Y:S04]  /*31200*/  STL.64 [R1+0x3a40], R22 ;  /* 0x003a401601007387 */ /* 0x010fe80000100a00 */
[----:B---3--:R0:W-:Y:S04]  /*31210*/  STL.64 [R1+0x3a38], R20 ;  /* 0x003a381401007387 */ /* 0x0081e80000100a00 */
[----:B0-----:R-:W3:Y:S04]  /*31220*/  LDL.LU R20, [R1+0x4a0] ;  /* 0x0004a00001147983 */ /* 0x001ee80000300800 */
[----:B------:R-:W3:Y:S04]  /*31230*/  LDL.LU R21, [R1+0x4a4] ;  /* 0x0004a40001157983 */ /* 0x000ee80000300800 */
[----:B------:R-:W4:Y:S01]  /*31240*/  LDL.LU R22, [R1+0x4a8] ;  /* 0x0004a80001167983 */ /* 0x000f220000300800 */
[----:B------:R-:W-:-:S03]  /*31250*/  IMAD.MOV.U32 R23, RZ, RZ, R29 ;  /* 0x000000ffff177224 */ /* 0x000fc600078e001d */
[----:B------:R-:W2:Y:S01]  /*31260*/  LDL.LU R29, [R1+0x3ab0] ;  /* 0x003ab000011d7983 */ /* 0x000ea20000300800 */
[----:B------:R-:W-:Y:S02]  /*31270*/  IMAD.MOV.U32 R8, RZ, RZ, R2 ;  /* 0x000000ffff087224 */ /* 0x000fe400078e0002 */
[----:B------:R-:W-:Y:S01]  /*31280*/  IMAD.MOV.U32 R9, RZ, RZ, R0 ;  /* 0x000000ffff097224 */ /* 0x000fe200078e0000 */
[----:B----4-:R-:W-:Y:S04]  /*31290*/  STL.64 [R1+0x3a58], R22 ;  /* 0x003a581601007387 */ /* 0x010fe80000100a00 */
[----:B---3--:R0:W-:Y:S04]  /*312a0*/  STL.64 [R1+0x3a50], R20 ;  /* 0x003a501401007387 */ /* 0x0081e80000100a00 */
[----:B0-----:R-:W3:Y:S04]  /*312b0*/  LDL.LU R20, [R1+0x4b0] ;  /* 0x0004b00001147983 */ /* 0x001ee80000300800 */
[----:B------:R-:W3:Y:S04]  /*312c0*/  LDL.LU R21, [R1+0x4b4] ;  /* 0x0004b40001157983 */ /* 0x000ee80000300800 */
[----:B------:R-:W4:Y:S04]  /*312d0*/  LDL.LU R22, [R1+0x4b8] ;  /* 0x0004b80001167983 */ /* 0x000f280000300800 */
[----:B------:R-:W4:Y:S01]  /*312e0*/  LDL.LU R23, [R1+0x4bc] ;  /* 0x0004bc0001177983 */ /* 0x000f220000300800 */
[C---:B--2---:R-:W-:Y:S03]  /*312f0*/  HMMA.16816.F32.BF16 R8, R12.reuse, R8, R4 ;  /* 0x000000080c08723c */ /* 0x044fe60000041804 */
[----:B----4-:R-:W-:Y:S04]  /*31300*/  STL.64 [R1+0x3a70], R22 ;  /* 0x003a701601007387 */ /* 0x010fe80000100a00 */
[----:B---3--:R0:W-:Y:S04]  /*31310*/  STL.64 [R1+0x3a68], R20 ;  /* 0x003a681401007387 */ /* 0x0081e80000100a00 */
[----:B0-----:R-:W2:Y:S04]  /*31320*/  LDL.LU R20, [R1+0x4c0] ;  /* 0x0004c00001147983 */ /* 0x001ea80000300800 */
[----:B------:R-:W2:Y:S04]  /*31330*/  LDL.LU R21, [R1+0x4c4] ;  /* 0x0004c40001157983 */ /* 0x000ea80000300800 */
[----:B------:R-:W2:Y:S04]  /*31340*/  LDL.LU R22, [R1+0x4c8] ;  /* 0x0004c80001167983 */ /* 0x000ea80000300800 */
[----:B------:R-:W2:Y:S04]  /*31350*/  LDL.LU.64 R6, [R1+0x3aa8] ;  /* 0x003aa80001067983 */ /* 0x000ea80000300a00 */
[----:B------:R-:W-:Y:S04]  /*31360*/  STL.64 [R1+0x840], R8 ;  /* 0x0008400801007387 */ /* 0x000fe80000100a00 */
[----:B------:R0:W-:Y:S04]  /*31370*/  STL.64 [R1+0x848], R10 ;  /* 0x0008480a01007387 */ /* 0x0001e80000100a00 */
[----:B0-----:R-:W3:Y:S04]  /*31380*/  LDL.LU.64 R10, [R1+0x3aa0] ;  /* 0x003aa000010a7983 */ /* 0x001ee80000300a00 */
[----:B------:R-:W4:Y:S02]  /*31390*/  LDL.LU.64 R8, [R1+0x3a98] ;  /* 0x003a980001087983 */ /* 0x000f240000300a00 */
[----:B----4-:R-:W-:-:S15]  /*313a0*/  HMMA.16816.F32.BF16 R24, R12, R8, R24 ;  /* 0x000000080c18723c */ /* 0x010fde0000041818 */
[----:B------:R-:W-:-:S04]  /*313b0*/  NOP ;  /* 0x0000000000007918 */ /* 0x000fc80000000000 */
[----:B------:R-:W-:Y:S04]  /*313c0*/  STL.64 [R1+0x880], R24 ;  /* 0x0008801801007387 */ /* 0x000fe80000100a00 */
[----:B------:R0:W-:Y:S04]  /*313d0*/  STL.64 [R1+0x888], R26 ;  /* 0x0008881a01007387 */ /* 0x0001e80000100a00 */
[----:B0-----:R-:W4:Y:S04]  /*313e0*/  LDL.LU.64 R26, [R1+0x3a90] ;  /* 0x003a9000011a7983 */ /* 0x001f280000300a00 */
[----:B------:R-:W2:Y:S01]  /*313f0*/  LDL.LU.64 R24, [R1+0x3a88] ;  /* 0x003a880001187983 */ /* 0x000ea20000300a00 */
[----:B------:R-:W-:Y:S01]  /*31400*/  IMAD.MOV.U32 R23, RZ, RZ, R29 ;  /* 0x000000ffff177224 */ /* 0x000fe200078e001d */
[----:B--2---:R-:W-:Y:S02]  /*31410*/  HMMA.16816.F32.BF16 R12, R12, R24, R16 ;  /* 0x000000180c0c723c */ /* 0x004fe40000041810 */
[----:B------:R-:W2:Y:S04]  /*31420*/  LDL.LU.64 R18, [R1+0x3a80] ;  /* 0x003a800001127983 */ /* 0x000ea80000300a00 */
[----:B------:R-:W2:-:S13]  /*31430*/  LDL.LU.64 R16, [R1+0x3a78] ;  /* 0x003a780001107983 */ /* 0x000e9a0000300a00 */
[----:B------:R-:W-:Y:S04]  /*31440*/  STL.64 [R1+0x870], R12 ;  /* 0x0008700c01007387 */ /* 0x000fe80000100a00 */
[----:B------:R0:W-:Y:S04]  /*31450*/  STL.64 [R1+0x878], R14 ;  /* 0x0008780e01007387 */ /* 0x0001e80000100a00 */
[----:B0-----:R-:W3:Y:S01]  /*31460*/  LDL.64 R14, [R1+0x18] ;  /* 0x00001800010e7983 */ /* 0x001ee20000100a00 */
[----:B--2---:R-:W-:Y:S03]  /*31470*/  HMMA.16816.F32.BF16 R4, R16, R6, R20 ;  /* 0x000000061004723c */ /* 0x004fe60000041814 */
[----:B------:R-:W2:Y:S04]  /*31480*/  LDL.LU.64 R22, [R1+0x3a70] ;  /* 0x003a700001167983 */ /* 0x000ea80000300a00 */
[----:B------:R-:W2:-:S12]  /*31490*/  LDL.LU.64 R20, [R1+0x3a68] ;  /* 0x003a680001147983 */ /* 0x000e980000300a00 */
[----:B------:R-:W-:Y:S04]  /*314a0*/  STL.64 [R1+0x860], R4 ;  /* 0x0008600401007387 */ /* 0x000fe80000100a00 */
[----:B------:R0:W-:Y:S04]  /*314b0*/  STL.64 [R1+0x868], R6 ;  /* 0x0008680601007387 */ /* 0x0001e80000100a00 */
[----:B0-----:R-:W2:Y:S02]  /*314c0*/  LDL.LU.64 R6, [R1+0x3a60] ;  /* 0x003a600001067983 */ /* 0x001ea40000300a00 */
        /* <DEDUP_REMOVED lines=12> */
[----:B------:R-:W-:Y:S04]  /*31590*/  STL.64 [R1+0x4c0], R4 ;  /* 0x0004c00401007387 */ /* 0x000fe80000100a00 */
[----:B------:R0:W-:Y:S04]  /*315a0*/  STL.64 [R1+0x4c8], R6 ;  /* 0x0004c80601007387 */ /* 0x0001e80000100a00 */
[----:B0-----:R-:W2:Y:S02]  /*315b0*/  LDL.LU.64 R6, [R1+0x3a30] ;  /* 0x003a300001067983 */ /* 0x001ea40000300a00 */
[----:B--2---:R-:W-:Y:S02]  /*315c0*/  HMMA.16816.F32.BF16 R4, R16, R6, R20 ;  /* 0x000000061004723c */ /* 0x004fe40000041814 */
[----:B------:R-:W2:-:S15]  /*315d0*/  LDL.LU.64 R22, [R1+0x3a28] ;  /* 0x003a280001167983 */ /* 0x000e9e0000300a00 */
[----:B------:R-:W-:Y:S02]  /*315e0*/  NOP ;  /* 0x0000000000007918 */ /* 0x000fe40000000000 */
[----:B------:R-:W-:Y:S04]  /*315f0*/  STL.64 [R1+0x4b0], R4 ;  /* 0x0004b00401007387 */ /* 0x000fe80000100a00 */
[----:B------:R0:W-:Y:S01]  /*31600*/  STL [R1+0x4b8], R6 ;  /* 0x0004b80601007387 */ /* 0x0001e20000100800 */
[----:B------:R-:W-:-:S03]  /*31610*/  IMAD.MOV.U32 R29, RZ, RZ, R7 ;  /* 0x000000ffff1d7224 */ /* 0x000fc600078e0007 */
[----:B0-----:R-:W2:Y:S04]  /*31620*/  LDL.LU.64 R6, [R1+0x3a20] ;  /* 0x003a200001067983 */ /* 0x001ea80000300a00 */
[----:B------:R-:W2:Y:S04]  /*31630*/  LDL.LU.64 R4, [R1+0x3a18] ;  /* 0x003a180001047983 */ /* 0x000ea80000300a00 */
[----:B------:R-:W-:Y:S01]  /*31640*/  STL [R1+0x3300], R29 ;  /* 0x0033001d01007387 */ /* 0x000fe20000100800 */
[----:B--2---:R-:W-:Y:S03]  /*31650*/  HMMA.16816.F32.BF16 R20, R16, R22, R4 ;  /* 0x000000161014723c */ /* 0x004fe60000041804 */
[----:B------:R-:W2:Y:S04]  /*31660*/  LDL.LU.64 R6, [R1+0x3a10] ;  /* 0x003a100001067983 */ /* 0x000ea80000300a00 */
[----:B------:R-:W2:-:S12]  /*31670*/  LDL.LU.64 R4, [R1+0x3a08] ;  /* 0x003a080001047983 */ /* 0x000e980000300a00 */
[----:B------:R-:W-:Y:S01]  /*31680*/  IMAD.MOV.U32 R25, RZ, RZ, R22 ;  /* 0x000000ffff197224 */ /* 0x000fe200078e0016 */
[----:B------:R0:W-:Y:S01]  /*31690*/  STL.64 [R1+0x490], R20 ;  /* 0x0004901401007387 */ /* 0x0001e20000100a00 */
[----:B------:R-:W-:-:S03]  /*316a0*/  IMAD.MOV.U32 R24, RZ, RZ, R23 ;  /* 0x000000ffff187224 */ /* 0x000fc600078e0017 */
[----:B------:R-:W3:Y:S04]  /*316b0*/  LDL.LU.64 R22, [R1+0x3a00] ;  /* 0x003a000001167983 */ /* 0x000ee80000300a00 */
[----:B0-----:R-:W3:Y:S04]  /*316c0*/  LDL.LU.64 R20, [R1+0x39f8] ;  /* 0x0039f80001147983 */ /* 0x001ee80000300a00 */
[----:B------:R-:W-:Y:S04]  /*316d0*/  STL [R1+0x3308], R24 ;  /* 0x0033081801007387 */ /* 0x000fe80000100800 */
[----:B------:R-:W-:Y:S01]  /*316e0*/  STL [R1+0x3304], R25 ;  /* 0x0033041901007387 */ /* 0x000fe20000100800 */
[----:B---3--:R-:W-:-:S15]  /*316f0*/  HMMA.16816.F32.BF16 R20, R16, R14, R20 ;  /* 0x0000000e1014723c */ /* 0x008fde0000041814 */
[----:B------:R-:W-:-:S04]  /*31700*/  NOP ;  /* 0x0000000000007918 */ /* 0x000fc80000000000 */
[----:B------:R-:W-:Y:S04]  /*31710*/  STL.64 [R1+0x480], R20 ;  /* 0x0004801401007387 */ /* 0x000fe80000100a00 */
[----:B------:R0:W-:Y:S04]  /*31720*/  STL.64 [R1+0x488], R22 ;  /* 0x0004881601007387 */ /* 0x0001e80000100a00 */
[----:B0-----:R-:W3:Y:S04]  /*31730*/  LDL.LU.64 R22, [R1+0x39f0] ;  /* 0x0039f00001167983 */ /* 0x001ee80000300a00 */
[----:B------:R-:W3:Y:S04]  /*31740*/  LDL.LU.64 R20, [R1+0x39e8] ;  /* 0x0039e80001147983 */ /* 0x000ee80000300a00 */
[----:B------:R0:W-:Y:S04]  /*31750*/  STL.64 [R1+0x3990], R14 ;  /* 0x0039900e01007387 */ /* 0x0001e80000100a00 */
[----:B0-----:R-:W2:Y:S04]  /*31760*/  LDL.64 R14, [R1+0x38] ;  /* 0x00003800010e7983 */ /* 0x001ea80000100a00 */
[----:B--2---:R0:W-:Y:S04]  /*31770*/  STL.64 [R1+0x39a8], R14 ;  /* 0x0039a80e01007387 */ /* 0x0041e80000100a00 */
[----:B0-----:R-:W2:Y:S04]  /*31780*/  LDL.64 R14, [R1+0x48] ;  /* 0x00004800010e7983 */ /* 0x001ea80000100a00 */
[----:B--2---:R0:W-:Y:S02]  /*31790*/  STL.64 [R1+0x39c0], R14 ;  /* 0x0039c00e01007387 */ /* 0x0041e40000100a00 */
[----:B0-----:R-:W-:-:S02]  /*317a0*/  IMAD.MOV.U32 R14, RZ, RZ, R2 ;  /* 0x000000ffff0e7224 */ /* 0x001fc400078e0002 */
[----:B------:R-:W-:-:S05]  /*317b0*/  IMAD.MOV.U32 R15, RZ, RZ, R0 ;  /* 0x000000ffff0f7224 */ /* 0x000fca00078e0000 */
[----:B------:R0:W-:Y:S02]  /*317c0*/  STL.64 [R1+0x39d8], R14 ;  /* 0x0039d80e01007387 */ /* 0x0001e40000100a00 */
[----:B0-----:R-:W-:Y:S02]  /*317d0*/  HMMA.16816.F32.BF16 R12, R16, R10, R4 ;  /* 0x0000000a100c723c */ /* 0x001fe40000041804 */
[----:B------:R-:W3:Y:S01]  /*317e0*/  LDL.LU R4, [R1+0x300] ;  /* 0x0003000001047983 */ /* 0x000ee20000300800 */
[----:B----4-:R-:W-:Y:S02]  /*317f0*/  IMAD.MOV.U32 R6, RZ, RZ, R26 ;  /* 0x000000ffff067224 */ /* 0x010fe400078e001a */
[----:B------:R-:W-:-:S14]  /*31800*/  IMAD.MOV.U32 R7, RZ, RZ, R27 ;  /* 0x000000ffff077224 */ /* 0x000fdc00078e001b */
[----:B------:R-:W-:Y:S04]  /*31810*/  STL.64 [R1+0x470], R12 ;  /* 0x0004700c01007387 */ /* 0x000fe80000100a00 */
[----:B------:R0:W-:Y:S04]  /*31820*/  STL.64 [R1+0x478], R14 ;  /* 0x0004780e01007387 */ /* 0x0001e80000100a00 */
[----:B------:R-:W3:Y:S04]  /*31830*/  LDL.LU R5, [R1+0x304] ;  /* 0x0003040001057983 */ /* 0x000ee80000300800 */
[----:B------:R-:W2:Y:S04]  /*31840*/  LDL.LU R26, [R1+0x39e4] ;  /* 0x0039e400011a7983 */ /* 0x000ea80000300800 */
[----:B------:R-:W2:Y:S04]  /*31850*/  LDL.LU R27, [R1+0x39e0] ;  /* 0x0039e000011b7983 */ /* 0x000ea80000300800 */
[----:B0-----:R-:W3:Y:S04]  /*31860*/  LDL.64 R14, [R1+0x68] ;  /* 0x00006800010e7983 */ /* 0x001ee80000100a00 */
[----:B------:R0:W-:Y:S04]  /*31870*/  STL.64 [R1+0x3988], R10 ;  /* 0x0039880a01007387 */ /* 0x0001e80000100a00 */
[----:B------:R-:W2:Y:S04]  /*31880*/  LDL.LU R8, [R1+0x310] ;  /* 0x0003100001087983 */ /* 0x000ea80000300800 */
[----:B------:R-:W2:Y:S04]  /*31890*/  LDL.LU R9, [R1+0x314] ;  /* 0x0003140001097983 */ /* 0x000ea80000300800 */
[----:B0-----:R-:W2:Y:S04]  /*318a0*/  LDL.LU R10, [R1+0x318] ;  /* 0x00031800010a7983 */ /* 0x001ea80000300800 */
[----:B------:R-:W2:Y:S02]  /*318b0*/  LDL.LU R11, [R1+0x31c] ;  /* 0x00031c00010b7983 */ /* 0x000ea40000300800 */
[----:B--2---:R-:W-:Y:S02]  /*318c0*/  HMMA.16816.F32.BF16 R16, R16, R26, R8 ;  /* 0x0000001a1010723c */ /* 0x004fe40000041808 */
[----:B------:R-:W2:-:S15]  /*318d0*/  LDL.LU R8, [R1+0x2b0] ;  /* 0x0002b00001087983 */ /* 0x000e9e0000300800 */
[----:B------:R-:W-:Y:S02]  /*318e0*/  NOP ;  /* 0x0000000000007918 */ /* 0x000fe40000000000 */
[----:B------:R-:W-:Y:S04]  /*318f0*/  STL.64 [R1+0x460], R16 ;  /* 0x0004601001007387 */ /* 0x000fe80000100a00 */
[----:B------:R-:W-:Y:S04]  /*31900*/  STL.64 [R1+0x468], R18 ;  /* 0x0004681201007387 */ /* 0x000fe80000100a00 */
[----:B------:R-:W2:Y:S04]  /*31910*/  LDL.LU R9, [R1+0x2b4] ;  /* 0x0002b40001097983 */ /* 0x000ea80000300800 */
[----:B------:R-:W4:Y:S04]  /*31920*/  LDL.LU R10, [R1+0x2b8] ;  /* 0x0002b800010a7983 */ /* 0x000f280000300800 */
[----:B------:R-:W4:Y:S04]  /*31930*/  LDL.LU R11, [R1+0x2bc] ;  /* 0x0002bc00010b7983 */ /* 0x000f280000300800 */
[----:B----4-:R-:W-:Y:S04]  /*31940*/  STL.64 [R1+0x39a0], R10 ;  /* 0x0039a00a01007387 */ /* 0x010fe80000100a00 */
[----:B--2---:R0:W-:Y:S04]  /*31950*/  STL.64 [R1+0x3998], R8 ;  /* 0x0039980801007387 */ /* 0x0041e80000100a00 */
[----:B0-----:R-:W2:Y:S04]  /*31960*/  LDL.LU R8, [R1+0x2d0] ;  /* 0x0002d00001087983 */ /* 0x001ea80000300800 */
[----:B------:R-:W2:Y:S04]  /*31970*/  LDL.LU R9, [R1+0x2d4] ;  /* 0x0002d40001097983 */ /* 0x000ea80000300800 */
[----:B------:R-:W4:Y:S04]  /*31980*/  LDL.LU R10, [R1+0x2d8] ;  /* 0x0002d800010a7983 */ /* 0x000f280000300800 */
[----:B------:R-:W4:Y:S01]  /*31990*/  LDL.LU R11, [R1+0x2dc] ;  /* 0x0002dc00010b7983 */ /* 0x000f220000300800 */
[----:B---3--:R-:W-:Y:S03]  /*319a0*/  HMMA.16816.F32.BF16 R4, R20, R14, R4 ;  /* 0x0000000e1404723c */ /* 0x008fe60000041804 */
[----:B----4-:R-:W-:Y:S04]  /*319b0*/  STL.64 [R1+0x39b8], R10 ;  /* 0x0039b80a01007387 */ /* 0x010fe80000100a00 */
[----:B--2---:R0:W-:Y:S04]  /*319c0*/  STL.64 [R1+0x39b0], R8 ;  /* 0x0039b00801007387 */ /* 0x0041e80000100a00 */
[----:B0-----:R-:W2:Y:S04]  /*319d0*/  LDL.LU R8, [R1+0x2e0] ;  /* 0x0002e00001087983 */ /* 0x001ea80000300800 */
[----:B------:R-:W2:Y:S04]  /*319e0*/  LDL.LU R9, [R1+0x2e4] ;  /* 0x0002e40001097983 */ /* 0x000ea80000300800 */
[----:B------:R-:W3:Y:S04]  /*319f0*/  LDL.LU R10, [R1+0x2e8] ;  /* 0x0002e800010a7983 */ /* 0x000ee80000300800 */
[----:B------:R-:W3:Y:S01]  /*31a00*/  LDL.LU R11, [R1+0x2ec] ;  /* 0x0002ec00010b7983 */ /* 0x000ee20000300800 */
[----:B------:R-:W-:-:S03]  /*31a10*/  IMAD.MOV.U32 R3, RZ, RZ, R15 ;  /* 0x000000ffff037224 */ /* 0x000fc600078e000f */
[----:B---3--:R-:W-:Y:S04]  /*31a20*/  STL.64 [R1+0x39d0], R10 ;  /* 0x0039d00a01007387 */ /* 0x008fe80000100a00 */
[----:B--2---:R0:W-:Y:S04]  /*31a30*/  STL.64 [R1+0x39c8], R8 ;  /* 0x0039c80801007387 */ /* 0x0041e80000100a00 */
[----:B0-----:R-:W2:Y:S04]  /*31a40*/  LDL.LU R8, [R1+0x2f0] ;  /* 0x0002f00001087983 */ /* 0x001ea80000300800 */
[----:B------:R-:W2:Y:S04]  /*31a50*/  LDL.LU R9, [R1+0x2f4] ;  /* 0x0002f40001097983 */ /* 0x000ea80000300800 */
[----:B------:R-:W2:Y:S04]  /*31a60*/  LDL.LU R10, [R1+0x2f8] ;  /* 0x0002f800010a7983 */ /* 0x000ea80000300800 */
[----:B------:R-:W2:Y:S04]  /*31a70*/  LDL.LU R11, [R1+0x2fc] ;  /* 0x0002fc00010b7983 */ /* 0x000ea80000300800 */
[----:B------:R0:W-:Y:S04]  /*31a80*/  STL.64 [R1+0x3980], R26 ;  /* 0x0039801a01007387 */ /* 0x0001e80000100a00 */
[----:B------:R-:W3:Y:S04]  /*31a90*/  LDL.LU R24, [R1+0x2c0] ;  /* 0x0002c00001187983 */ /* 0x000ee80000300800 */
[----:B------:R-:W3:Y:S04]  /*31aa0*/  LDL.LU R25, [R1+0x2c4] ;  /* 0x0002c40001197983 */ /* 0x000ee80000300800 */
[----:B0-----:R-:W3:Y:S04]  /*31ab0*/  LDL.LU R26, [R1+0x2c8] ;  /* 0x0002c800011a7983 */ /* 0x001ee80000300800 */
[----:B------:R-:W3:Y:S04]  /*31ac0*/  LDL.LU R27, [R1+0x2cc] ;  /* 0x0002cc00011b7983 */ /* 0x000ee80000300800 */
[----:B------:R-:W3:Y:S04]  /*31ad0*/  LDL.64 R18, [R1+0x28] ;  /* 0x0000280001127983 */ /* 0x000ee80000100a00 */
[----:B------:R0:W-:Y:S04]  /*31ae0*/  STL.64 [R1+0x310], R4 ;  /* 0x0003100401007387 */ /* 0x0001e80000100a00 */
[----:B------:R-:W-:Y:S01]  /*31af0*/  STL.64 [R1+0x318], R6 ;  /* 0x0003180601007387 */ /* 0x000fe20000100a00 */
[----:B0-----:R-:W-:-:S03]  /*31b00*/  IMAD.MOV.U32 R4, RZ, RZ, R14 ;  /* 0x000000ffff047224 */ /* 0x001fc600078e000e */
[----:B------:R-:W2:Y:S02]  /*31b10*/  LDL.LU.64 R14, [R1+0x39d8] ;  /* 0x0039d800010e7983 */ /* 0x000ea40000300a00 */
[----:B--2---:R-:W-:Y:S02]  /*31b20*/  HMMA.16816.F32.BF16 R12, R20, R14, R8 ;  /* 0x0000000e140c723c */ /* 0x004fe40000041808 */
[----:B------:R-:W2:Y:S04]  /*31b30*/  LDL.LU.64 R10, [R1+0x39d0] ;  /* 0x0039d000010a7983 */ /* 0x000ea80000300a00 */
[----:B------:R-:W2:-:S13]  /*31b40*/  LDL.LU.64 R8, [R1+0x39c8] ;  /* 0x0039c80001087983 */ /* 0x000e9a0000300a00 */
        /* <DEDUP_REMOVED lines=12> */
[C---:B---3--:R-:W-:Y:S08]  /*31c10*/  HMMA.16816.F32.BF16 R24, R20.reuse, R18, R24 ;  /* 0x000000121418723c */ /* 0x048ff00000041818 */
        /* <DEDUP_REMOVED lines=8> */
[----:B------:R-:W2:Y:S04]  /*31ca0*/  LDL.LU.64 R14, [R1+0x3990] ;  /* 0x00399000010e7983 */ /* 0x000ea80000300a00 */
[----:B------:R0:W-:Y:S04]  /*31cb0*/  STL.64 [R1+0x3918], R18 ;  /* 0x0039181201007387 */ /* 0x0001e80000100a00 */
[----:B------:R-:W3:Y:S04]  /*31cc0*/  LDL.LU R16, [R1+0x120] ;  /* 0x0001200001107983 */ /* 0x000ee80000300800 */
[----:B------:R1:W-:Y:S04]  /*31cd0*/  STL.64 [R1+0x2c0], R24 ;  /* 0x0002c01801007387 */ /* 0x0003e80000100a00 */
[----:B------:R4:W-:Y:S04]  /*31ce0*/  STL.64 [R1+0x2c8], R26 ;  /* 0x0002c81a01007387 */ /* 0x0009e80000100a00 */
[----:B------:R-:W3:Y:S04]  /*31cf0*/  LDL.LU R17, [R1+0x124] ;  /* 0x0001240001117983 */ /* 0x000ee80000300800 */
[----:B0-----:R-:W2:Y:S04]  /*31d00*/  LDL.LU R18, [R1+0x128] ;  /* 0x0001280001127983 */ /* 0x001ea80000300800 */
[----:B------:R-:W2:Y:S04]  /*31d10*/  LDL.LU R19, [R1+0x12c] ;  /* 0x00012c0001137983 */ /* 0x000ea80000300800 */
[----:B--2---:R0:W-:Y:S04]  /*31d20*/  STL.64 [R1+0x3928], R18 ;  /* 0x0039281201007387 */ /* 0x0041e80000100a00 */
[----:B---3--:R-:W-:Y:S04]  /*31d30*/  STL.64 [R1+0x3920], R16 ;  /* 0x0039201001007387 */ /* 0x008fe80000100a00 */
[----:B-1----:R-:W2:Y:S04]  /*31d40*/  LDL.LU R24, [R1+0x2a0] ;  /* 0x0002a00001187983 */ /* 0x002ea80000300800 */
[----:B------:R-:W2:Y:S04]  /*31d50*/  LDL.LU R25, [R1+0x2a4] ;  /* 0x0002a40001197983 */ /* 0x000ea80000300800 */
[----:B----4-:R-:W2:Y:S04]  /*31d60*/  LDL.LU R26, [R1+0x2a8] ;  /* 0x0002a800011a7983 */ /* 0x010ea80000300800 */
[----:B------:R-:W2:Y:S01]  /*31d70*/  LDL.LU R27, [R1+0x2ac] ;  /* 0x0002ac00011b7983 */ /* 0x000ea20000300800 */
[----:B0-----:R-:W-:-:S02]  /*31d80*/  IMAD.MOV.U32 R18, RZ, RZ, R6 ;  /* 0x000000ffff127224 */ /* 0x001fc400078e0006 */
[----:B------:R-:W-:-:S05]  /*31d90*/  IMAD.MOV.U32 R19, RZ, RZ, R5 ;  /* 0x000000ffff137224 */ /* 0x000fca00078e0005 */
[----:B------:R0:W-:Y:S04]  /*31da0*/  STL.64 [R1+0x3940], R18 ;  /* 0x0039401201007387 */ /* 0x0001e80000100a00 */
[----:B0-----:R-:W3:Y:S01]  /*31db0*/  LDL.64 R18, [R1+0x58] ;  /* 0x0000580001127983 */ /* 0x001ee20000100a00 */
[----:B------:R-:W-:Y:S03]  /*31dc0*/  HMMA.16816.F32.BF16 R8, R20, R14, R8 ;  /* 0x0000000e1408723c */ /* 0x000fe60000041808 */
[----:B---3--:R0:W-:Y:S02]  /*31dd0*/  STL.64 [R1+0x3958], R18 ;  /* 0x0039581201007387 */ /* 0x0081e40000100a00 */
[----:B0-----:R-:W-:-:S02]  /*31de0*/  IMAD.MOV.U32 R18, RZ, RZ, R4 ;  /* 0x000000ffff127224 */ /* 0x001fc400078e0004 */
[----:B------:R-:W3:Y:S04]  /*31df0*/  LDL.LU R4, [R1+0x160] ;  /* 0x0001600001047983 */ /* 0x000ee80000300800 */
[----:B------:R-:W3:Y:S04]  /*31e00*/  LDL.LU R5, [R1+0x164] ;  /* 0x0001640001057983 */ /* 0x000ee80000300800 */
[----:B------:R-:W3:Y:S04]  /*31e10*/  LDL.LU R6, [R1+0x168] ;  /* 0x0001680001067983 */ /* 0x000ee80000300800 */
[----:B------:R-:W3:Y:S04]  /*31e20*/  LDL.LU R7, [R1+0x16c] ;  /* 0x00016c0001077983 */ /* 0x000ee80000300800 */
[----:B------:R-:W-:Y:S04]  /*31e30*/  STL.64 [R1+0x8e0], R8 ;  /* 0x0008e00801007387 */ /* 0x000fe80000100a00 */
[----:B------:R0:W-:Y:S04]  /*31e40*/  STL.64 [R1+0x8e8], R10 ;  /* 0x0008e80a01007387 */ /* 0x0001e80000100a00 */
[----:B0-----:R-:W2:Y:S04]  /*31e50*/  LDL.LU.64 R10, [R1+0x3988] ;  /* 0x00398800010a7983 */ /* 0x001ea80000300a00 */
[----:B------:R0:W-:Y:S04]  /*31e60*/  STL.64 [R1+0x3910], R14 ;  /* 0x0039100e01007387 */ /* 0x0001e80000100a00 */
[----:B------:R-:W4:Y:S04]  /*31e70*/  LDL.LU R12, [R1+0x290] ;  /* 0x00029000010c7983 */ /* 0x000f280000300800 */
[----:B------:R-:W4:Y:S04]  /*31e80*/  LDL.LU R13, [R1+0x294] ;  /* 0x00029400010d7983 */ /* 0x000f280000300800 */
[----:B0-----:R-:W2:Y:S04]  /*31e90*/  LDL.LU R14, [R1+0x298] ;  /* 0x00029800010e7983 */ /* 0x001ea80000300800 */
[----:B------:R-:W2:Y:S04]  /*31ea0*/  LDL.LU R15, [R1+0x29c] ;  /* 0x00029c00010f7983 */ /* 0x000ea80000300800 */
[----:B--2---:R-:W-:Y:S04]  /*31eb0*/  STL.64 [R1+0x3938], R14 ;  /* 0x0039380e01007387 */ /* 0x004fe80000100a00 */
[----:B----4-:R0:W-:Y:S04]  /*31ec0*/  STL.64 [R1+0x3930], R12 ;  /* 0x0039300c01007387 */ /* 0x0101e80000100a00 */
[----:B0-----:R-:W2:Y:S04]  /*31ed0*/  LDL.LU R12, [R1+0x130] ;  /* 0x00013000010c7983 */ /* 0x001ea80000300800 */
[----:B------:R-:W2:Y:S04]  /*31ee0*/  LDL.LU R13, [R1+0x134] ;  /* 0x00013400010d7983 */ /* 0x000ea80000300800 */
[----:B------:R-:W4:Y:S04]  /*31ef0*/  LDL.LU R14, [R1+0x138] ;  /* 0x00013800010e7983 */ /* 0x000f280000300800 */
[----:B------:R-:W4:Y:S01]  /*31f00*/  LDL.LU R15, [R1+0x13c] ;  /* 0x00013c00010f7983 */ /* 0x000f220000300800 */
[C---:B------:R-:W-:Y:S03]  /*31f10*/  HMMA.16816.F32.BF16 R24, R20.reuse, R10, R24 ;  /* 0x0000000a1418723c */ /* 0x040fe60000041818 */
[----:B----4-:R-:W-:Y:S04]  /*31f20*/  STL.64 [R1+0x3950], R14 ;  /* 0x0039500e01007387 */ /* 0x010fe80000100a00 */
[----:B--2---:R0:W-:Y:S04]  /*31f30*/  STL.64 [R1+0x3948], R12 ;  /* 0x0039480c01007387 */ /* 0x0041e80000100a00 */
[----:B0-----:R-:W2:Y:S04]  /*31f40*/  LDL.LU R12, [R1+0x140] ;  /* 0x00014000010c7983 */ /* 0x001ea80000300800 */
[----:B------:R-:W2:Y:S04]  /*31f50*/  LDL.LU R13, [R1+0x144] ;  /* 0x00014400010d7983 */ /* 0x000ea80000300800 */
[----:B------:R-:W4:Y:S04]  /*31f60*/  LDL.LU R14, [R1+0x148] ;  /* 0x00014800010e7983 */ /* 0x000f280000300800 */
[----:B------:R-:W4:Y:S04]  /*31f70*/  LDL.LU R15, [R1+0x14c] ;  /* 0x00014c00010f7983 */ /* 0x000f280000300800 */
[----:B----4-:R-:W-:Y:S04]  /*31f80*/  STL.64 [R1+0x3968], R14 ;  /* 0x0039680e01007387 */ /* 0x010fe80000100a00 */
[----:B--2---:R0:W-:Y:S04]  /*31f90*/  STL.64 [R1+0x3960], R12 ;  /* 0x0039600c01007387 */ /* 0x0041e80000100a00 */
[----:B0-----:R-:W2:Y:S04]  /*31fa0*/  LDL.LU R12, [R1+0x150] ;  /* 0x00015000010c7983 */ /* 0x001ea80000300800 */
[----:B------:R-:W2:Y:S04]  /*31fb0*/  LDL.LU R13, [R1+0x154] ;  /* 0x00015400010d7983 */ /* 0x000ea80000300800 */
[----:B------:R-:W2:Y:S04]  /*31fc0*/  LDL.LU R14, [R1+0x158] ;  /* 0x00015800010e7983 */ /* 0x000ea80000300800 */
[----:B------:R-:W2:Y:S04]  /*31fd0*/  LDL.LU R15, [R1+0x15c] ;  /* 0x00015c00010f7983 */ /* 0x000ea80000300800 */
[----:B------:R-:W-:Y:S04]  /*31fe0*/  STL.64 [R1+0x9d0], R24 ;  /* 0x0009d01801007387 */ /* 0x000fe80000100a00 */
[----:B------:R0:W-:Y:S04]  /*31ff0*/  STL.64 [R1+0x9d8], R26 ;  /* 0x0009d81a01007387 */ /* 0x0001e80000100a00 */
[----:B0-----:R-:W3:Y:S04]  /*32000*/  LDL.LU.64 R26, [R1+0x3980] ;  /* 0x00398000011a7983 */ /* 0x001ee80000300a00 */
[----:B------:R0:W-:Y:S04]  /*32010*/  STL.64 [R1+0x3908], R10 ;  /* 0x0039080a01007387 */ /* 0x0001e80000100a00 */
[----:B------:R-:W4:Y:S04]  /*32020*/  LDL.LU R8, [R1+0x440] ;  /* 0x0004400001087983 */ /* 0x000f280000300800 */
[----:B------:R-:W4:Y:S04]  /*32030*/  LDL.LU R9, [R1+0x444] ;  /* 0x0004440001097983 */ /* 0x000f280000300800 */
[----:B0-----:R-:W4:Y:S04]  /*32040*/  LDL.LU R10, [R1+0x448] ;  /* 0x00044800010a7983 */ /* 0x001f280000300800 */
[----:B------:R-:W4:Y:S01]  /*32050*/  LDL.LU R11, [R1+0x44c] ;  /* 0x00044c00010b7983 */ /* 0x000f220000300800 */
[----:B---3--:R-:W-:Y:S03]  /*32060*/  HMMA.16816.F32.BF16 R20, R20, R26, R4 ;  /* 0x0000001a1414723c */ /* 0x008fe60000041804 */
[----:B------:R-:W2:Y:S04]  /*32070*/  LDL.LU.64 R6, [R1+0x3978] ;  /* 0x0039780001067983 */ /* 0x000ea80000300a00 */
[----:B------:R-:W2:Y:S01]  /*32080*/  LDL.LU.64 R4, [R1+0x3970] ;  /* 0x0039700001047983 */ /* 0x000ea20000300a00 */
[----:B------:R-:W-:-:S11]  /*32090*/  IMAD.MOV.U32 R19, RZ, RZ, R3 ;  /* 0x000000ffff137224 */ /* 0x000fd600078e0003 */
[----:B------:R-:W-:Y:S04]  /*320a0*/  STL.64 [R1+0x9c0], R20 ;  /* 0x0009c01401007387 */ /* 0x000fe80000100a00 */
[----:B------:R-:W-:Y:S01]  /*320b0*/  STL.64 [R1+0x9c8], R22 ;  /* 0x0009c81601007387 */ /* 0x000fe20000100a00 */
        /* <DEDUP_REMOVED lines=20> */
[----:B0-----:R-:W3:Y:S04]  /*32200*/  LDL.LU.64 R18, [R1+0x3928] ;  /* 0x0039280001127983 */ /* 0x001ee80000300a00 */
[----:B------:R-:W3:Y:S01]  /*32210*/  LDL.LU.64 R16, [R1+0x3920] ;  /* 0x0039200001107983 */ /* 0x000ee20000300a00 */
[----:B------:R-:W-:-:S02]  /*32220*/  IMAD.MOV.U32 R22, RZ, RZ, R2 ;  /* 0x000000ffff167224 */ /* 0x000fc400078e0002 */
[----:B------:R-:W-:-:S07]  /*32230*/  IMAD.MOV.U32 R23, RZ, RZ, R0 ;  /* 0x000000ffff177224 */ /* 0x000fce00078e0000 */
[----:B---3--:R-:W-:Y:S01]  /*32240*/  HMMA.16816.F32.BF16 R20, R4, R22, R16 ;  /* 0x000000160414723c */ /* 0x008fe20000041810 */
[----:B------:R-:W2:-:S15]  /*32250*/  LDL.LU.64 R18, [R1+0x3918] ;  /* 0x0039180001127983 */ /* 0x000e9e0000300a00 */
[----:B------:R-:W-:-:S03]  /*32260*/  NOP ;  /* 0x0000000000007918 */ /* 0x000fc60000000000 */
[----:B------:R-:W-:Y:S04]  /*32270*/  STL.64 [R1+0xb50], R20 ;  /* 0x000b501401007387 */ /* 0x000fe80000100a00 */
[----:B------:R-:W-:Y:S04]  /*32280*/  STL.64 [R1+0xb58], R22 ;  /* 0x000b581601007387 */ /* 0x000fe80000100a00 */
[----:B------:R-:W-:Y:S01]  /*32290*/  LDSM.16.MT88.4 R20, [R28+UR5+0x4180] ;  /* 0x004180051c14783b */ /* 0x000fe20008004200 */
[----:B--2---:R-:W-:-:S15]  /*322a0*/  HMMA.16816.F32.BF16 R12, R4, R18, R12 ;  /* 0x00000012040c723c */ /* 0x004fde000004180c */
[----:B------:R-:W-:-:S04]  /*322b0*/  NOP ;  /* 0x0000000000007918 */ /* 0x000fc80000000000 */
[----:B------:R-:W-:Y:S04]  /*322c0*/  STL.64 [R1+0xb40], R12 ;  /* 0x000b400c01007387 */ /* 0x000fe80000100a00 */
[----:B------:R0:W-:Y:S04]  /*322d0*/  STL.64 [R1+0xb48], R14 ;  /* 0x000b480e01007387 */ /* 0x0001e80000100a00 */
[----:B0-----:R-:W4:Y:S01]  /*322e0*/  LDL.LU.64 R14, [R1+0x3910] ;  /* 0x00391000010e7983 */ /* 0x001f220000300a00 */
[----:B------:R-:W-:Y:S02]  /*322f0*/  IMAD.MOV.U32 R2, RZ, RZ, R18 ;  /* 0x000000ffff027224 */ /* 0x000fe400078e0012 */
[----:B------:R-:W-:-:S02]  /*32300*/  IMAD.MOV.U32 R0, RZ, RZ, R19 ;  /* 0x000000ffff007224 */ /* 0x000fc400078e0013 */
[----:B------:R-:W0:Y:S04]  /*32310*/  LDSM.16.MT88.4 R16, [R28+UR5+0x4200] ;  /* 0x004200051c10783b */ /* 0x000e280008004200 */
[----:B0-----:R-:W-:Y:S04]  /*32320*/  STL.64 [R1+0x3890], R18 ;  /* 0x0038901201007387 */ /* 0x001fe80000100a00 */
[----:B------:R0:W-:Y:S04]  /*32330*/  STL.64 [R1+0x3888], R16 ;  /* 0x0038881001007387 */ /* 0x0001e80000100a00 */
[----:B0-----:R-:W2:Y:S04]  /*32340*/  LDL.LU R16, [R1+0x580] ;  /* 0x0005800001107983 */ /* 0x001ea80000300800 */
[----:B------:R-:W2:Y:S04]  /*32350*/  LDL.LU R17, [R1+0x584] ;  /* 0x0005840001117983 */ /* 0x000ea80000300800 */
[----:B------:R-:W2:Y:S04]  /*32360*/  LDL.LU R18, [R1+0x588] ;  /* 0x0005880001127983 */ /* 0x000ea80000300800 */
[----:B------:R-:W2:Y:S01]  /*32370*/  LDL.LU R19, [R1+0x58c] ;  /* 0x00058c0001137983 */ /* 0x000ea20000300800 */
[----:B----4-:R-:W-:Y:S01]  /*32380*/  HMMA.16816.F32.BF16 R8, R4, R14, R8 ;  /* 0x0000000e0408723c */ /* 0x010fe20000041808 */
[----:B------:R-:W-:-:S02]  /*32390*/  IMAD.MOV.U32 R24, RZ, RZ, R14 ;  /* 0x000000ffff187224 */ /* 0x000fc400078e000e */
[----:B------:R-:W-:Y:S02]  /*323a0*/  IMAD.MOV.U32 R3, RZ, RZ, R15 ;  /* 0x000000ffff037224 */ /* 0x000fe400078e000f */
[----:B------:R-:W0:-:S14]  /*323b0*/  LDSM.16.MT88.4 R12, [R28+UR5+0x4280] ;  /* 0x004280051c0c783b */ /* 0x000e1c0008004200 */
[----:B------:R-:W-:Y:S04]  /*323c0*/  STL.64 [R1+0xb30], R8 ;  /* 0x000b300801007387 */ /* 0x000fe80000100a00 */
[----:B------:R1:W-:Y:S04]  /*323d0*/  STL.64 [R1+0xb38], R10 ;  /* 0x000b380a01007387 */ /* 0x0003e80000100a00 */
[----:B-1----:R-:W2:Y:S04]  /*323e0*/  LDL.LU.64 R10, [R1+0x3908] ;  /* 0x00390800010a7983 */ /* 0x002ea80000300a00 */
[----:B0-----:R-:W-:Y:S04]  /*323f0*/  STL.64 [R1+0x37e8], R14 ;  /* 0x0037e80e01007387 */ /* 0x001fe80000100a00 */
[----:B------:R0:W-:Y:S04]  /*32400*/  STL.64 [R1+0x37e0], R12 ;  /* 0x0037e00c01007387 */ /* 0x0001e80000100a00 */
[----:B0-----:R-:W3:Y:S04]  /*32410*/  LDL.LU R12, [R1+0x570] ;  /* 0x00057000010c7983 */ /* 0x001ee80000300800 */
[----:B------:R-:W3:Y:S04]  /*32420*/  LDL.LU R13, [R1+0x574] ;  /* 0x00057400010d7983 */ /* 0x000ee80000300800 */
[----:B------:R-:W3:Y:S04]  /*32430*/  LDL.LU R14, [R1+0x578] ;  /* 0x00057800010e7983 */ /* 0x000ee80000300800 */
[----:B------:R-:W3:Y:S01]  /*32440*/  LDL.LU R15, [R1+0x57c] ;  /* 0x00057c00010f7983 */ /* 0x000ee20000300800 */
[----:B--2---:R-:W-:-:S15]  /*32450*/  HMMA.16816.F32.BF16 R16, R4, R10, R16 ;  /* 0x0000000a0410723c */ /* 0x004fde0000041810 */
[----:B------:R-:W-:-:S04]  /*32460*/  NOP ;  /* 0x0000000000007918 */ /* 0x000fc80000000000 */
[----:B------:R0:W-:Y:S02]  /*32470*/  STL.64 [R1+0xb20], R16 ;  /* 0x000b201001007387 */ /* 0x0001e40000100a00 */
[----:B0-----:R-:W-:Y:S02]  /*32480*/  IMAD.MOV.U32 R17, RZ, RZ, R10 ;  /* 0x000000ffff117224 */ /* 0x001fe400078e000a */
[----:B------:R-:W-:Y:S02]  /*32490*/  IMAD.MOV.U32 R16, RZ, RZ, R11 ;  /* 0x000000ffff107224 */ /* 0x000fe400078e000b */
[----:B------:R-:W0:Y:S01]  /*324a0*/  LDSM.16.MT88.4 R8, [R28+UR5+0x4300] ;  /* 0x004300051c08783b */ /* 0x000e220008004200 */
[----:B---3--:R-:W-:Y:S03]  /*324b0*/  HMMA.16816.F32.BF16 R4, R4, R26, R12 ;  /* 0x0000001a0404723c */ /* 0x008fe6000004180c */
[----:B------:R-:W-:Y:S04]  /*324c0*/  STL.64 [R1+0xb28], R18 ;  /* 0x000b281201007387 */ /* 0x000fe80000100a00 */
[----:B0-----:R-:W-:Y:S04]  /*324d0*/  STL.64 [R1+0x3770], R10 ;  /* 0x0037700a01007387 */ /* 0x001fe80000100a00 */
[----:B------:R0:W-:Y:S04]  /*324e0*/  STL.64 [R1+0x3768], R8 ;  /* 0x0037680801007387 */ /* 0x0001e80000100a00 */
[----:B------:R-:W-:Y:S04]  /*324f0*/  STL.64 [R1+0x3898], R26 ;  /* 0x0038981a01007387 */ /* 0x000fe80000100a00 */
[----:B0-----:R-:W2:Y:S04]  /*32500*/  LDL.LU R8, [R1+0x360] ;  /* 0x0003600001087983 */ /* 0x001ea80000300800 */
[----:B------:R-:W-:Y:S04]  /*32510*/  STL.64 [R1+0x9b0], R4 ;  /* 0x0009b00401007387 */ /* 0x000fe80000100a00 */
[----:B------:R-:W-:Y:S04]  /*32520*/  STL.64 [R1+0x9b8], R6 ;  /* 0x0009b80601007387 */ /* 0x000fe80000100a00 */
[----:B------:R-:W2:Y:S04]  /*32530*/  LDL.LU R9, [R1+0x364] ;  /* 0x0003640001097983 */ /* 0x000ea80000300800 */
[----:B------:R-:W3:Y:S04]  /*32540*/  LDL.LU R10, [R1+0x368] ;  /* 0x00036800010a7983 */ /* 0x000ee80000300800 */
[----:B------:R-:W3:Y:S04]  /*32550*/  LDL.LU R11, [R1+0x36c] ;  /* 0x00036c00010b7983 */ /* 0x000ee80000300800 */
[----:B------:R-:W0:Y:S04]  /*32560*/  LDSM.16.MT88.4 R4, [R28+UR5+0x4380] ;  /* 0x004380051c04783b */ /* 0x000e280008004200 */
[----:B---3--:R-:W-:Y:S04]  /*32570*/  STL.64 [R1+0x37b8], R10 ;  /* 0x0037b80a01007387 */ /* 0x008fe80000100a00 */
[----:B--2---:R1:W-:Y:S04]  /*32580*/  STL.64 [R1+0x37b0], R8 ;  /* 0x0037b00801007387 */ /* 0x0043e80000100a00 */
[----:B-1----:R-:W2:Y:S04]  /*32590*/  LDL.LU R8, [R1+0x380] ;  /* 0x0003800001087983 */ /* 0x002ea80000300800 */
[----:B------:R-:W2:Y:S04]  /*325a0*/  LDL.LU R9, [R1+0x384] ;  /* 0x0003840001097983 */ /* 0x000ea80000300800 */
[----:B------:R-:W3:Y:S04]  /*325b0*/  LDL.LU R10, [R1+0x388] ;  /* 0x00038800010a7983 */ /* 0x000ee80000300800 */
[----:B------:R-:W3:Y:S04]  /*325c0*/  LDL.LU R11, [R1+0x38c] ;  /* 0x00038c00010b7983 */ /* 0x000ee80000300800 */
[----:B---3--:R1:W-:Y:S04]  /*325d0*/  STL.64 [R1+0x37c8], R10 ;  /* 0x0037c80a01007387 */ /* 0x0083e80000100a00 */
[----:B--2---:R-:W-:Y:S04]  /*325e0*/  STL.64 [R1+0x37c0], R8 ;  /* 0x0037c00801007387 */ /* 0x004fe80000100a00 */
[----:B-1----:R-:W2:Y:S04]  /*325f0*/  LDL R10, [R1+0x68] ;  /* 0x00006800010a7983 */ /* 0x002ea80000100800 */
[----:B------:R-:W2:Y:S04]  /*32600*/  LDL R11, [R1+0x6c] ;  /* 0x00006c00010b7983 */ /* 0x000ea80000100800 */
[----:B------:R-:W3:Y:S04]  /*32610*/  LDL.LU R12, [R1+0x3c0] ;  /* 0x0003c000010c7983 */ /* 0x000ee80000300800 */
[----:B------:R-:W3:Y:S04]  /*32620*/  LDL.LU R13, [R1+0x3c4] ;  /* 0x0003c400010d7983 */ /* 0x000ee80000300800 */
[----:B------:R-:W4:Y:S04]  /*32630*/  LDL.LU R14, [R1+0x3c8] ;  /* 0x0003c800010e7983 */ /* 0x000f280000300800 */
[----:B------:R-:W4:Y:S04]  /*32640*/  LDL.LU R15, [R1+0x3cc] ;  /* 0x0003cc00010f7983 */ /* 0x000f280000300800 */
[----:B----4-:R1:W-:Y:S04]  /*32650*/  STL.64 [R1+0x37f8], R14 ;  /* 0x0037f80e01007387 */ /* 0x0103e80000100a00 */
[----:B---3--:R-:W-:Y:S01]  /*32660*/  STL.64 [R1+0x37f0], R12 ;  /* 0x0037f00c01007387 */ /* 0x008fe20000100a00 */
[----:B-1----:R-:W-:-:S02]  /*32670*/  IMAD.MOV.U32 R14, RZ, RZ, R17 ;  /* 0x000000ffff0e7224 */ /* 0x002fc400078e0011 */
[----:B------:R-:W-:-:S05]  /*32680*/  IMAD.MOV.U32 R15, RZ, RZ, R16 ;  /* 0x000000ffff0f7224 */ /* 0x000fca00078e0010 */
[----:B------:R-:W-:Y:S04]  /*32690*/  STL.64 [R1+0x38d8], R14 ;  /* 0x0038d80e01007387 */ /* 0x000fe80000100a00 */
[----:B------:R-:W3:Y:S04]  /*326a0*/  LDL.LU R16, [R1+0x620] ;  /* 0x0006200001107983 */ /* 0x000ee80000300800 */
[----:B------:R-:W3:Y:S04]  /*326b0*/  LDL.LU R17, [R1+0x624] ;  /* 0x0006240001117983 */ /* 0x000ee80000300800 */
[----:B------:R-:W4:Y:S04]  /*326c0*/  LDL.LU R18, [R1+0x628] ;  /* 0x0006280001127983 */ /* 0x000f280000300800 */
[----:B------:R-:W4:Y:S04]  /*326d0*/  LDL.LU R19, [R1+0x62c] ;  /* 0x00062c0001137983 */ /* 0x000f280000300800 */
[----:B----4-:R1:W-:Y:S04]  /*326e0*/  STL.64 [R1+0x38a8], R18 ;  /* 0x0038a81201007387 */ /* 0x0103e80000100a00 */
[----:B---3--:R-:W-:Y:S01]  /*326f0*/  STL.64 [R1+0x38a0], R16 ;  /* 0x0038a01001007387 */ /* 0x008fe20000100a00 */
[----:B-1----:R-:W-:-:S02]  /*32700*/  IMAD.MOV.U32 R18, RZ, RZ, R2 ;  /* 0x000000ffff127224 */ /* 0x002fc400078e0002 */
[----:B------:R-:W-:Y:S01]  /*32710*/  IMAD.MOV.U32 R19, RZ, RZ, R0 ;  /* 0x000000ffff137224 */ /* 0x000fe200078e0000 */
[----:B------:R-:W3:Y:S04]  /*32720*/  LDL.LU R2, [R1+0x3904] ;  /* 0x0039040001027983 */ /* 0x000ee80000300800 */
[----:B------:R-:W4:Y:S04]  /*32730*/  LDL.LU R0, [R1+0x3900] ;  /* 0x0039000001007983 */ /* 0x000f280000300800 */
[----:B------:R-:W-:Y:S04]  /*32740*/  STL.64 [R1+0x38b8], R18 ;  /* 0x0038b81201007387 */ /* 0x000fe80000100a00 */
[----:B0-----:R-:W-:Y:S04]  /*32750*/  STL.64 [R1+0x36f8], R6 ;  /* 0x0036f80601007387 */ /* 0x001fe80000100a00 */
[----:B------:R0:W-:Y:S04]  /*32760*/  STL.64 [R1+0x36f0], R4 ;  /* 0x0036f00401007387 */ /* 0x0001e80000100a00 */
        /* <DEDUP_REMOVED lines=8> */
[----:B--2---:R0:W-:Y:S04]  /*327f0*/  STL.64 [R1+0x38e8], R14 ;  /* 0x0038e80e01007387 */ /* 0x0041e80000100a00 */
[----:B------:R-:W-:Y:S01]  /*32800*/  STL.64 [R1+0x38e0], R12 ;  /* 0x0038e00c01007387 */ /* 0x000fe20000100a00 */
[----:B0-----:R-:W-:-:S02]  /*32810*/  IMAD.MOV.U32 R14, RZ, RZ, R29 ;  /* 0x000000ffff0e7224 */ /* 0x001fc400078e001d */
[----:B------:R-:W-:-:S05]  /*32820*/  IMAD.MOV.U32 R15, RZ, RZ, R25 ;  /* 0x000000ffff0f7224 */ /* 0x000fca00078e0019 */
[----:B------:R-:W-:Y:S04]  /*32830*/  STL.64 [R1+0x38f8], R14 ;  /* 0x0038f80e01007387 */ /* 0x000fe80000100a00 */
[----:B------:R-:W2:Y:S04]  /*32840*/  LDL.64 R18, [R1+0x38] ;  /* 0x0000380001127983 */ /* 0x000ea80000100a00 */
[----:B--2---:R0:W-:Y:S04]  /*32850*/  STL.64 [R1+0x38d0], R18 ;  /* 0x0038d01201007387 */ /* 0x0041e80000100a00 */
[----:B0-----:R-:W2:Y:S04]  /*32860*/  LDL.64 R18, [R1+0x48] ;  /* 0x0000480001127983 */ /* 0x001ea80000100a00 */
[----:B--2---:R0:W-:Y:S04]  /*32870*/  STL.64 [R1+0x38f0], R18 ;  /* 0x0038f01201007387 */ /* 0x0041e80000100a00 */
        /* <DEDUP_REMOVED lines=8> */
[----:B------:R-:W-:Y:S04]  /*32900*/  STL.64 [R1+0x37d8], R6 ;  /* 0x0037d80601007387 */ /* 0x000fe80000100a00 */
[----:B------:R0:W-:Y:S04]  /*32910*/  STL.64 [R1+0x37d0], R4 ;  /* 0x0037d00401007387 */ /* 0x0001e80000100a00 */
[----:B0-----:R-:W2:Y:S04]  /*32920*/  LDL.LU R4, [R1+0x390] ;  /* 0x0003900001047983 */ /* 0x001ea80000300800 */
[----:B------:R-:W2:Y:S04]  /*32930*/  LDL.LU R5, [R1+0x394] ;  /* 0x0003940001057983 */ /* 0x000ea80000300800 */
[----:B------:R-:W2:Y:S04]  /*32940*/  LDL.LU R6, [R1+0x398] ;  /* 0x0003980001067983 */ /* 0x000ea80000300800 */
[----:B------:R-:W2:Y:S04]  /*32950*/  LDL.LU R7, [R1+0x39c] ;  /* 0x00039c0001077983 */ /* 0x000ea80000300800 */
[----:B--2---:R-:W-:Y:S04]  /*32960*/  STL.64 [R1+0x3808], R6 ;  /* 0x0038080601007387 */ /* 0x004fe80000100a00 */
[----:B------:R0:W-:Y:S04]  /*32970*/  STL.64 [R1+0x3800], R4 ;  /* 0x0038000401007387 */ /* 0x0001e80000100a00 */
[----:B0-----:R-:W2:Y:S04]  /*32980*/  LDL.LU R4, [R1+0x4f0] ;  /* 0x0004f00001047983 */ /* 0x001ea80000300800 */
[----:B------:R-:W2:Y:S04]  /*32990*/  LDL.LU R5, [R1+0x4f4] ;  /* 0x0004f40001057983 */ /* 0x000ea80000300800 */
[----:B------:R-:W2:Y:S04]  /*329a0*/  LDL.LU R6, [R1+0x4f8] ;  /* 0x0004f80001067983 */ /* 0x000ea80000300800 */
[----:B------:R-:W2:Y:S04]  /*329b0*/  LDL.LU R7, [R1+0x4fc] ;  /* 0x0004fc0001077983 */ /* 0x000ea80000300800 */
[----:B--2---:R0:W-:Y:S04]  /*329c0*/  STL.64 [R1+0x3818], R6 ;  /* 0x0038180601007387 */ /* 0x0041e80000100a00 */
[----:B------:R1:W-:Y:S01]  /*329d0*/  STL.64 [R1+0x3810], R4 ;  /* 0x0038100401007387 */ /* 0x0003e20000100a00 */
[----:B0-----:R-:W-:-:S02]  /*329e0*/  IMAD.MOV.U32 R6, RZ, RZ, R24 ;  /* 0x000000ffff067224 */ /* 0x001fc400078e0018 */
[----:B------:R-:W-:-:S05]  /*329f0*/  IMAD.MOV.U32 R7, RZ, RZ, R3 ;  /* 0x000000ffff077224 */ /* 0x000fca00078e0003 */
[----:B------:R0:W-:Y:S04]  /*32a00*/  STL.64 [R1+0x38b0], R6 ;  /* 0x0038b00601007387 */ /* 0x0001e80000100a00 */
[----:B-1----:R-:W2:Y:S04]  /*32a10*/  LDL.LU R4, [R1+0x630] ;  /* 0x0006300001047983 */ /* 0x002ea80000300800 */
[----:B------:R-:W2:Y:S04]  /*32a20*/  LDL.LU R5, [R1+0x634] ;  /* 0x0006340001057983 */ /* 0x000ea80000300800 */
[----:B0-----:R-:W2:Y:S04]  /*32a30*/  LDL.LU R6, [R1+0x638] ;  /* 0x0006380001067983 */ /* 0x001ea80000300800 */
[----:B------:R-:W2:Y:S01]  /*32a40*/  LDL.LU R7, [R1+0x63c] ;  /* 0x00063c0001077983 */ /* 0x000ea20000300800 */
[C---:B------:R-:W-:Y:S03]  /*32a50*/  HMMA.16816.F32.BF16 R12, R20.reuse, R10, R12 ;  /* 0x0000000a140c723c */ /* 0x040fe6000004180c */
[----:B--2---:R-:W-:Y:S04]  /*32a60*/  STL.64 [R1+0x38c8], R6 ;  /* 0x0038c80601007387 */ /* 0x004fe80000100a00 */
        /* <DEDUP_REMOVED lines=9> */
[----:B------:R-:W-:Y:S04]  /*32b00*/  STL.64 [R1+0x9a0], R12 ;  /* 0x0009a00c01007387 */ /* 0x000fe80000100a00 */
[----:B------:R0:W-:Y:S04]  /*32b10*/  STL.64 [R1+0x9a8], R14 ;  /* 0x0009a80e01007387 */ /* 0x0001e80000100a00 */
[----:B0-----:R-:W2:Y:S02]  /*32b20*/  LDL.LU.64 R14, [R1+0x38f8] ;  /* 0x0038f800010e7983 */ /* 0x001ea40000300a00 */
[----:B--2---:R-:W-:Y:S02]  /*32b30*/  HMMA.16816.F32.BF16 R12, R20, R14, R16 ;  /* 0x0000000e140c723c */ /* 0x004fe40000041810 */
[----:B------:R-:W2:-:S15]  /*32b40*/  LDL.LU.64 R18, [R1+0x38f0] ;  /* 0x0038f00001127983 */ /* 0x000e9e0000300a00 */
[----:B------:R-:W-:Y:S02]  /*32b50*/  NOP ;  /* 0x0000000000007918 */ /* 0x000fe40000000000 */
[----:B------:R-:W-:Y:S04]  /*32b60*/  STL.64 [R1+0x990], R12 ;  /* 0x0009900c01007387 */ /* 0x000fe80000100a00 */
[----:B------:R0:W-:Y:S04]  /*32b70*/  STL.64 [R1+0x998], R14 ;  /* 0x0009980e01007387 */ /* 0x0001e80000100a00 */
[----:B0-----:R-:W3:Y:S04]  /*32b80*/  LDL.LU.64 R14, [R1+0x38e8] ;  /* 0x0038e800010e7983 */ /* 0x001ee80000300a00 */
[----:B------:R-:W3:Y:S01]  /*32b90*/  LDL.LU.64 R12, [R1+0x38e0] ;  /* 0x0038e000010c7983 */ /* 0x000ee20000300a00 */
[----:B--2---:R-:W-:Y:S01]  /*32ba0*/  IMAD.MOV.U32 R9, RZ, RZ, R19 ;  /* 0x000000ffff097224 */ /* 0x004fe200078e0013 */
[----:B---3--:R-:W-:-:S15]  /*32bb0*/  HMMA.16816.F32.BF16 R12, R20, R18, R12 ;  /* 0x00000012140c723c */ /* 0x008fde000004180c */
[----:B------:R-:W-:-:S04]  /*32bc0*/  NOP ;  /* 0x0000000000007918 */ /* 0x000fc80000000000 */
[----:B------:R0:W-:Y:S04]  /*32bd0*/  STL.64 [R1+0x980], R12 ;  /* 0x0009800c01007387 */ /* 0x0001e80000100a00 */
[----:B------:R1:W-:Y:S01]  /*32be0*/  STL.64 [R1+0x988], R14 ;  /* 0x0009880e01007387 */ /* 0x0003e20000100a00 */
[----:B0-----:R-:W-:-:S03]  /*32bf0*/  IMAD.MOV.U32 R12, RZ, RZ, R18 ;  /* 0x000000ffff0c7224 */ /* 0x001fc600078e0012 */
[----:B-1----:R-:W2:Y:S04]  /*32c00*/  LDL.LU.64 R14, [R1+0x38d8] ;  /* 0x0038d800010e7983 */ /* 0x002ea80000300a00 */
[----:B------:R-:W3:Y:S02]  /*32c10*/  LDL.LU.64 R18, [R1+0x38d0] ;  /* 0x0038d00001127983 */ /* 0x000ee40000300a00 */
[----:B---3--:R-:W-:Y:S01]  /*32c20*/  HMMA.16816.F32.BF16 R4, R20, R18, R4 ;  /* 0x000000121404723c */ /* 0x008fe20000041804 */
[----:B------:R-:W-:Y:S02]  /*32c30*/  IMAD.MOV.U32 R8, RZ, RZ, R18 ;  /* 0x000000ffff087224 */ /* 0x000fe400078e0012 */
[----:B------:R-:W-:-:S15]  /*32c40*/  IMAD.MOV.U32 R3, RZ, RZ, R19 ;  /* 0x000000ffff037224 */ /* 0x000fde00078e0013 */
[----:B------:R-:W-:Y:S01]  /*32c50*/  NOP ;  /* 0x0000000000007918 */ /* 0x000fe20000000000 */
[----:B------:R-:W-:Y:S04]  /*32c60*/  STL.64 [R1+0x970], R4 ;  /* 0x0009700401007387 */ /* 0x000fe80000100a00 */
[----:B------:R0:W-:Y:S04]  /*32c70*/  STL.64 [R1+0x978], R6 ;  /* 0x0009780601007387 */ /* 0x0001e80000100a00 */
[----:B0-----:R-:W3:Y:S04]  /*32c80*/  LDL.LU.64 R6, [R1+0x38c8] ;  /* 0x0038c80001067983 */ /* 0x001ee80000300a00 */
[----:B------:R-:W3:Y:S04]  /*32c90*/  LDL.LU.64 R4, [R1+0x38c0] ;  /* 0x0038c00001047983 */ /* 0x000ee80000300a00 */
[----:B------:R-:W3:Y:S02]  /*32ca0*/  LDL.LU.64 R18, [R1+0x38b8] ;  /* 0x0038b80001127983 */ /* 0x000ee40000300a00 */
[----:B---3--:R-:W-:Y:S02]  /*32cb0*/  HMMA.16816.F32.BF16 R16, R20, R18, R4 ;  /* 0x000000121410723c */ /* 0x008fe40000041804 */
[----:B------:R-:W3:-:S15]  /*32cc0*/  LDL.LU.64 R6, [R1+0x38b0] ;  /* 0x0038b00001067983 */ /* 0x000ede0000300a00 */
[----:B------:R-:W-:Y:S02]  /*32cd0*/  NOP ;  /* 0x0000000000007918 */ /* 0x000fe40000000000 */
[----:B------:R-:W-:Y:S04]  /*32ce0*/  STL.64 [R1+0x670], R16 ;  /* 0x0006701001007387 */ /* 0x000fe80000100a00 */
[----:B------:R0:W-:Y:S04]  /*32cf0*/  STL.64 [R1+0x678], R18 ;  /* 0x0006781201007387 */ /* 0x0001e80000100a00 */
[----:B0-----:R-:W2:Y:S04]  /*32d00*/  LDL.LU.64 R18, [R1+0x38a8] ;  /* 0x0038a80001127983 */ /* 0x001ea80000300a00 */
[----:B------:R-:W2:Y:S04]  /*32d10*/  LDL.LU.64 R16, [R1+0x38a0] ;  /* 0x0038a00001107983 */ /* 0x000ea80000300a00 */
[----:B---3--:R0:W-:Y:S01]  /*32d20*/  STL.64 [R1+0x3828], R6 ;  /* 0x0038280601007387 */ /* 0x0081e20000100a00 */
[----:B--2---:R-:W-:Y:S03]  /*32d30*/  HMMA.16816.F32.BF16 R16, R20, R6, R16 ;  /* 0x000000061410723c */ /* 0x004fe60000041810 */
[----:B0-----:R-:W2:-:S15]  /*32d40*/  LDL.64 R6, [R1+0x28] ;  /* 0x0000280001067983 */ /* 0x001e9e0000100a00 */
[----:B------:R-:W-:Y:S01]  /*32d50*/  NOP ;  /* 0x0000000000007918 */ /* 0x000fe20000000000 */
[----:B------:R-:W-:Y:S04]  /*32d60*/  STL.64 [R1+0x440], R16 ;  /* 0x0004401001007387 */ /* 0x000fe80000100a00 */
[----:B------:R-:W-:Y:S04]  /*32d70*/  STL.64 [R1+0x448], R18 ;  /* 0x0004481201007387 */ /* 0x000fe80000100a00 */
[----:B--2---:R0:W-:Y:S04]  /*32d80*/  STL.64 [R1+0x3840], R6 ;  /* 0x0038400601007387 */ /* 0x0041e80000100a00 */
[----:B------:R-:W2:Y:S04]  /*32d90*/  LDL.LU R4, [R1+0x520] ;  /* 0x0005200001047983 */ /* 0x000ea80000300800 */
[----:B------:R-:W2:Y:S04]  /*32da0*/  LDL.LU R5, [R1+0x524] ;  /* 0x0005240001057983 */ /* 0x000ea80000300800 */
[----:B0-----:R-:W3:Y:S04]  /*32db0*/  LDL.LU R6, [R1+0x528] ;  /* 0x0005280001067983 */ /* 0x001ee80000300800 */
[----:B------:R-:W3:Y:S01]  /*32dc0*/  LDL.LU R7, [R1+0x52c] ;  /* 0x00052c0001077983 */ /* 0x000ee20000300800 */
[----:B------:R-:W-:Y:S03]  /*32dd0*/  HMMA.16816.F32.BF16 R24, R20, R14, R24 ;  /* 0x0000000e1418723c */ /* 0x000fe60000041818 */
[----:B---3--:R0:W-:Y:S04]  /*32de0*/  STL.64 [R1+0x3850], R6 ;  /* 0x0038500601007387 */ /* 0x0081e80000100a00 */
[----:B--2---:R-:W-:Y:S04]  /*32df0*/  STL.64 [R1+0x3848], R4 ;  /* 0x0038480401007387 */ /* 0x004fe80000100a00 */
[----:B------:R-:W2:Y:S04]  /*32e00*/  LDL.LU R16, [R1+0x560] ;  /* 0x0005600001107983 */ /* 0x000ea80000300800 */
[----:B------:R-:W2:Y:S04]  /*32e10*/  LDL.LU R17, [R1+0x564] ;  /* 0x0005640001117983 */ /* 0x000ea80000300800 */
[----:B------:R-:W2:Y:S04]  /*32e20*/  LDL.LU R18, [R1+0x568] ;  /* 0x0005680001127983 */ /* 0x000ea80000300800 */
[----:B------:R-:W2:Y:S01]  /*32e30*/  LDL.LU R19, [R1+0x56c] ;  /* 0x00056c0001137983 */ /* 0x000ea20000300800 */
[----:B0-----:R-:W-:-:S02]  /*32e40*/  IMAD.MOV.U32 R6, RZ, RZ, R12 ;  /* 0x000000ffff067224 */ /* 0x001fc400078e000c */
[----:B------:R-:W-:-:S05]  /*32e50*/  IMAD.MOV.U32 R7, RZ, RZ, R9 ;  /* 0x000000ffff077224 */ /* 0x000fca00078e0009 */
[----:B------:R0:W-:Y:S04]  /*32e60*/  STL.64 [R1+0x3868], R6 ;  /* 0x0038680601007387 */ /* 0x0001e80000100a00 */
[----:B0-----:R-:W3:Y:S04]  /*32e70*/  LDL.64 R6, [R1+0x58] ;  /* 0x0000580001067983 */ /* 0x001ee80000100a00 */
[----:B---3--:R0:W-:Y:S04]  /*32e80*/  STL.64 [R1+0x3880], R6 ;  /* 0x0038800601007387 */ /* 0x0081e80000100a00 */
[----:B------:R-:W3:Y:S04]  /*32e90*/  LDL.LU R4, [R1+0x550] ;  /* 0x0005500001047983 */ /* 0x000ee80000300800 */
[----:B------:R-:W3:Y:S04]  /*32ea0*/  LDL.LU R5, [R1+0x554] ;  /* 0x0005540001057983 */ /* 0x000ee80000300800 */
[----:B0-----:R-:W3:Y:S04]  /*32eb0*/  LDL.LU R6, [R1+0x558] ;  /* 0x0005580001067983 */ /* 0x001ee80000300800 */
[----:B------:R-:W3:Y:S04]  /*32ec0*/  LDL.LU R7, [R1+0x55c] ;  /* 0x00055c0001077983 */ /* 0x000ee80000300800 */
[----:B------:R-:W-:Y:S04]  /*32ed0*/  STL.64 [R1+0x580], R24 ;  /* 0x0005801801007387 */ /* 0x000fe80000100a00 */
[----:B------:R0:W-:Y:S04]  /*32ee0*/  STL.64 [R1+0x588], R26 ;  /* 0x0005881a01007387 */ /* 0x0001e80000100a00 */
[----:B0-----:R-:W2:Y:S04]  /*32ef0*/  LDL.LU.64 R26, [R1+0x3898] ;  /* 0x00389800011a7983 */ /* 0x001ea80000300a00 */
[----:B------:R0:W-:Y:S04]  /*32f00*/  STL.64 [R1+0x3820], R14 ;  /* 0x0038200e01007387 */ /* 0x0001e80000100a00 */
[----:B------:R-:W2:Y:S04]  /*32f10*/  LDL.LU R12, [R1+0x500] ;  /* 0x00050000010c7983 */ /* 0x000ea80000300800 */
[----:B------:R-:W2:Y:S04]  /*32f20*/  LDL.LU R13, [R1+0x504] ;  /* 0x00050400010d7983 */ /* 0x000ea80000300800 */
[----:B0-----:R-:W2:Y:S04]  /*32f30*/  LDL.LU R14, [R1+0x508] ;  /* 0x00050800010e7983 */ /* 0x001ea80000300800 */
[----:B------:R-:W2:Y:S04]  /*32f40*/  LDL.LU R15, [R1+0x50c] ;  /* 0x00050c00010f7983 */ /* 0x000ea80000300800 */
[----:B--2---:R-:W-:Y:S04]  /*32f50*/  STL.64 [R1+0x3838], R14 ;  /* 0x0038380e01007387 */ /* 0x004fe80000100a00 */
        /* <DEDUP_REMOVED lines=10> */
[----:B------:R-:W2:Y:S01]  /*33000*/  LDL.LU R15, [R1+0x53c] ;  /* 0x00053c00010f7983 */ /* 0x000ea20000300800 */
[----:B------:R-:W-:Y:S03]  /*33010*/  HMMA.16816.F32.BF16 R20, R20, R26, R16 ;  /* 0x0000001a1414723c */ /* 0x000fe60000041810 */
[----:B--2---:R-:W-:Y:S04]  /*33020*/  STL.64 [R1+0x3878], R14 ;  /* 0x0038780e01007387 */ /* 0x004fe80000100a00 */
[----:B------:R0:W-:Y:S04]  /*33030*/  STL.64 [R1+0x3870], R12 ;  /* 0x0038700c01007387 */ /* 0x0001e80000100a00 */
[----:B0-----:R-:W2:Y:S04]  /*33040*/  LDL.LU R12, [R1+0x540] ;  /* 0x00054000010c7983 */ /* 0x001ea80000300800 */
[----:B------:R-:W2:Y:S04]  /*33050*/  LDL.LU R13, [R1+0x544] ;  /* 0x00054400010d7983 */ /* 0x000ea80000300800 */
[----:B------:R-:W2:Y:S04]  /*33060*/  LDL.LU R14, [R1+0x548] ;  /* 0x00054800010e7983 */ /* 0x000ea80000300800 */
[----:B------:R-:W2:Y:S04]  /*33070*/  LDL.LU R15, [R1+0x54c] ;  /* 0x00054c00010f7983 */ /* 0x000ea80000300800 */
[----:B------:R-:W3:Y:S04]  /*33080*/  LDL.LU.64 R18, [R1+0x3890] ;  /* 0x0038900001127983 */ /* 0x000ee80000300a00 */
[----:B------:R-:W3:Y:S04]  /*33090*/  LDL.LU.64 R16, [R1+0x3888] ;  /* 0x0038880001107983 */ /* 0x000ee80000300a00 */
[----:B------:R-:W-:Y:S04]  /*330a0*/  STL.64 [R1+0x560], R20 ;  /* 0x0005601401007387 */ /* 0x000fe80000100a00 */
[----:B------:R-:W-:Y:S01]  /*330b0*/  STL.64 [R1+0x568], R22 ;  /* 0x0005681601007387 */ /* 0x000fe20000100a00 */
[----:B---3--:R-:W-:-:S15]  /*330c0*/  HMMA.16816.F32.BF16 R4, R16, R10, R4 ;  /* 0x0000000a1004723c */ /* 0x008fde0000041804 */
[----:B------:R-:W-:-:S04]  /*330d0*/  NOP ;  /* 0x0000000000007918 */ /* 0x000fc80000000000 */
        /* <DEDUP_REMOVED lines=39> */
[----:B------:R0:W-:Y:S04]  /*33350*/  STL.64 [R1+0x518], R6 ;  /* 0x0005180601007387 */ /* 0x0001e80000100a00 */
[----:B0-----:R-:W2:Y:S04]  /*33360*/  LDL.LU.64 R6, [R1+0x3818] ;  /* 0x0038180001067983 */ /* 0x001ea80000300a00 */
[----:B------:R-:W2:Y:S02]  /*33370*/  LDL.LU.64 R4, [R1+0x3810] ;  /* 0x0038100001047983 */ /* 0x000ea40000300a00 */
[----:B--2---:R-:W-:Y:S02]  /*33380*/  HMMA.16816.F32.BF16 R12, R16, R14, R4 ;  /* 0x0000000e100c723c */ /* 0x004fe40000041804 */
[----:B------:R-:W2:Y:S04]  /*33390*/  LDL.LU.64 R6, [R1+0x3808] ;  /* 0x0038080001067983 */ /* 0x000ea80000300a00 */
[----:B------:R-:W2:-:S13]  /*333a0*/  LDL.LU.64 R4, [R1+0x3800] ;  /* 0x0038000001047983 */ /* 0x000e9a0000300a00 */
[----:B------:R-:W-:Y:S04]  /*333b0*/  STL.64 [R1+0x500], R12 ;  /* 0x0005000c01007387 */ /* 0x000fe80000100a00 */
[----:B------:R0:W-:Y:S04]  /*333c0*/  STL.64 [R1+0x508], R14 ;  /* 0x0005080e01007387 */ /* 0x0001e80000100a00 */
[----:B0-----:R-:W3:Y:S04]  /*333d0*/  LDL.LU.64 R14, [R1+0x37f8] ;  /* 0x0037f800010e7983 */ /* 0x001ee80000300a00 */
[----:B------:R-:W3:Y:S02]  /*333e0*/  LDL.LU.64 R12, [R1+0x37f0] ;  /* 0x0037f000010c7983 */ /* 0x000ee40000300a00 */
[----:B---3--:R-:W-:Y:S02]  /*333f0*/  HMMA.16816.F32.BF16 R16, R16, R26, R12 ;  /* 0x0000001a1010723c */ /* 0x008fe4000004180c */
[----:B------:R-:W2:Y:S04]  /*33400*/  LDL.LU.64 R14, [R1+0x37e8] ;  /* 0x0037e800010e7983 */ /* 0x000ea80000300a00 */
[----:B------:R-:W2:Y:S04]  /*33410*/  LDL.LU.64 R12, [R1+0x37e0] ;  /* 0x0037e000010c7983 */ /* 0x000ea80000300a00 */
[----:B------:R0:W-:Y:S04]  /*33420*/  STL.64 [R1+0x3778], R26 ;  /* 0x0037781a01007387 */ /* 0x0001e80000100a00 */
[----:B0-----:R-:W3:Y:S05]  /*33430*/  LDL.64 R26, [R1+0x8] ;  /* 0x00000800011a7983 */ /* 0x001eea0000100a00 */
[----:B------:R-:W-:Y:S04]  /*33440*/  STL.64 [R1+0x140], R16 ;  /* 0x0001401001007387 */ /* 0x000fe80000100a00 */
[----:B------:R0:W-:Y:S02]  /*33450*/  STL.64 [R1+0x148], R18 ;  /* 0x0001481201007387 */ /* 0x0001e40000100a00 */
[----:B0-----:R-:W-:-:S02]  /*33460*/  IMAD.MOV.U32 R18, RZ, RZ, R8 ;  /* 0x000000ffff127224 */ /* 0x001fc400078e0008 */
[----:B---3--:R0:W-:Y:S02]  /*33470*/  STL.64 [R1+0x3790], R26 ;  /* 0x0037901a01007387 */ /* 0x0081e40000100a00 */
[----:B0-----:R-:W-:Y:S02]  /*33480*/  IMAD.MOV.U32 R27, RZ, RZ, R9 ;  /* 0x000000ffff1b7224 */ /* 0x001fe400078e0009 */
[----:B--2---:R-:W-:Y:S01]  /*33490*/  HMMA.16816.F32.BF16 R8, R12, R10, R4 ;  /* 0x0000000a0c08723c */ /* 0x004fe20000041804 */
[----:B------:R-:W2:Y:S04]  /*334a0*/  LDL.LU.64 R6, [R1+0x37d8] ;  /* 0x0037d80001067983 */ /* 0x000ea80000300a00 */
[----:B------:R-:W2:-:S14]  /*334b0*/  LDL.LU.64 R4, [R1+0x37d0] ;  /* 0x0037d00001047983 */ /* 0x000e9c0000300a00 */
[----:B------:R-:W-:Y:S04]  /*334c0*/  STL.64 [R1+0x130], R8 ;  /* 0x0001300801007387 */ /* 0x000fe80000100a00 */
[----:B------:R0:W-:Y:S04]  /*334d0*/  STL.64 [R1+0x138], R10 ;  /* 0x0001380a01007387 */ /* 0x0001e80000100a00 */
[----:B0-----:R-:W3:Y:S04]  /*334e0*/  LDL.LU.64 R10, [R1+0x37c8] ;  /* 0x0037c800010a7983 */ /* 0x001ee80000300a00 */
[----:B------:R-:W3:Y:S01]  /*334f0*/  LDL.LU.64 R8, [R1+0x37c0] ;  /* 0x0037c00001087983 */ /* 0x000ee20000300a00 */
[----:B------:R-:W-:-:S07]  /*33500*/  IMAD.MOV.U32 R26, RZ, RZ, R20 ;  /* 0x000000ffff1a7224 */ /* 0x000fce00078e0014 */
[----:B---3--:R-:W-:Y:S01]  /*33510*/  HMMA.16816.F32.BF16 R24, R12, R26, R8 ;  /* 0x0000001a0c18723c */ /* 0x008fe20000041808 */
[----:B------:R-:W3:Y:S04]  /*33520*/  LDL.LU.64 R10, [R1+0x37b8] ;  /* 0x0037b800010a7983 */ /* 0x000ee80000300a00 */
[----:B------:R-:W3:-:S14]  /*33530*/  LDL.LU.64 R8, [R1+0x37b0] ;  /* 0x0037b00001087983 */ /* 0x000edc0000300a00 */
[----:B------:R-:W-:Y:S04]  /*33540*/  STL.64 [R1+0x120], R24 ;  /* 0x0001201801007387 */ /* 0x000fe80000100a00 */
[----:B------:R0:W-:Y:S04]  /*33550*/  STL.64 [R1+0x128], R26 ;  /* 0x0001281a01007387 */ /* 0x0001e80000100a00 */
[----:B0-----:R-:W2:Y:S04]  /*33560*/  LDL.64 R26, [R1+0x18] ;  /* 0x00001800011a7983 */ /* 0x001ea80000100a00 */
[----:B--2---:R0:W-:Y:S04]  /*33570*/  STL.64 [R1+0x37a8], R26 ;  /* 0x0037a81a01007387 */ /* 0x0041e80000100a00 */
[----:B0-----:R-:W2:Y:S01]  /*33580*/  LDL.64 R26, [R1+0x48] ;  /* 0x00004800011a7983 */ /* 0x001ea20000100a00 */
[----:B---3--:R-:W-:Y:S01]  /*33590*/  HMMA.16816.F32.BF16 R8, R12, R22, R8 ;  /* 0x000000160c08723c */ /* 0x008fe20000041808 */
[----:B------:R-:W-:-:S07]  /*335a0*/  IMAD.MOV.U32 R19, RZ, RZ, R3 ;  /* 0x000000ffff137224 */ /* 0x000fce00078e0003 */
[----:B--2---:R-:W-:Y:S01]  /*335b0*/  HMMA.16816.F32.BF16 R4, R12, R26, R4 ;  /* 0x0000001a0c04723c */ /* 0x004fe20000041804 */
[----:B------:R-:W-:-:S15]  /*335c0*/  IMAD.MOV.U32 R3, RZ, RZ, R27 ;  /* 0x000000ffff037224 */ /* 0x000fde00078e001b */
[----:B------:R-:W-:-:S03]  /*335d0*/  NOP ;  /* 0x0000000000007918 */ /* 0x000fc60000000000 */
[----:B------:R0:W-:Y:S04]  /*335e0*/  STL.64 [R1+0x390], R4 ;  /* 0x0003900401007387 */ /* 0x0001e80000100a00 */
[----:B------:R-:W-:Y:S04]  /*335f0*/  STL.64 [R1+0x398], R6 ;  /* 0x0003980601007387 */ /* 0x000fe80000100a00 */
[----:B------:R-:W-:Y:S04]  /*33600*/  STL.64 [R1+0x3730], R22 ;  /* 0x0037301601007387 */ /* 0x000fe80000100a00 */
[----:B------:R1:W-:Y:S04]  /*33610*/  STL.64 [R1+0x370], R8 ;  /* 0x0003700801007387 */ /* 0x0003e80000100a00 */
[----:B------:R2:W-:Y:S04]  /*33620*/  STL.64 [R1+0x378], R10 ;  /* 0x0003780a01007387 */ /* 0x0005e80000100a00 */
[----:B------:R-:W3:Y:S04]  /*33630*/  LDL.LU R24, [R1+0x350] ;  /* 0x0003500001187983 */ /* 0x000ee80000300800 */
[----:B------:R-:W3:Y:S01]  /*33640*/  LDL.LU R25, [R1+0x354] ;  /* 0x0003540001197983 */ /* 0x000ee20000300800 */
[----:B0-----:R-:W-:-:S03]  /*33650*/  IMAD.MOV.U32 R4, RZ, RZ, R26 ;  /* 0x000000ffff047224 */ /* 0x001fc600078e001a */
[----:B------:R-:W3:Y:S04]  /*33660*/  LDL.LU R26, [R1+0x358] ;  /* 0x00035800011a7983 */ /* 0x000ee80000300800 */
[----:B------:R-:W3:Y:S04]  /*33670*/  LDL.LU R27, [R1+0x35c] ;  /* 0x00035c00011b7983 */ /* 0x000ee80000300800 */
[----:B-1----:R-:W3:Y:S04]  /*33680*/  LDL.LU R8, [R1+0x1f0] ;  /* 0x0001f00001087983 */ /* 0x002ee80000300800 */
[----:B------:R-:W3:Y:S04]  /*33690*/  LDL.LU R9, [R1+0x1f4] ;  /* 0x0001f40001097983 */ /* 0x000ee80000300800 */
[----:B--2---:R-:W2:Y:S04]  /*336a0*/  LDL.LU R10, [R1+0x1f8] ;  /* 0x0001f800010a7983 */ /* 0x004ea80000300800 */
[----:B------:R-:W2:Y:S04]  /*336b0*/  LDL.LU R11, [R1+0x1fc] ;  /* 0x0001fc00010b7983 */ /* 0x000ea80000300800 */
[----:B--2---:R-:W-:Y:S04]  /*336c0*/  STL.64 [R1+0x3788], R10 ;  /* 0x0037880a01007387 */ /* 0x004fe80000100a00 */
[----:B---3--:R0:W-:Y:S04]  /*336d0*/  STL.64 [R1+0x3780], R8 ;  /* 0x0037800801007387 */ /* 0x0081e80000100a00 */
        /* <DEDUP_REMOVED lines=11> */
[----:B------:R-:W3:Y:S04]  /*33790*/  LDL.LU R4, [R1+0x1d0] ;  /* 0x0001d00001047983 */ /* 0x000ee80000300800 */
[----:B------:R-:W3:Y:S04]  /*337a0*/  LDL.LU R5, [R1+0x1d4] ;  /* 0x0001d40001057983 */ /* 0x000ee80000300800 */
[----:B------:R-:W2:Y:S04]  /*337b0*/  LDL.LU R6, [R1+0x1d8] ;  /* 0x0001d80001067983 */ /* 0x000ea80000300800 */
[----:B------:R-:W2:Y:S01]  /*337c0*/  LDL.LU R7, [R1+0x1dc] ;  /* 0x0001dc0001077983 */ /* 0x000ea20000300800 */
[----:B------:R-:W-:Y:S01]  /*337d0*/  IMAD.MOV.U32 R23, RZ, RZ, R3 ;  /* 0x000000ffff177224 */ /* 0x000fe200078e0003 */
[C---:B------:R-:W-:Y:S02]  /*337e0*/  HMMA.16816.F32.BF16 R24, R12.reuse, R18, R24 ;  /* 0x000000120c18723c */ /* 0x040fe40000041818 */
[----:B--2---:R0:W-:Y:S04]  /*337f0*/  STL.64 [R1+0x3758], R6 ;  /* 0x0037580601007387 */ /* 0x0041e80000100a00 */
[----:B---3--:R-:W-:Y:S04]  /*33800*/  STL.64 [R1+0x3750], R4 ;  /* 0x0037500401007387 */ /* 0x008fe80000100a00 */
[----:B0-----:R-:W2:Y:S04]  /*33810*/  LDL.64 R6, [R1+0x68] ;  /* 0x0000680001067983 */ /* 0x001ea80000100a00 */
        /* <DEDUP_REMOVED lines=28> */
[----:B------:R-:W-:Y:S04]  /*339e0*/  STL.64 [R1+0x3728], R18 ;  /* 0x0037281201007387 */ /* 0x000fe80000100a00 */
[----:B------:R0:W-:Y:S04]  /*339f0*/  STL.64 [R1+0x3720], R16 ;  /* 0x0037201001007387 */ /* 0x0001e80000100a00 */
[----:B0-----:R-:W3:Y:S04]  /*33a00*/  LDL.LU R16, [R1+0x1b0] ;  /* 0x0001b00001107983 */ /* 0x001ee80000300800 */
[----:B------:R-:W3:Y:S04]  /*33a10*/  LDL.LU R17, [R1+0x1b4] ;  /* 0x0001b40001117983 */ /* 0x000ee80000300800 */
[----:B------:R-:W3:Y:S04]  /*33a20*/  LDL.LU R18, [R1+0x1b8] ;  /* 0x0001b80001127983 */ /* 0x000ee80000300800 */
[----:B------:R-:W3:Y:S01]  /*33a30*/  LDL.LU R19, [R1+0x1bc] ;  /* 0x0001bc0001137983 */ /* 0x000ee20000300800 */
[----:B--2---:R-:W-:Y:S03]  /*33a40*/  HMMA.16816.F32.BF16 R12, R12, R26, R8 ;  /* 0x0000001a0c0c723c */ /* 0x004fe60000041808 */
[----:B---3--:R-:W-:Y:S04]  /*33a50*/  STL.64 [R1+0x3740], R18 ;  /* 0x0037401201007387 */ /* 0x008fe80000100a00 */
[----:B------:R0:W-:Y:S04]  /*33a60*/  STL.64 [R1+0x3738], R16 ;  /* 0x0037381001007387 */ /* 0x0001e80000100a00 */
[----:B0-----:R-:W2:Y:S04]  /*33a70*/  LDL.LU R16, [R1+0x1c0] ;  /* 0x0001c00001107983 */ /* 0x001ea80000300800 */
[----:B------:R-:W2:Y:S04]  /*33a80*/  LDL.LU R17, [R1+0x1c4] ;  /* 0x0001c40001117983 */ /* 0x000ea80000300800 */
[----:B------:R-:W2:Y:S04]  /*33a90*/  LDL.LU R18, [R1+0x1c8] ;  /* 0x0001c80001127983 */ /* 0x000ea80000300800 */
[----:B------:R-:W2:Y:S04]  /*33aa0*/  LDL.LU R19, [R1+0x1cc] ;  /* 0x0001cc0001137983 */ /* 0x000ea80000300800 */
[----:B------:R-:W3:Y:S04]  /*33ab0*/  LDL.LU.64 R10, [R1+0x3770] ;  /* 0x00377000010a7983 */ /* 0x000ee80000300a00 */
[----:B------:R-:W3:Y:S04]  /*33ac0*/  LDL.LU.64 R8, [R1+0x3768] ;  /* 0x0037680001087983 */ /* 0x000ee80000300a00 */
[----:B------:R0:W-:Y:S04]  /*33ad0*/  STL.64 [R1+0x3700], R26 ;  /* 0x0037001a01007387 */ /* 0x0001e80000100a00 */
[----:B------:R-:W2:Y:S04]  /*33ae0*/  LDL.LU R24, [R1+0x1a0] ;  /* 0x0001a00001187983 */ /* 0x000ea80000300800 */
[----:B------:R-:W-:Y:S04]  /*33af0*/  STL.64 [R1+0x2f0], R12 ;  /* 0x0002f00c01007387 */ /* 0x000fe80000100a00 */
[----:B------:R1:W-:Y:S04]  /*33b00*/  STL.64 [R1+0x2f8], R14 ;  /* 0x0002f80e01007387 */ /* 0x0003e80000100a00 */
[----:B------:R-:W2:Y:S04]  /*33b10*/  LDL.LU R25, [R1+0x1a4] ;  /* 0x0001a40001197983 */ /* 0x000ea80000300800 */
[----:B0-----:R-:W2:Y:S04]  /*33b20*/  LDL.LU R26, [R1+0x1a8] ;  /* 0x0001a800011a7983 */ /* 0x001ea80000300800 */
[----:B------:R-:W2:Y:S01]  /*33b30*/  LDL.LU R27, [R1+0x1ac] ;  /* 0x0001ac00011b7983 */ /* 0x000ea20000300800 */
[----:B-1----:R-:W-:-:S02]  /*33b40*/  IMAD.MOV.U32 R15, RZ, RZ, R3 ;  /* 0x000000ffff0f7224 */ /* 0x002fc400078e0003 */
[----:B------:R-:W-:Y:S02]  /*33b50*/  IMAD.MOV.U32 R12, RZ, RZ, R6 ;  /* 0x000000ffff0c7224 */ /* 0x000fe400078e0006 */
[----:B------:R-:W-:Y:S02]  /*33b60*/  IMAD.MOV.U32 R3, RZ, RZ, R7 ;  /* 0x000000ffff037224 */ /* 0x000fe400078e0007 */
[----:B------:R-:W-:Y:S01]  /*33b70*/  IMAD.MOV.U32 R14, RZ, RZ, R4 ;  /* 0x000000ffff0e7224 */ /* 0x000fe200078e0004 */
[----:B---3--:R-:W-:-:S15]  /*33b80*/  HMMA.16816.F32.BF16 R20, R8, R6, R20 ;  /* 0x000000060814723c */ /* 0x008fde0000041814 */
[----:B------:R-:W-:-:S04]  /*33b90*/  NOP ;  /* 0x0000000000007918 */ /* 0x000fc80000000000 */
[----:B------:R-:W-:Y:S04]  /*33ba0*/  STL.64 [R1+0x1f0], R20 ;  /* 0x0001f01401007387 */ /* 0x000fe80000100a00 */
[----:B------:R0:W-:Y:S04]  /*33bb0*/  STL.64 [R1+0x1f8], R22 ;  /* 0x0001f81601007387 */ /* 0x0001e80000100a00 */
[----:B0-----:R-:W3:Y:S04]  /*33bc0*/  LDL.LU.64 R22, [R1+0x3760] ;  /* 0x0037600001167983 */ /* 0x001ee80000300a00 */
[----:B------:R-:W3:Y:S04]  /*33bd0*/  LDL.LU.64 R6, [R1+0x3758] ;  /* 0x0037580001067983 */ /* 0x000ee80000300a00 */
[----:B------:R-:W3:Y:S02]  /*33be0*/  LDL.LU.64 R4, [R1+0x3750] ;  /* 0x0037500001047983 */ /* 0x000ee40000300a00 */
[----:B---3--:R-:W-:-:S15]  /*33bf0*/  HMMA.16816.F32.BF16 R4, R8, R22, R4 ;  /* 0x000000160804723c */ /* 0x008fde0000041804 */
[----:B------:R-:W-:-:S04]  /*33c00*/  NOP ;  /* 0x0000000000007918 */ /* 0x000fc80000000000 */
[----:B------:R0:W-:Y:S04]  /*33c10*/  STL.64 [R1+0x1e0], R4 ;  /* 0x0001e00401007387 */ /* 0x0001e80000100a00 */
[----:B------:R-:W-:Y:S01]  /*33c20*/  STL.64 [R1+0x1e8], R6 ;  /* 0x0001e80601007387 */ /* 0x000fe20000100a00 */
[----:B0-----:R-:W-:Y:S02]  /*33c30*/  IMAD.MOV.U32 R5, RZ, RZ, R22 ;  /* 0x000000ffff057224 */ /* 0x001fe400078e0016 */
[----:B------:R-:W-:Y:S02]  /*33c40*/  IMAD.MOV.U32 R4, RZ, RZ, R23 ;  /* 0x000000ffff047224 */ /* 0x000fe400078e0017 */
[----:B------:R-:W2:Y:S02]  /*33c50*/  LDL.LU.64 R22, [R1+0x3748] ;  /* 0x0037480001167983 */ /* 0x000ea40000300a00 */
[----:B--2---:R-:W-:Y:S02]  /*33c60*/  HMMA.16816.F32.BF16 R20, R8, R22, R16 ;  /* 0x000000160814723c */ /* 0x004fe40000041810 */
[----:B------:R-:W2:Y:S04]  /*33c70*/  LDL.LU.64 R18, [R1+0x3740] ;  /* 0x0037400001127983 */ /* 0x000ea80000300a00 */
[----:B------:R-:W2:-:S13]  /*33c80*/  LDL.LU.64 R16, [R1+0x3738] ;  /* 0x0037380001107983 */ /* 0x000e9a0000300a00 */
[----:B------:R-:W-:Y:S04]  /*33c90*/  STL.64 [R1+0x160], R20 ;  /* 0x0001601401007387 */ /* 0x000fe80000100a00 */
[----:B------:R0:W-:Y:S04]  /*33ca0*/  STL.64 [R1+0x168], R22 ;  /* 0x0001681601007387 */ /* 0x0001e80000100a00 */
[----:B0-----:R-:W2:Y:S02]  /*33cb0*/  LDL.LU.64 R22, [R1+0x3730] ;  /* 0x0037300001167983 */ /* 0x001ea40000300a00 */
[----:B--2---:R-:W-:-:S15]  /*33cc0*/  HMMA.16816.F32.BF16 R16, R8, R22, R16 ;  /* 0x000000160810723c */ /* 0x004fde0000041810 */
[----:B------:R-:W-:-:S04]  /*33cd0*/  NOP ;  /* 0x0000000000007918 */ /* 0x000fc80000000000 */
[----:B------:R-:W-:Y:S04]  /*33ce0*/  STL.64 [R1+0x150], R16 ;  /* 0x0001501001007387 */ /* 0x000fe80000100a00 */
[----:B------:R0:W-:Y:S04]  /*33cf0*/  STL.64 [R1+0x158], R18 ;  /* 0x0001581201007387 */ /* 0x0001e80000100a00 */
[----:B0-----:R-:W2:Y:S04]  /*33d00*/  LDL.LU.64 R18, [R1+0x3728] ;  /* 0x0037280001127983 */ /* 0x001ea80000300a00 */
[----:B------:R-:W3:Y:S04]  /*33d10*/  LDL.LU.64 R16, [R1+0x3720] ;  /* 0x0037200001107983 */ /* 0x000ee80000300a00 */
[----:B------:R0:W-:Y:S04]  /*33d20*/  STL.64 [R1+0x36a8], R22 ;  /* 0x0036a81601007387 */ /* 0x0001e80000100a00 */
[----:B0-----:R-:W3:Y:S01]  /*33d30*/  LDL.64 R22, [R1+0x48] ;  /* 0x0000480001167983 */ /* 0x001ee20000100a00 */
[----:B--2---:R-:W-:Y:S03]  /*33d40*/  HMMA.16816.F32.BF16 R24, R8, R18, R24 ;  /* 0x000000120818723c */ /* 0x004fe60000041818 */
[----:B---3--:R0:W-:-:S15]  /*33d50*/  STL.64 [R1+0x36c0], R22 ;  /* 0x0036c01601007387 */ /* 0x0081de0000100a00 */
[----:B------:R-:W-:Y:S01]  /*33d60*/  NOP ;  /* 0x0000000000007918 */ /* 0x000fe20000000000 */
[----:B------:R-:W-:Y:S04]  /*33d70*/  STL.64 [R1+0x330], R24 ;  /* 0x0003301801007387 */ /* 0x000fe80000100a00 */
[----:B------:R1:W-:Y:S01]  /*33d80*/  STL.64 [R1+0x338], R26 ;  /* 0x0003381a01007387 */ /* 0x0003e20000100a00 */
[----:B0-----:R-:W-:Y:S02]  /*33d90*/  IMAD.MOV.U32 R23, RZ, RZ, R4 ;  /* 0x000000ffff177224 */ /* 0x001fe400078e0004 */
[----:B------:R-:W-:Y:S01]  /*33da0*/  IMAD.MOV.U32 R22, RZ, RZ, R5 ;  /* 0x000000ffff167224 */ /* 0x000fe200078e0005 */
[----:B------:R-:W2:Y:S04]  /*33db0*/  LDL.LU R4, [R1+0xb0] ;  /* 0x0000b00001047983 */ /* 0x000ea80000300800 */
[----:B------:R-:W2:Y:S04]  /*33dc0*/  LDL.LU R5, [R1+0xb4] ;  /* 0x0000b40001057983 */ /* 0x000ea80000300800 */
[----:B------:R-:W3:Y:S04]  /*33dd0*/  LDL.LU R6, [R1+0xb8] ;  /* 0x0000b80001067983 */ /* 0x000ee80000300800 */
[----:B------:R-:W3:Y:S01]  /*33de0*/  LDL.LU R7, [R1+0xbc] ;  /* 0x0000bc0001077983 */ /* 0x000ee20000300800 */
[----:B-1----:R-:W-:-:S02]  /*33df0*/  IMAD.MOV.U32 R26, RZ, RZ, R17 ;  /* 0x000000ffff1a7224 */ /* 0x002fc400078e0011 */
[----:B------:R-:W-:Y:S01]  /*33e00*/  IMAD.MOV.U32 R27, RZ, RZ, R16 ;  /* 0x000000ffff1b7224 */ /* 0x000fe200078e0010 */
[----:B---3--:R-:W-:Y:S04]  /*33e10*/  STL.64 [R1+0x3710], R6 ;  /* 0x0037100601007387 */ /* 0x008fe80000100a00 */
[----:B--2---:R-:W-:Y:S04]  /*33e20*/  STL.64 [R1+0x3708], R4 ;  /* 0x0037080401007387 */ /* 0x004fe80000100a00 */
[----:B------:R0:W-:Y:S04]  /*33e30*/  STL.64 [R1+0x3718], R26 ;  /* 0x0037181a01007387 */ /* 0x0001e80000100a00 */
[----:B------:R-:W2:Y:S04]  /*33e40*/  LDL.LU R24, [R1+0x190] ;  /* 0x0001900001187983 */ /* 0x000ea80000300800 */
[----:B------:R-:W2:Y:S04]  /*33e50*/  LDL.LU R25, [R1+0x194] ;  /* 0x0001940001197983 */ /* 0x000ea80000300800 */
[----:B0-----:R-:W2:Y:S04]  /*33e60*/  LDL.LU R26, [R1+0x198] ;  /* 0x00019800011a7983 */ /* 0x001ea80000300800 */
[----:B------:R-:W2:Y:S04]  /*33e70*/  LDL.LU R27, [R1+0x19c] ;  /* 0x00019c00011b7983 */ /* 0x000ea80000300800 */
[----:B------:R-:W3:Y:S04]  /*33e80*/  LDL.LU R4, [R1+0x180] ;  /* 0x0001800001047983 */ /* 0x000ee80000300800 */
[----:B------:R-:W3:Y:S04]  /*33e90*/  LDL.LU R5, [R1+0x184] ;  /* 0x0001840001057983 */ /* 0x000ee80000300800 */
[----:B------:R-:W3:Y:S04]  /*33ea0*/  LDL.LU R6, [R1+0x188] ;  /* 0x0001880001067983 */ /* 0x000ee80000300800 */
[----:B------:R-:W3:Y:S04]  /*33eb0*/  LDL.LU R7, [R1+0x18c] ;  /* 0x00018c0001077983 */ /* 0x000ee80000300800 */
[----:B------:R-:W-:Y:S04]  /*33ec0*/  STL.64 [R1+0x36d8], R22 ;  /* 0x0036d81601007387 */ /* 0x000fe80000100a00 */
        /* <DEDUP_REMOVED lines=24> */
[----:B------:R-:W-:Y:S04]  /*34050*/  STL.64 [R1+0x4f0], R24 ;  /* 0x0004f01801007387 */ /* 0x000fe80000100a00 */
[----:B------:R0:W-:Y:S04]  /*34060*/  STL.64 [R1+0x4f8], R26 ;  /* 0x0004f81a01007387 */ /* 0x0001e80000100a00 */
[----:B0-----:R-:W3:Y:S01]  /*34070*/  LDL.LU.64 R26, [R1+0x3718] ;  /* 0x00371800011a7983 */ /* 0x001ee20000300a00 */
[----:B------:R-:W-:-:S03]  /*34080*/  IMAD.MOV.U32 R22, RZ, RZ, R12 ;  /* 0x000000ffff167224 */ /* 0x000fc600078e000c */
[----:B------:R0:W-:Y:S04]  /*34090*/  STL.64 [R1+0x3698], R14 ;  /* 0x0036980e01007387 */ /* 0x0001e80000100a00 */
[----:B------:R-:W2:Y:S04]  /*340a0*/  LDL.LU R12, [R1+0x170] ;  /* 0x00017000010c7983 */ /* 0x000ea80000300800 */
[----:B------:R-:W2:Y:S04]  /*340b0*/  LDL.LU R13, [R1+0x174] ;  /* 0x00017400010d7983 */ /* 0x000ea80000300800 */
[----:B0-----:R-:W2:Y:S04]  /*340c0*/  LDL.LU R14, [R1+0x178] ;  /* 0x00017800010e7983 */ /* 0x001ea80000300800 */
[----:B------:R-:W2:Y:S01]  /*340d0*/  LDL.LU R15, [R1+0x17c] ;  /* 0x00017c00010f7983 */ /* 0x000ea20000300800 */
[----:B---3--:R-:W-:Y:S03]  /*340e0*/  HMMA.16816.F32.BF16 R24, R8, R26, R4 ;  /* 0x0000001a0818723c */ /* 0x008fe60000041804 */
[----:B------:R-:W3:Y:S04]  /*340f0*/  LDL.LU.64 R6, [R1+0x3710] ;  /* 0x0037100001067983 */ /* 0x000ee80000300a00 */
[----:B------:R-:W3:-:S12]  /*34100*/  LDL.LU.64 R4, [R1+0x3708] ;  /* 0x0037080001047983 */ /* 0x000ed80000300a00 */
[----:B------:R-:W-:Y:S04]  /*34110*/  STL.64 [R1+0x570], R24 ;  /* 0x0005701801007387 */ /* 0x000fe80000100a00 */
[----:B------:R0:W-:Y:S04]  /*34120*/  STL.64 [R1+0x578], R26 ;  /* 0x0005781a01007387 */ /* 0x0001e80000100a00 */
[----:B0-----:R-:W3:Y:S02]  /*34130*/  LDL.LU.64 R26, [R1+0x3700] ;  /* 0x00370000011a7983 */ /* 0x001ee40000300a00 */
[----:B---3--:R-:W-:Y:S02]  /*34140*/  HMMA.16816.F32.BF16 R8, R8, R26, R4 ;  /* 0x0000001a0808723c */ /* 0x008fe40000041804 */
[----:B------:R-:W2:Y:S04]  /*34150*/  LDL.LU.64 R6, [R1+0x36f8] ;  /* 0x0036f80001067983 */ /* 0x000ea80000300a00 */
[----:B------:R-:W2:-:S13]  /*34160*/  LDL.LU.64 R4, [R1+0x36f0] ;  /* 0x0036f00001047983 */ /* 0x000e9a0000300a00 */
[----:B------:R0:W-:Y:S04]  /*34170*/  STL.64 [R1+0x520], R8 ;  /* 0x0005200801007387 */ /* 0x0001e80000100a00 */
[----:B------:R1:W-:Y:S04]  /*34180*/  STL.64 [R1+0x528], R10 ;  /* 0x0005280a01007387 */ /* 0x0003e80000100a00 */
[----:B0-----:R-:W3:Y:S04]  /*34190*/  LDL.LU R8, [R1+0x4e0] ;  /* 0x0004e00001087983 */ /* 0x001ee80000300800 */
[----:B------:R-:W3:Y:S04]  /*341a0*/  LDL.LU R9, [R1+0x4e4] ;  /* 0x0004e40001097983 */ /* 0x000ee80000300800 */
[----:B-1----:R-:W3:Y:S04]  /*341b0*/  LDL.LU R10, [R1+0x4e8] ;  /* 0x0004e800010a7983 */ /* 0x002ee80000300800 */
[----:B------:R-:W3:Y:S01]  /*341c0*/  LDL.LU R11, [R1+0x4ec] ;  /* 0x0004ec00010b7983 */ /* 0x000ee20000300800 */
[----:B------:R-:W-:-:S07]  /*341d0*/  IMAD.MOV.U32 R23, RZ, RZ, R3 ;  /* 0x000000ffff177224 */ /* 0x000fce00078e0003 */
[C---:B--2---:R-:W-:Y:S01]  /*341e0*/  HMMA.16816.F32.BF16 R20, R4.reuse, R22, R16 ;  /* 0x000000160414723c */ /* 0x044fe20000041810 */
        /* <DEDUP_REMOVED lines=9> */
[----:B------:R0:W-:Y:S04]  /*34280*/  STL.64 [R1+0xaa8], R22 ;  /* 0x000aa81601007387 */ /* 0x0001e80000100a00 */
[----:B0-----:R-:W3:Y:S02]  /*34290*/  LDL.LU.64 R22, [R1+0x36d8] ;  /* 0x0036d80001167983 */ /* 0x001ee40000300a00 */
[----:B---3--:R-:W-:Y:S02]  /*342a0*/  HMMA.16816.F32.BF16 R20, R4, R22, R16 ;  /* 0x000000160414723c */ /* 0x008fe40000041810 */
[----:B------:R-:W3:Y:S04]  /*342b0*/  LDL.LU.64 R18, [R1+0x36d0] ;  /* 0x0036d00001127983 */ /* 0x000ee80000300a00 */
[----:B------:R-:W3:-:S13]  /*342c0*/  LDL.LU.64 R16, [R1+0x36c8] ;  /* 0x0036c80001107983 */ /* 0x000eda0000300a00 */
[----:B------:R-:W-:Y:S04]  /*342d0*/  STL.64 [R1+0xa90], R20 ;  /* 0x000a901401007387 */ /* 0x000fe80000100a00 */
[----:B------:R0:W-:Y:S04]  /*342e0*/  STL.64 [R1+0xa98], R22 ;  /* 0x000a981601007387 */ /* 0x0001e80000100a00 */
[----:B0-----:R-:W3:Y:S02]  /*342f0*/  LDL.LU.64 R22, [R1+0x36c0] ;  /* 0x0036c00001167983 */ /* 0x001ee40000300a00 */
[----:B---3--:R-:W-:Y:S01]  /*34300*/  HMMA.16816.F32.BF16 R16, R4, R22, R16 ;  /* 0x000000160410723c */ /* 0x008fe20000041810 */
[----:B------:R-:W-:-:S02]  /*34310*/  IMAD.MOV.U32 R3, RZ, RZ, R22 ;  /* 0x000000ffff037224 */ /* 0x000fc400078e0016 */
        /* <DEDUP_REMOVED lines=11> */
[----:B------:R-:W-:Y:S01]  /*343d0*/  STL.64 [R1+0xa78], R22 ;  /* 0x000a781601007387 */ /* 0x000fe20000100a00 */
[----:B------:R-:W-:-:S05]  /*343e0*/  LOP3.LUT R24, R28, 0x40, RZ, 0x3c, !PT ;  /* 0x000000401c187812 */ /* 0x000fca00078e3cff */
[----:B------:R-:W-:Y:S01]  /*343f0*/  LDSM.16.MT88.4 R20, [R24+UR5+0x4000] ;  /* 0x004000051814783b */ /* 0x000fe20008004200 */
[----:B---3--:R-:W-:Y:S03]  /*34400*/  HMMA.16816.F32.BF16 R16, R4, R18, R12 ;  /* 0x000000120410723c */ /* 0x008fe6000004180c */
[----:B------:R-:W2:-:S15]  /*34410*/  LDL.LU.64 R14, [R1+0x3698] ;  /* 0x00369800010e7983 */ /* 0x000e9e0000300a00 */
[----:B------:R-:W-:Y:S01]  /*34420*/  NOP ;  /* 0x0000000000007918 */ /* 0x000fe20000000000 */
[----:B------:R-:W-:Y:S04]  /*34430*/  STL.64 [R1+0xa60], R16 ;  /* 0x000a601001007387 */ /* 0x000fe80000100a00 */
[----:B------:R-:W-:Y:S04]  /*34440*/  STL.64 [R1+0xa68], R18 ;  /* 0x000a681201007387 */ /* 0x000fe80000100a00 */
[----:B------:R-:W0:Y:S04]  /*34450*/  LDSM.16.MT88.4 R16, [R24+UR5+0x4080] ;  /* 0x004080051810783b */ /* 0x000e280008004200 */
[----:B0-----:R-:W-:Y:S04]  /*34460*/  STL.64 [R1+0x3630], R18 ;  /* 0x0036301201007387 */ /* 0x001fe80000100a00 */
[----:B------:R0:W-:Y:S04]  /*34470*/  STL.64 [R1+0x3628], R16 ;  /* 0x0036281001007387 */ /* 0x0001e80000100a00 */
[----:B0-----:R-:W3:Y:S04]  /*34480*/  LDL.LU R16, [R1+0x4d0] ;  /* 0x0004d00001107983 */ /* 0x001ee80000300800 */
[----:B------:R-:W3:Y:S04]  /*34490*/  LDL.LU R17, [R1+0x4d4] ;  /* 0x0004d40001117983 */ /* 0x000ee80000300800 */
[----:B------:R-:W3:Y:S04]  /*344a0*/  LDL.LU R18, [R1+0x4d8] ;  /* 0x0004d80001127983 */ /* 0x000ee80000300800 */
[----:B------:R-:W3:Y:S01]  /*344b0*/  LDL.LU R19, [R1+0x4dc] ;  /* 0x0004dc0001137983 */ /* 0x000ee20000300800 */
[----:B--2---:R-:W-:Y:S03]  /*344c0*/  HMMA.16816.F32.BF16 R12, R4, R14, R8 ;  /* 0x0000000e040c723c */ /* 0x004fe60000041808 */
[----:B------:R-:W2:Y:S04]  /*344d0*/  LDL.LU.64 R10, [R1+0x3690] ;  /* 0x00369000010a7983 */ /* 0x000ea80000300a00 */
[----:B------:R-:W2:-:S12]  /*344e0*/  LDL.LU.64 R8, [R1+0x3688] ;  /* 0x0036880001087983 */ /* 0x000e980000300a00 */
[----:B------:R-:W-:Y:S04]  /*344f0*/  STL.64 [R1+0xa50], R12 ;  /* 0x000a500c01007387 */ /* 0x000fe80000100a00 */
[----:B------:R-:W-:Y:S04]  /*34500*/  STL.64 [R1+0xa58], R14 ;  /* 0x000a580e01007387 */ /* 0x000fe80000100a00 */
[----:B------:R-:W0:Y:S04]  /*34510*/  LDSM.16.MT88.4 R12, [R24+UR5+0x4100] ;  /* 0x00410005180c783b */ /* 0x000e280008004200 */
[----:B0-----:R0:W-:Y:S04]  /*34520*/  STL.64 [R1+0x35b8], R14 ;  /* 0x0035b80e01007387 */ /* 0x0011e80000100a00 */
[----:B------:R-:W-:Y:S04]  /*34530*/  STL.64 [R1+0x35b0], R12 ;  /* 0x0035b00c01007387 */ /* 0x000fe80000100a00 */
[----:B0-----:R-:W2:Y:S02]  /*34540*/  LDL.64 R14, [R1+0x8] ;  /* 0x00000800010e7983 */ /* 0x001ea40000100a00 */
[----:B--2---:R-:W-:-:S15]  /*34550*/  HMMA.16816.F32.BF16 R8, R4, R14, R8 ;  /* 0x0000000e0408723c */ /* 0x004fde0000041808 */
[----:B------:R-:W-:-:S04]  /*34560*/  NOP ;  /* 0x0000000000007918 */ /* 0x000fc80000000000 */
[----:B------:R-:W-:Y:S04]  /*34570*/  STL.64 [R1+0xa40], R8 ;  /* 0x000a400801007387 */ /* 0x000fe80000100a00 */
[----:B------:R-:W-:Y:S04]  /*34580*/  STL.64 [R1+0xa48], R10 ;  /* 0x000a480a01007387 */ /* 0x000fe80000100a00 */
[----:B------:R-:W0:Y:S01]  /*34590*/  LDSM.16.MT88.4 R8, [R24+UR5+0x4180] ;  /* 0x004180051808783b */ /* 0x000e220008004200 */
[----:B---3--:R-:W-:Y:S03]  /*345a0*/  HMMA.16816.F32.BF16 R4, R4, R26, R16 ;  /* 0x0000001a0404723c */ /* 0x008fe60000041810 */
[----:B0-----:R0:W-:Y:S04]  /*345b0*/  STL.64 [R1+0x3528], R10 ;  /* 0x0035280a01007387 */ /* 0x0011e80000100a00 */
[----:B------:R-:W-:Y:S04]  /*345c0*/  STL.64 [R1+0x3520], R8 ;  /* 0x0035200801007387 */ /* 0x000fe80000100a00 */
[----:B0-----:R-:W2:Y:S04]  /*345d0*/  LDL.64 R10, [R1+0x68] ;  /* 0x00006800010a7983 */ /* 0x001ea80000100a00 */
[----:B------:R0:W-:Y:S04]  /*345e0*/  STL.64 [R1+0x3638], R26 ;  /* 0x0036381a01007387 */ /* 0x0001e80000100a00 */
[----:B------:R-:W-:Y:S04]  /*345f0*/  STL.64 [R1+0x4d0], R4 ;  /* 0x0004d00401007387 */ /* 0x000fe80000100a00 */
[----:B------:R-:W-:Y:S04]  /*34600*/  STL.64 [R1+0x4d8], R6 ;  /* 0x0004d80601007387 */ /* 0x000fe80000100a00 */
[----:B------:R-:W1:Y:S04]  /*34610*/  LDSM.16.MT88.4 R4, [R24+UR5+0x4200] ;  /* 0x004200051804783b */ /* 0x000e680008004200 */
[----:B0-----:R-:W3:Y:S04]  /*34620*/  LDL.64 R26, [R1+0x28] ;  /* 0x00002800011a7983 */ /* 0x001ee80000100a00 */
[----:B---3--:R0:W-:Y:S04]  /*34630*/  STL.64 [R1+0x3650], R26 ;  /* 0x0036501a01007387 */ /* 0x0081e80000100a00 */
[----:B------:R-:W3:Y:S04]  /*34640*/  LDL.LU R16, [R1+0x690] ;  /* 0x0006900001107983 */ /* 0x000ee80000300800 */
[----:B------:R-:W3:Y:S04]  /*34650*/  LDL.LU R17, [R1+0x694] ;  /* 0x0006940001117983 */ /* 0x000ee80000300800 */
[----:B------:R-:W2:Y:S04]  /*34660*/  LDL.LU R18, [R1+0x698] ;  /* 0x0006980001127983 */ /* 0x000ea80000300800 */
[----:B------:R-:W2:Y:S04]  /*34670*/  LDL.LU R19, [R1+0x69c] ;  /* 0x00069c0001137983 */ /* 0x000ea80000300800 */
[----:B0-----:R-:W2:Y:S04]  /*34680*/  LDL.64 R26, [R1+0x38] ;  /* 0x00003800011a7983 */ /* 0x001ea80000100a00 */
[----:B--2---:R0:W-:Y:S04]  /*34690*/  STL.64 [R1+0x3658], R26 ;  /* 0x0036581a01007387 */ /* 0x0041e80000100a00 */
[----:B------:R-:W2:Y:S04]  /*346a0*/  LDL.LU R24, [R1+0x6c0] ;  /* 0x0006c00001187983 */ /* 0x000ea80000300800 */
[----:B------:R-:W2:Y:S04]  /*346b0*/  LDL.LU R25, [R1+0x6c4] ;  /* 0x0006c40001197983 */ /* 0x000ea80000300800 */
[----:B0-----:R-:W2:Y:S04]  /*346c0*/  LDL.LU R26, [R1+0x6c8] ;  /* 0x0006c800011a7983 */ /* 0x001ea80000300800 */
[----:B------:R-:W2:Y:S04]  /*346d0*/  LDL.LU R27, [R1+0x6cc] ;  /* 0x0006cc00011b7983 */ /* 0x000ea80000300800 */
[----:B--2---:R0:W-:Y:S04]  /*346e0*/  STL.64 [R1+0x3668], R26 ;  /* 0x0036681a01007387 */ /* 0x0041e80000100a00 */
[----:B------:R-:W-:Y:S04]  /*346f0*/  STL.64 [R1+0x3660], R24 ;  /* 0x0036601801007387 */ /* 0x000fe80000100a00 */
[----:B0-----:R-:W2:Y:S04]  /*34700*/  LDL.64 R26, [R1+0x58] ;  /* 0x00005800011a7983 */ /* 0x001ea80000100a00 */
[----:B------:R-:W-:Y:S04]  /*34710*/  STL.64 [R1+0x3648], R18 ;  /* 0x0036481201007387 */ /* 0x000fe80000100a00 */
[----:B---3--:R0:W-:Y:S04]  /*34720*/  STL.64 [R1+0x3640], R16 ;  /* 0x0036401001007387 */ /* 0x0081e80000100a00 */
[----:B0-----:R-:W3:Y:S04]  /*34730*/  LDL.LU R16, [R1+0x6a0] ;  /* 0x0006a00001107983 */ /* 0x001ee80000300800 */
[----:B------:R-:W3:Y:S04]  /*34740*/  LDL.LU R17, [R1+0x6a4] ;  /* 0x0006a40001117983 */ /* 0x000ee80000300800 */
[----:B------:R-:W2:Y:S04]  /*34750*/  LDL.LU R18, [R1+0x6a8] ;  /* 0x0006a80001127983 */ /* 0x000ea80000300800 */
[----:B------:R-:W2:Y:S04]  /*34760*/  LDL.LU R19, [R1+0x6ac] ;  /* 0x0006ac0001137983 */ /* 0x000ea80000300800 */
[----:B--2---:R-:W-:Y:S04]  /*34770*/  STL.64 [R1+0x3678], R18 ;  /* 0x0036781201007387 */ /* 0x004fe80000100a00 */
[----:B---3--:R0:W-:Y:S04]  /*34780*/  STL.64 [R1+0x3670], R16 ;  /* 0x0036701001007387 */ /* 0x0081e80000100a00 */
[----:B0-----:R-:W2:Y:S04]  /*34790*/  LDL.LU R16, [R1+0x6d0] ;  /* 0x0006d00001107983 */ /* 0x001ea80000300800 */
[----:B------:R-:W2:Y:S04]  /*347a0*/  LDL.LU R17, [R1+0x6d4] ;  /* 0x0006d40001117983 */ /* 0x000ea80000300800 */
[----:B------:R-:W2:Y:S04]  /*347b0*/  LDL.LU R18, [R1+0x6d8] ;  /* 0x0006d80001127983 */ /* 0x000ea80000300800 */
[----:B------:R-:W2:Y:S04]  /*347c0*/  LDL.LU R19, [R1+0x6dc] ;  /* 0x0006dc0001137983 */ /* 0x000ea80000300800 */
[----:B-1----:R-:W-:Y:S04]  /*347d0*/  STL.64 [R1+0x34a0], R6 ;  /* 0x0034a00601007387 */ /* 0x002fe80000100a00 */
[----:B------:R0:W-:Y:S04]  /*347e0*/  STL.64 [R1+0x3498], R4 ;  /* 0x0034980401007387 */ /* 0x0001e80000100a00 */
[----:B0-----:R-:W3:Y:S04]  /*347f0*/  LDL.LU R4, [R1+0x6e0] ;  /* 0x0006e00001047983 */ /* 0x001ee80000300800 */
[----:B------:R-:W3:Y:S04]  /*34800*/  LDL.LU R5, [R1+0x6e4] ;  /* 0x0006e40001057983 */ /* 0x000ee80000300800 */
[----:B------:R-:W3:Y:S04]  /*34810*/  LDL.LU R6, [R1+0x6e8] ;  /* 0x0006e80001067983 */ /* 0x000ee80000300800 */
[----:B------:R-:W3:Y:S01]  /*34820*/  LDL.LU R7, [R1+0x6ec] ;  /* 0x0006ec0001077983 */ /* 0x000ee20000300800 */
[----:B------:R-:W-:-:S02]  /*34830*/  IMAD.MOV.U32 R13, RZ, RZ, R10 ;  /* 0x000000ffff0d7224 */ /* 0x000fc400078e000a */
[----:B------:R-:W-:Y:S01]  /*34840*/  IMAD.MOV.U32 R12, RZ, RZ, R11 ;  /* 0x000000ffff0c7224 */ /* 0x000fe200078e000b */
[----:B---3--:R-:W-:-:S15]  /*34850*/  HMMA.16816.F32.BF16 R4, R20, R10, R4 ;  /* 0x0000000a1404723c */ /* 0x008fde0000041804 */
[----:B------:R-:W-:-:S04]  /*34860*/  NOP ;  /* 0x0000000000007918 */ /* 0x000fc80000000000 */
[----:B------:R-:W-:Y:S04]  /*34870*/  STL.64 [R1+0xa30], R4 ;  /* 0x000a300401007387 */ /* 0x000fe80000100a00 */
[----:B------:R-:W-:Y:S04]  /*34880*/  STL.64 [R1+0xa38], R6 ;  /* 0x000a380601007387 */ /* 0x000fe80000100a00 */
[----:B------:R-:W3:Y:S04]  /*34890*/  LDL.LU R8, [R1+0x450] ;  /* 0x0004500001087983 */ /* 0x000ee80000300800 */
[----:B------:R-:W3:Y:S04]  /*348a0*/  LDL.LU R9, [R1+0x454] ;  /* 0x0004540001097983 */ /* 0x000ee80000300800 */
[----:B------:R-:W3:Y:S04]  /*348b0*/  LDL.LU R10, [R1+0x458] ;  /* 0x00045800010a7983 */ /* 0x000ee80000300800 */
[----:B------:R-:W3:Y:S01]  /*348c0*/  LDL.LU R11, [R1+0x45c] ;  /* 0x00045c00010b7983 */ /* 0x000ee20000300800 */
[----:B--2---:R-:W-:Y:S03]  /*348d0*/  HMMA.16816.F32.BF16 R16, R20, R26, R16 ;  /* 0x0000001a1410723c */ /* 0x004fe60000041810 */
[----:B---3--:R0:W-:Y:S04]  /*348e0*/  STL.64 [R1+0x35c8], R10 ;  /* 0x0035c80a01007387 */ /* 0x0081e80000100a00 */
[----:B------:R-:W-:Y:S04]  /*348f0*/  STL.64 [R1+0x35c0], R8 ;  /* 0x0035c00801007387 */ /* 0x000fe80000100a00 */
[----:B0-----:R-:W2:Y:S04]  /*34900*/  LDL.64 R10, [R1+0x18] ;  /* 0x00001800010a7983 */ /* 0x001ea80000100a00 */
[----:B------:R-:W3:Y:S04]  /*34910*/  LDL.LU R4, [R1+0x230] ;  /* 0x0002300001047983 */ /* 0x000ee80000300800 */
[----:B------:R-:W3:Y:S04]  /*34920*/  LDL.LU R5, [R1+0x234] ;  /* 0x0002340001057983 */ /* 0x000ee80000300800 */
[----:B------:R-:W2:Y:S04]  /*34930*/  LDL.LU R6, [R1+0x238] ;  /* 0x0002380001067983 */ /* 0x000ea80000300800 */
[----:B------:R-:W2:Y:S04]  /*34940*/  LDL.LU R7, [R1+0x23c] ;  /* 0x00023c0001077983 */ /* 0x000ea80000300800 */
[----:B--2---:R0:W-:Y:S04]  /*34950*/  STL.64 [R1+0x34e0], R6 ;  /* 0x0034e00601007387 */ /* 0x0041e80000100a00 */
[----:B---3--:R1:W-:Y:S01]  /*34960*/  STL.64 [R1+0x34d8], R4 ;  /* 0x0034d80401007387 */ /* 0x0083e20000100a00 */
[----:B0-----:R-:W-:-:S03]  /*34970*/  IMAD.MOV.U32 R6, RZ, RZ, R3 ;  /* 0x000000ffff067224 */ /* 0x001fc600078e0003 */
[----:B------:R-:W2:Y:S04]  /*34980*/  LDL.LU R3, [R1+0x3680] ;  /* 0x0036800001037983 */ /* 0x000ea80000300800 */
[----:B------:R-:W-:Y:S04]  /*34990*/  STL.64 [R1+0xa20], R16 ;  /* 0x000a201001007387 */ /* 0x000fe80000100a00 */
[----:B------:R0:W-:Y:S01]  /*349a0*/  STL.64 [R1+0xa28], R18 ;  /* 0x000a281201007387 */ /* 0x0001e20000100a00 */
[----:B-1----:R-:W-:Y:S02]  /*349b0*/  IMAD.MOV.U32 R5, RZ, RZ, R26 ;  /* 0x000000ffff057224 */ /* 0x002fe400078e001a */
[----:B------:R-:W-:Y:S01]  /*349c0*/  IMAD.MOV.U32 R4, RZ, RZ, R27 ;  /* 0x000000ffff047224 */ /* 0x000fe200078e001b */
[----:B0-----:R-:W3:Y:S04]  /*349d0*/  LDL.LU.64 R18, [R1+0x3678] ;  /* 0x0036780001127983 */ /* 0x001ee80000300a00 */
[----:B------:R-:W3:Y:S04]  /*349e0*/  LDL.LU.64 R16, [R1+0x3670] ;  /* 0x0036700001107983 */ /* 0x000ee80000300a00 */
[----:B------:R-:W2:Y:S04]  /*349f0*/  LDL.LU.64 R26, [R1+0x3668] ;  /* 0x00366800011a7983 */ /* 0x000ea80000300a00 */
[----:B------:R-:W2:Y:S01]  /*34a00*/  LDL.LU.64 R24, [R1+0x3660] ;  /* 0x0036600001187983 */ /* 0x000ea20000300a00 */
[----:B------:R-:W-:-:S07]  /*34a10*/  IMAD.MOV.U32 R7, RZ, RZ, R29 ;  /* 0x000000ffff077224 */ /* 0x000fce00078e001d */
[----:B--2---:R-:W-:-:S15]  /*34a20*/  HMMA.16816.F32.BF16 R24, R20, R6, R24 ;  /* 0x000000061418723c */ /* 0x004fde0000041818 */
[----:B------:R-:W-:-:S04]  /*34a30*/  NOP ;  /* 0x0000000000007918 */ /* 0x000fc80000000000 */
[----:B------:R-:W-:Y:S04]  /*34a40*/  STL.64 [R1+0xa10], R24 ;  /* 0x000a101801007387 */ /* 0x000fe80000100a00 */
[----:B------:R0:W-:Y:S04]  /*34a50*/  STL.64 [R1+0xa18], R26 ;  /* 0x000a181a01007387 */ /* 0x0001e80000100a00 */
[----:B0-----:R-:W2:Y:S04]  /*34a60*/  LDL.LU.64 R26, [R1+0x3658] ;  /* 0x00365800011a7983 */ /* 0x001ea80000300a00 */
[----:B------:R0:W-:Y:S02]  /*34a70*/  STL.64 [R1+0x35f8], R6 ;  /* 0x0035f80601007387 */ /* 0x0001e40000100a00 */
[----:B0-----:R-:W-:-:S02]  /*34a80*/  IMAD.MOV.U32 R6, RZ, RZ, R5 ;  /* 0x000000ffff067224 */ /* 0x001fc400078e0005 */
[----:B------:R-:W-:-:S05]  /*34a90*/  IMAD.MOV.U32 R7, RZ, RZ, R4 ;  /* 0x000000ffff077224 */ /* 0x000fca00078e0004 */
[----:B------:R0:W-:Y:S04]  /*34aa0*/  STL.64 [R1+0x3610], R6 ;  /* 0x0036100601007387 */ /* 0x0001e80000100a00 */
[----:B------:R-:W2:Y:S04]  /*34ab0*/  LDL.LU R4, [R1+0x6b0] ;  /* 0x0006b00001047983 */ /* 0x000ea80000300800 */
[----:B------:R-:W2:Y:S04]  /*34ac0*/  LDL.LU R5, [R1+0x6b4] ;  /* 0x0006b40001057983 */ /* 0x000ea80000300800 */
[----:B0-----:R-:W2:Y:S04]  /*34ad0*/  LDL.LU R6, [R1+0x6b8] ;  /* 0x0006b80001067983 */ /* 0x001ea80000300800 */
[----:B------:R-:W2:Y:S02]  /*34ae0*/  LDL.LU R7, [R1+0x6bc] ;  /* 0x0006bc0001077983 */ /* 0x000ea40000300800 */
[----:B--2---:R-:W-:-:S15]  /*34af0*/  HMMA.16816.F32.BF16 R4, R20, R26, R4 ;  /* 0x0000001a1404723c */ /* 0x004fde0000041804 */
[----:B------:R-:W-:-:S04]  /*34b00*/  NOP ;  /* 0x0000000000007918 */ /* 0x000fc80000000000 */
[----:B------:R0:W-:Y:S04]  /*34b10*/  STL.64 [R1+0xa00], R4 ;  /* 0x000a000401007387 */ /* 0x0001e80000100a00 */
[----:B------:R-:W-:Y:S01]  /*34b20*/  STL.64 [R1+0xa08], R6 ;  /* 0x000a080601007387 */ /* 0x000fe20000100a00 */
[----:B0-----:R-:W-:Y:S02]  /*34b30*/  IMAD.MOV.U32 R5, RZ, RZ, R26 ;  /* 0x000000ffff057224 */ /* 0x001fe400078e001a */
[----:B------:R-:W-:Y:S02]  /*34b40*/  IMAD.MOV.U32 R4, RZ, RZ, R27 ;  /* 0x000000ffff047224 */ /* 0x000fe400078e001b */
[----:B------:R-:W3:Y:S02]  /*34b50*/  LDL.LU.64 R26, [R1+0x3650] ;  /* 0x00365000011a7983 */ /* 0x000ee40000300a00 */
[----:B---3--:R-:W-:-:S15]  /*34b60*/  HMMA.16816.F32.BF16 R16, R20, R26, R16 ;  /* 0x0000001a1410723c */ /* 0x008fde0000041810 */
[----:B------:R-:W-:-:S04]  /*34b70*/  NOP ;  /* 0x0000000000007918 */ /* 0x000fc80000000000 */
[----:B------:R-:W-:Y:S04]  /*34b80*/  STL.64 [R1+0x4e0], R16 ;  /* 0x0004e01001007387 */ /* 0x000fe80000100a00 */
[----:B------:R0:W-:Y:S04]  /*34b90*/  STL.64 [R1+0x4e8], R18 ;  /* 0x0004e81201007387 */ /* 0x0001e80000100a00 */
[----:B0-----:R-:W2:Y:S04]  /*34ba0*/  LDL.LU.64 R18, [R1+0x3648] ;  /* 0x0036480001127983 */ /* 0x001ea80000300a00 */
[----:B------:R-:W2:Y:S04]  /*34bb0*/  LDL.LU.64 R16, [R1+0x3640] ;  /* 0x0036400001107983 */ /* 0x000ea80000300a00 */
[----:B------:R-:W3:Y:S01]  /*34bc0*/  LDL.LU R24, [R1+0x680] ;  /* 0x0006800001187983 */ /* 0x000ee20000300800 */
[----:B------:R-:W-:-:S02]  /*34bd0*/  IMAD.MOV.U32 R9, RZ, RZ, R26 ;  /* 0x000000ffff097224 */ /* 0x000fc400078e001a */
[----:B------:R-:W-:Y:S01]  /*34be0*/  IMAD.MOV.U32 R8, RZ, RZ, R27 ;  /* 0x000000ffff087224 */ /* 0x000fe200078e001b */
[----:B--2---:R-:W-:-:S15]  /*34bf0*/  HMMA.16816.F32.BF16 R16, R20, R10, R16 ;  /* 0x0000000a1410723c */ /* 0x004fde0000041810 */
[----:B------:R-:W-:-:S04]  /*34c00*/  NOP ;  /* 0x0000000000007918 */ /* 0x000fc80000000000 */
[----:B------:R0:W-:Y:S04]  /*34c10*/  STL.64 [R1+0x9f0], R16 ;  /* 0x0009f01001007387 */ /* 0x0001e80000100a00 */
[----:B------:R1:W-:Y:S04]  /*34c20*/  STL.64 [R1+0x9f8], R18 ;  /* 0x0009f81201007387 */ /* 0x0003e80000100a00 */
[----:B------:R-:W3:Y:S04]  /*34c30*/  LDL.LU R25, [R1+0x684] ;  /* 0x0006840001197983 */ /* 0x000ee80000300800 */
[----:B------:R-:W3:Y:S04]  /*34c40*/  LDL.LU R26, [R1+0x688] ;  /* 0x00068800011a7983 */ /* 0x000ee80000300800 */
[----:B------:R-:W3:Y:S04]  /*34c50*/  LDL.LU R27, [R1+0x68c] ;  /* 0x00068c00011b7983 */ /* 0x000ee80000300800 */
[----:B0-----:R-:W2:Y:S04]  /*34c60*/  LDL.LU R16, [R1+0x600] ;  /* 0x0006000001107983 */ /* 0x001ea80000300800 */
[----:B------:R-:W2:Y:S04]  /*34c70*/  LDL.LU R17, [R1+0x604] ;  /* 0x0006040001117983 */ /* 0x000ea80000300800 */
[----:B-1----:R-:W2:Y:S04]  /*34c80*/  LDL.LU R18, [R1+0x608] ;  /* 0x0006080001127983 */ /* 0x002ea80000300800 */
[----:B------:R-:W2:Y:S04]  /*34c90*/  LDL.LU R19, [R1+0x60c] ;  /* 0x00060c0001137983 */ /* 0x000ea80000300800 */
[----:B------:R0:W-:Y:S02]  /*34ca0*/  STL.64 [R1+0x35d0], R10 ;  /* 0x0035d00a01007387 */ /* 0x0001e40000100a00 */
[----:B0-----:R-:W-:-:S02]  /*34cb0*/  IMAD.MOV.U32 R10, RZ, RZ, R9 ;  /* 0x000000ffff0a7224 */ /* 0x001fc400078e0009 */
[----:B------:R-:W-:-:S05]  /*34cc0*/  IMAD.MOV.U32 R11, RZ, RZ, R8 ;  /* 0x000000ffff0b7224 */ /* 0x000fca00078e0008 */
        /* <DEDUP_REMOVED lines=11> */
[----:B---3--:R-:W-:Y:S03]  /*34d80*/  HMMA.16816.F32.BF16 R24, R20, R14, R24 ;  /* 0x0000000e1418723c */ /* 0x008fe60000041818 */
[----:B--2---:R-:W-:Y:S04]  /*34d90*/  STL.64 [R1+0x3608], R10 ;  /* 0x0036080a01007387 */ /* 0x004fe80000100a00 */
[----:B------:R0:W-:Y:S04]  /*34da0*/  STL.64 [R1+0x3600], R8 ;  /* 0x0036000801007387 */ /* 0x0001e80000100a00 */
[----:B0-----:R-:W2:Y:S04]  /*34db0*/  LDL.LU R8, [R1+0x5e0] ;  /* 0x0005e00001087983 */ /* 0x001ea80000300800 */
[----:B------:R-:W2:Y:S04]  /*34dc0*/  LDL.LU R9, [R1+0x5e4] ;  /* 0x0005e40001097983 */ /* 0x000ea80000300800 */
[----:B------:R-:W3:Y:S04]  /*34dd0*/  LDL.LU R10, [R1+0x5e8] ;  /* 0x0005e800010a7983 */ /* 0x000ee80000300800 */
[----:B------:R-:W3:Y:S04]  /*34de0*/  LDL.LU R11, [R1+0x5ec] ;  /* 0x0005ec00010b7983 */ /* 0x000ee80000300800 */
[----:B---3--:R-:W-:Y:S04]  /*34df0*/  STL.64 [R1+0x3620], R10 ;  /* 0x0036200a01007387 */ /* 0x008fe80000100a00 */
[----:B--2---:R0:W-:Y:S04]  /*34e00*/  STL.64 [R1+0x3618], R8 ;  /* 0x0036180801007387 */ /* 0x0041e80000100a00 */
        /* <DEDUP_REMOVED lines=8> */
[----:B------:R0:W-:Y:S01]  /*34e90*/  STL.64 [R1+0x35d8], R14 ;  /* 0x0035d80e01007387 */ /* 0x0001e20000100a00 */
[----:B------:R-:W-:-:S03]  /*34ea0*/  IMAD.MOV.U32 R6, RZ, RZ, R13 ;  /* 0x000000ffff067224 */ /* 0x000fc600078e000d */
[----:B------:R-:W2:Y:S04]  /*34eb0*/  LDL.LU R12, [R1+0x5b0] ;  /* 0x0005b000010c7983 */ /* 0x000ea80000300800 */
[----:B------:R-:W2:Y:S04]  /*34ec0*/  LDL.LU R13, [R1+0x5b4] ;  /* 0x0005b400010d7983 */ /* 0x000ea80000300800 */
[----:B0-----:R-:W2:Y:S04]  /*34ed0*/  LDL.LU R14, [R1+0x5b8] ;  /* 0x0005b800010e7983 */ /* 0x001ea80000300800 */
[----:B------:R-:W2:Y:S01]  /*34ee0*/  LDL.LU R15, [R1+0x5bc] ;  /* 0x0005bc00010f7983 */ /* 0x000ea20000300800 */
[----:B---3--:R-:W-:Y:S03]  /*34ef0*/  HMMA.16816.F32.BF16 R20, R20, R26, R16 ;  /* 0x0000001a1414723c */ /* 0x008fe60000041810 */
[----:B------:R-:W2:Y:S04]  /*34f00*/  LDL.LU.64 R18, [R1+0x3630] ;  /* 0x0036300001127983 */ /* 0x000ea80000300a00 */
[----:B------:R-:W2:-:S12]  /*34f10*/  LDL.LU.64 R16, [R1+0x3628] ;  /* 0x0036280001107983 */ /* 0x000e980000300a00 */
[----:B------:R-:W-:Y:S04]  /*34f20*/  STL.64 [R1+0x660], R20 ;  /* 0x0006601401007387 */ /* 0x000fe80000100a00 */
[----:B------:R0:W-:Y:S02]  /*34f30*/  STL.64 [R1+0x668], R22 ;  /* 0x0006681601007387 */ /* 0x0001e40000100a00 */
[----:B0-----:R-:W-:Y:S02]  /*34f40*/  IMAD.MOV.U32 R22, RZ, RZ, R5 ;  /* 0x000000ffff167224 */ /* 0x001fe400078e0005 */
[----:B------:R-:W-:Y:S02]  /*34f50*/  IMAD.MOV.U32 R23, RZ, RZ, R4 ;  /* 0x000000ffff177224 */ /* 0x000fe400078e0004 */
[----:B--2---:R-:W-:Y:S01]  /*34f60*/  HMMA.16816.F32.BF16 R4, R16, R6, R8 ;  /* 0x000000061004723c */ /* 0x004fe20000041808 */
[----:B------:R-:W2:Y:S04]  /*34f70*/  LDL.LU.64 R10, [R1+0x3620] ;  /* 0x00362000010a7983 */ /* 0x000ea80000300a00 */
[----:B------:R-:W2:-:S14]  /*34f80*/  LDL.LU.64 R8, [R1+0x3618] ;  /* 0x0036180001087983 */ /* 0x000e9c0000300a00 */
[----:B------:R-:W-:Y:S04]  /*34f90*/  STL.64 [R1+0x650], R4 ;  /* 0x0006500401007387 */ /* 0x000fe80000100a00 */
[----:B------:R0:W-:Y:S04]  /*34fa0*/  STL.64 [R1+0x658], R6 ;  /* 0x0006580601007387 */ /* 0x0001e80000100a00 */
[----:B0-----:R-:W2:Y:S02]  /*34fb0*/  LDL.LU.64 R6, [R1+0x3610] ;  /* 0x0036100001067983 */ /* 0x001ea40000300a00 */
        /* <DEDUP_REMOVED lines=13> */
[----:B------:R-:W3:Y:S04]  /*35090*/  LDL.LU R4, [R1+0x590] ;  /* 0x0005900001047983 */ /* 0x000ee80000300800 */
[----:B------:R-:W3:Y:S04]  /*350a0*/  LDL.LU R5, [R1+0x594] ;  /* 0x0005940001057983 */ /* 0x000ee80000300800 */
[----:B0-----:R-:W3:Y:S04]  /*350b0*/  LDL.LU R6, [R1+0x598] ;  /* 0x0005980001067983 */ /* 0x001ee80000300800 */
[----:B------:R-:W3:Y:S01]  /*350c0*/  LDL.LU R7, [R1+0x59c] ;  /* 0x00059c0001077983 */ /* 0x000ee20000300800 */
[----:B--2---:R-:W-:-:S15]  /*350d0*/  HMMA.16816.F32.BF16 R8, R16, R22, R8 ;  /* 0x000000161008723c */ /* 0x004fde0000041808 */
[----:B------:R-:W-:-:S04]  /*350e0*/  NOP ;  /* 0x0000000000007918 */ /* 0x000fc80000000000 */
[----:B------:R-:W-:Y:S04]  /*350f0*/  STL.64 [R1+0x620], R8 ;  /* 0x0006200801007387 */ /* 0x000fe80000100a00 */
[----:B------:R0:W-:Y:S04]  /*35100*/  STL.64 [R1+0x628], R10 ;  /* 0x0006280a01007387 */ /* 0x0001e80000100a00 */
[----:B0-----:R-:W2:Y:S04]  /*35110*/  LDL.LU.64 R10, [R1+0x35e0] ;  /* 0x0035e000010a7983 */ /* 0x001ea80000300a00 */
[----:B------:R0:W-:Y:S04]  /*35120*/  STL.64 [R1+0x3578], R22 ;  /* 0x0035781601007387 */ /* 0x0001e80000100a00 */
[----:B------:R-:W3:Y:S04]  /*35130*/  LDL.LU R20, [R1+0x5a0] ;  /* 0x0005a00001147983 */ /* 0x000ee80000300800 */
[----:B------:R-:W3:Y:S04]  /*35140*/  LDL.LU R21, [R1+0x5a4] ;  /* 0x0005a40001157983 */ /* 0x000ee80000300800 */
[----:B0-----:R-:W3:Y:S04]  /*35150*/  LDL.LU R22, [R1+0x5a8] ;  /* 0x0005a80001167983 */ /* 0x001ee80000300800 */
[----:B------:R-:W3:Y:S01]  /*35160*/  LDL.LU R23, [R1+0x5ac] ;  /* 0x0005ac0001177983 */ /* 0x000ee20000300800 */
[----:B--2---:R-:W-:Y:S03]  /*35170*/  HMMA.16816.F32.BF16 R8, R16, R10, R12 ;  /* 0x0000000a1008723c */ /* 0x004fe6000004180c */
[----:B------:R-:W2:-:S15]  /*35180*/  LDL.LU.64 R14, [R1+0x35d8] ;  /* 0x0035d800010e7983 */ /* 0x000e9e0000300a00 */
[----:B------:R-:W-:Y:S01]  /*35190*/  NOP ;  /* 0x0000000000007918 */ /* 0x000fe20000000000 */
        /* <DEDUP_REMOVED lines=9> */
[----:B------:R-:W3:Y:S04]  /*35230*/  LDL.LU.64 R10, [R1+0x35c8] ;  /* 0x0035c800010a7983 */ /* 0x000ee80000300a00 */
[----:B------:R-:W3:Y:S01]  /*35240*/  LDL.LU.64 R8, [R1+0x35c0] ;  /* 0x0035c00001087983 */ /* 0x000ee20000300a00 */
[----:B--2---:R-:W-:Y:S01]  /*35250*/  HMMA.16816.F32.BF16 R20, R16, R14, R4 ;  /* 0x0000000e1014723c */ /* 0x004fe20000041804 */
[----:B------:R-:W-:-:S02]  /*35260*/  IMAD.MOV.U32 R5, RZ, RZ, R14 ;  /* 0x000000ffff057224 */ /* 0x000fc400078e000e */
[----:B------:R-:W-:-:S15]  /*35270*/  IMAD.MOV.U32 R4, RZ, RZ, R15 ;  /* 0x000000ffff047224 */ /* 0x000fde00078e000f */
[----:B------:R-:W-:Y:S01]  /*35280*/  NOP ;  /* 0x0000000000007918 */ /* 0x000fe20000000000 */
[----:B------:R0:W-:Y:S04]  /*35290*/  STL.64 [R1+0x600], R20 ;  /* 0x0006001401007387 */ /* 0x0001e80000100a00 */
[----:B------:R1:W-:Y:S04]  /*352a0*/  STL.64 [R1+0x608], R22 ;  /* 0x0006081601007387 */ /* 0x0003e80000100a00 */
[----:B------:R-:W2:Y:S04]  /*352b0*/  LDL.LU.64 R14, [R1+0x35b8] ;  /* 0x0035b800010e7983 */ /* 0x000ea80000300a00 */
[----:B------:R-:W2:Y:S04]  /*352c0*/  LDL.LU.64 R12, [R1+0x35b0] ;  /* 0x0035b000010c7983 */ /* 0x000ea80000300a00 */
[----:B------:R0:W-:Y:S01]  /*352d0*/  STL.64 [R1+0x3530], R26 ;  /* 0x0035301a01007387 */ /* 0x0001e20000100a00 */
[----:B---3--:R-:W-:Y:S03]  /*352e0*/  HMMA.16816.F32.BF16 R16, R16, R26, R8 ;  /* 0x0000001a1010723c */ /* 0x008fe60000041808 */
[----:B------:R-:W3:-:S15]  /*352f0*/  LDL.LU R8, [R1+0x280] ;  /* 0x0002800001087983 */ /* 0x000ede0000300800 */
[----:B------:R-:W-:Y:S01]  /*35300*/  NOP ;  /* 0x0000000000007918 */ /* 0x000fe20000000000 */
[----:B------:R-:W-:Y:S04]  /*35310*/  STL.64 [R1+0x190], R16 ;  /* 0x0001901001007387 */ /* 0x000fe80000100a00 */
[----:B------:R-:W-:Y:S04]  /*35320*/  STL.64 [R1+0x198], R18 ;  /* 0x0001981201007387 */ /* 0x000fe80000100a00 */
[----:B------:R-:W3:Y:S04]  /*35330*/  LDL.LU R9, [R1+0x284] ;  /* 0x0002840001097983 */ /* 0x000ee80000300800 */
[----:B------:R-:W2:Y:S04]  /*35340*/  LDL.LU R10, [R1+0x288] ;  /* 0x00028800010a7983 */ /* 0x000ea80000300800 */
[----:B------:R-:W2:Y:S04]  /*35350*/  LDL.LU R11, [R1+0x28c] ;  /* 0x00028c00010b7983 */ /* 0x000ea80000300800 */
[----:B--2---:R-:W-:Y:S04]  /*35360*/  STL.64 [R1+0x3540], R10 ;  /* 0x0035400a01007387 */ /* 0x004fe80000100a00 */
[----:B---3--:R-:W-:Y:S04]  /*35370*/  STL.64 [R1+0x3538], R8 ;  /* 0x0035380801007387 */ /* 0x008fe80000100a00 */
[----:B0-----:R-:W2:Y:S04]  /*35380*/  LDL.LU R20, [R1+0x410] ;  /* 0x0004100001147983 */ /* 0x001ea80000300800 */
[----:B------:R-:W2:Y:S04]  /*35390*/  LDL.LU R21, [R1+0x414] ;  /* 0x0004140001157983 */ /* 0x000ea80000300800 */
[----:B-1----:R-:W3:Y:S04]  /*353a0*/  LDL.LU R22, [R1+0x418] ;  /* 0x0004180001167983 */ /* 0x002ee80000300800 */
[----:B------:R-:W3:Y:S01]  /*353b0*/  LDL.LU R23, [R1+0x41c] ;  /* 0x00041c0001177983 */ /* 0x000ee20000300800 */
[----:B------:R-:W-:-:S02]  /*353c0*/  IMAD.MOV.U32 R27, RZ, RZ, R4 ;  /* 0x000000ffff1b7224 */ /* 0x000fc400078e0004 */
[----:B------:R-:W-:Y:S01]  /*353d0*/  IMAD.MOV.U32 R26, RZ, RZ, R5 ;  /* 0x000000ffff1a7224 */ /* 0x000fe200078e0005 */
[----:B------:R-:W2:Y:S04]  /*353e0*/  LDL.LU R4, [R1+0x430] ;  /* 0x0004300001047983 */ /* 0x000ea80000300800 */
[----:B------:R-:W4:Y:S04]  /*353f0*/  LDL.LU R5, [R1+0x434] ;  /* 0x0004340001057983 */ /* 0x000f280000300800 */
[----:B------:R-:W4:Y:S04]  /*35400*/  LDL.LU R6, [R1+0x438] ;  /* 0x0004380001067983 */ /* 0x000f280000300800 */
[----:B------:R-:W4:Y:S04]  /*35410*/  LDL.LU R7, [R1+0x43c] ;  /* 0x00043c0001077983 */ /* 0x000f280000300800 */
[----:B---3--:R0:W-:Y:S04]  /*35420*/  STL.64 [R1+0x3588], R22 ;  /* 0x0035881601007387 */ /* 0x0081e80000100a00 */
[----:B--2---:R-:W-:Y:S04]  /*35430*/  STL.64 [R1+0x3580], R20 ;  /* 0x0035801401007387 */ /* 0x004fe80000100a00 */
[----:B0-----:R-:W2:Y:S04]  /*35440*/  LDL.64 R22, [R1+0x58] ;  /* 0x0000580001167983 */ /* 0x001ea80000100a00 */
[----:B--2---:R0:W-:Y:S04]  /*35450*/  STL.64 [R1+0x35a0], R22 ;  /* 0x0035a01601007387 */ /* 0x0041e80000100a00 */
[----:B0-----:R-:W4:Y:S04]  /*35460*/  LDL.64 R22, [R1+0x68] ;  /* 0x0000680001167983 */ /* 0x001f280000100a00 */
[----:B------:R0:W-:Y:S02]  /*35470*/  STL.64 [R1+0x3548], R26 ;  /* 0x0035481a01007387 */ /* 0x0001e40000100a00 */
[----:B0-----:R-:W-:-:S02]  /*35480*/  IMAD.MOV.U32 R26, RZ, RZ, R25 ;  /* 0x000000ffff1a7224 */ /* 0x001fc400078e0019 */
[----:B------:R-:W-:-:S05]  /*35490*/  IMAD.MOV.U32 R27, RZ, RZ, R24 ;  /* 0x000000ffff1b7224 */ /* 0x000fca00078e0018 */
[----:B------:R0:W-:Y:S04]  /*354a0*/  STL.64 [R1+0x3560], R26 ;  /* 0x0035601a01007387 */ /* 0x0001e80000100a00 */
[----:B------:R-:W2:Y:S04]  /*354b0*/  LDL.LU R8, [R1+0x3d0] ;  /* 0x0003d00001087983 */ /* 0x000ea80000300800 */
[----:B------:R-:W2:Y:S04]  /*354c0*/  LDL.LU R9, [R1+0x3d4] ;  /* 0x0003d40001097983 */ /* 0x000ea80000300800 */
[----:B------:R-:W3:Y:S04]  /*354d0*/  LDL.LU R10, [R1+0x3d8] ;  /* 0x0003d800010a7983 */ /* 0x000ee80000300800 */
[----:B------:R-:W3:Y:S04]  /*354e0*/  LDL.LU R11, [R1+0x3dc] ;  /* 0x0003dc00010b7983 */ /* 0x000ee80000300800 */
        /* <DEDUP_REMOVED lines=10> */
[----:B----4-:R-:W-:Y:S03]  /*35590*/  HMMA.16816.F32.BF16 R4, R12, R22, R4 ;  /* 0x000000160c04723c */ /* 0x010fe60000041804 */
[----:B--2---:R-:W-:Y:S04]  /*355a0*/  STL.64 [R1+0x3598], R26 ;  /* 0x0035981a01007387 */ /* 0x004fe80000100a00 */
[----:B------:R0:W-:Y:S04]  /*355b0*/  STL.64 [R1+0x3590], R24 ;  /* 0x0035901801007387 */ /* 0x0001e80000100a00 */
[----:B0-----:R-:W2:Y:S04]  /*355c0*/  LDL.LU R24, [R1+0x420] ;  /* 0x0004200001187983 */ /* 0x001ea80000300800 */
[----:B------:R-:W2:Y:S04]  /*355d0*/  LDL.LU R25, [R1+0x424] ;  /* 0x0004240001197983 */ /* 0x000ea80000300800 */
[----:B------:R-:W2:Y:S04]  /*355e0*/  LDL.LU R26, [R1+0x428] ;  /* 0x00042800011a7983 */ /* 0x000ea80000300800 */
[----:B------:R-:W2:Y:S04]  /*355f0*/  LDL.LU R27, [R1+0x42c] ;  /* 0x00042c00011b7983 */ /* 0x000ea80000300800 */
[----:B---3--:R-:W-:Y:S04]  /*35600*/  STL.64 [R1+0x3558], R10 ;  /* 0x0035580a01007387 */ /* 0x008fe80000100a00 */
[----:B------:R0:W-:Y:S04]  /*35610*/  STL.64 [R1+0x3550], R8 ;  /* 0x0035500801007387 */ /* 0x0001e80000100a00 */
[----:B0-----:R-:W3:Y:S04]  /*35620*/  LDL.LU R8, [R1+0x3e0] ;  /* 0x0003e00001087983 */ /* 0x001ee80000300800 */
[----:B------:R-:W3:Y:S04]  /*35630*/  LDL.LU R9, [R1+0x3e4] ;  /* 0x0003e40001097983 */ /* 0x000ee80000300800 */
[----:B------:R-:W3:Y:S04]  /*35640*/  LDL.LU R10, [R1+0x3e8] ;  /* 0x0003e800010a7983 */ /* 0x000ee80000300800 */
[----:B------:R-:W3:Y:S04]  /*35650*/  LDL.LU R11, [R1+0x3ec] ;  /* 0x0003ec00010b7983 */ /* 0x000ee80000300800 */
[----:B------:R-:W4:Y:S04]  /*35660*/  LDL.64 R18, [R1+0x28] ;  /* 0x0000280001127983 */ /* 0x000f280000100a00 */
[----:B------:R0:W-:Y:S04]  /*35670*/  STL.64 [R1+0x180], R4 ;  /* 0x0001800401007387 */ /* 0x0001e80000100a00 */
[----:B------:R1:W-:Y:S01]  /*35680*/  STL.64 [R1+0x188], R6 ;  /* 0x0001880601007387 */ /* 0x0003e20000100a00 */
[----:B0-----:R-:W-:-:S03]  /*35690*/  IMAD.MOV.U32 R5, RZ, RZ, R22 ;  /* 0x000000ffff057224 */ /* 0x001fc600078e0016 */
[----:B-1----:R-:W2:Y:S01]  /*356a0*/  LDL.LU.64 R6, [R1+0x35a8] ;  /* 0x0035a80001067983 */ /* 0x002ea20000300a00 */
[----:B------:R-:W-:-:S03]  /*356b0*/  IMAD.MOV.U32 R4, RZ, RZ, R23 ;  /* 0x000000ffff047224 */ /* 0x000fc600078e0017 */
        /* <DEDUP_REMOVED lines=9> */
[----:B------:R-:W2:Y:S04]  /*35750*/  LDL.LU.64 R22, [R1+0x3588] ;  /* 0x0035880001167983 */ /* 0x000ea80000300a00 */
[----:B------:R-:W2:Y:S02]  /*35760*/  LDL.LU.64 R20, [R1+0x3580] ;  /* 0x0035800001147983 */ /* 0x000ea40000300a00 */
        /* <DEDUP_REMOVED lines=8> */
[----:B------:R-:W-:Y:S01]  /*357f0*/  STL.64 [R1+0x3508], R6 ;  /* 0x0035080601007387 */ /* 0x000fe20000100a00 */
[----:B--2---:R-:W-:-:S15]  /*35800*/  HMMA.16816.F32.BF16 R24, R12, R22, R24 ;  /* 0x000000160c18723c */ /* 0x004fde0000041818 */
[----:B------:R-:W-:-:S04]  /*35810*/  NOP ;  /* 0x0000000000007918 */ /* 0x000fc80000000000 */
[----:B------:R-:W-:Y:S04]  /*35820*/  STL.64 [R1+0x4a0], R24 ;  /* 0x0004a01801007387 */ /* 0x000fe80000100a00 */
[----:B------:R0:W-:Y:S04]  /*35830*/  STL.64 [R1+0x4a8], R26 ;  /* 0x0004a81a01007387 */ /* 0x0001e80000100a00 */
[----:B0-----:R-:W4:Y:S04]  /*35840*/  LDL.LU.64 R26, [R1+0x3570] ;  /* 0x00357000011a7983 */ /* 0x001f280000300a00 */
[----:B------:R-:W4:Y:S04]  /*35850*/  LDL.LU.64 R24, [R1+0x3568] ;  /* 0x0035680001187983 */ /* 0x000f280000300a00 */
        /* <DEDUP_REMOVED lines=11> */
[C---:B----4-:R-:W-:Y:S03]  /*35910*/  HMMA.16816.F32.BF16 R24, R12.reuse, R18, R24 ;  /* 0x000000120c18723c */ /* 0x050fe60000041818 */
        /* <DEDUP_REMOVED lines=20> */
[----:B0-----:R-:W3:Y:S01]  /*35a60*/  LDL.LU.64 R26, [R1+0x3530] ;  /* 0x00353000011a7983 */ /* 0x001ee20000300a00 */
[----:B------:R-:W-:Y:S02]  /*35a70*/  IMAD.MOV.U32 R6, RZ, RZ, R5 ;  /* 0x000000ffff067224 */ /* 0x000fe400078e0005 */
[----:B------:R-:W-:Y:S01]  /*35a80*/  IMAD.MOV.U32 R7, RZ, RZ, R4 ;  /* 0x000000ffff077224 */ /* 0x000fe200078e0004 */
[----:B---3--:R-:W-:Y:S01]  /*35a90*/  HMMA.16816.F32.BF16 R12, R12, R26, R8 ;  /* 0x0000001a0c0c723c */ /* 0x008fe20000041808 */
[----:B------:R-:W2:Y:S04]  /*35aa0*/  LDL.LU.64 R10, [R1+0x3528] ;  /* 0x00352800010a7983 */ /* 0x000ea80000300a00 */
[----:B------:R-:W2:Y:S04]  /*35ab0*/  LDL.LU.64 R8, [R1+0x3520] ;  /* 0x0035200001087983 */ /* 0x000ea80000300a00 */
[----:B------:R0:W-:Y:S04]  /*35ac0*/  STL.64 [R1+0x34a8], R26 ;  /* 0x0034a81a01007387 */ /* 0x0001e80000100a00 */
[----:B------:R-:W3:Y:S06]  /*35ad0*/  LDL.LU R24, [R1+0x240] ;  /* 0x0002400001187983 */ /* 0x000eec0000300800 */
[----:B------:R-:W-:Y:S04]  /*35ae0*/  STL.64 [R1+0x3e0], R12 ;  /* 0x0003e00c01007387 */ /* 0x000fe80000100a00 */
[----:B------:R1:W-:Y:S04]  /*35af0*/  STL.64 [R1+0x3e8], R14 ;  /* 0x0003e80e01007387 */ /* 0x0003e80000100a00 */
[----:B------:R-:W3:Y:S04]  /*35b00*/  LDL.LU R25, [R1+0x244] ;  /* 0x0002440001197983 */ /* 0x000ee80000300800 */
[----:B0-----:R-:W3:Y:S04]  /*35b10*/  LDL.LU R26, [R1+0x248] ;  /* 0x00024800011a7983 */ /* 0x001ee80000300800 */
[----:B------:R-:W3:Y:S04]  /*35b20*/  LDL.LU R27, [R1+0x24c] ;  /* 0x00024c00011b7983 */ /* 0x000ee80000300800 */
[----:B-1----:R-:W4:Y:S01]  /*35b30*/  LDL.64 R14, [R1+0x18] ;  /* 0x00001800010e7983 */ /* 0x002f220000100a00 */
[----:B--2---:R-:W-:Y:S03]  /*35b40*/  HMMA.16816.F32.BF16 R4, R8, R6, R20 ;  /* 0x000000060804723c */ /* 0x004fe60000041814 */
[----:B------:R-:W2:Y:S04]  /*35b50*/  LDL.LU.64 R22, [R1+0x3518] ;  /* 0x0035180001167983 */ /* 0x000ea80000300a00 */
[----:B------:R-:W2:-:S12]  /*35b60*/  LDL.LU.64 R20, [R1+0x3510] ;  /* 0x0035100001147983 */ /* 0x000e980000300a00 */
        /* <DEDUP_REMOVED lines=9> */
[----:B--2---:R-:W-:Y:S02]  /*35c00*/  HMMA.16816.F32.BF16 R4, R8, R6, R20 ;  /* 0x000000060804723c */ /* 0x004fe40000041814 */
[----:B------:R-:W3:-:S15]  /*35c10*/  LDL.LU.64 R22, [R1+0x34e8] ;  /* 0x0034e80001167983 */ /* 0x000ede0000300a00 */
[----:B------:R-:W-:Y:S02]  /*35c20*/  NOP ;  /* 0x0000000000007918 */ /* 0x000fe40000000000 */
[----:B------:R-:W-:Y:S04]  /*35c30*/  STL.64 [R1+0x250], R4 ;  /* 0x0002500401007387 */ /* 0x000fe80000100a00 */
[----:B------:R0:W-:Y:S04]  /*35c40*/  STL.64 [R1+0x258], R6 ;  /* 0x0002580601007387 */ /* 0x0001e80000100a00 */
[----:B0-----:R-:W2:Y:S04]  /*35c50*/  LDL.LU.64 R6, [R1+0x34e0] ;  /* 0x0034e00001067983 */ /* 0x001ea80000300a00 */
[----:B------:R-:W2:Y:S01]  /*35c60*/  LDL.LU.64 R4, [R1+0x34d8] ;  /* 0x0034d80001047983 */ /* 0x000ea20000300a00 */
[C---:B---3--:R-:W-:Y:S08]  /*35c70*/  HMMA.16816.F32.BF16 R24, R8.reuse, R22, R24 ;  /* 0x000000160818723c */ /* 0x048ff00000041818 */
[C---:B--2---:R-:W-:Y:S01]  /*35c80*/  HMMA.16816.F32.BF16 R20, R8.reuse, R18, R4 ;  /* 0x000000120814723c */ /* 0x044fe20000041804 */
[----:B------:R-:W2:Y:S10]  /*35c90*/  LDL.LU R4, [R1+0x110] ;  /* 0x0001100001047983 */ /* 0x000eb40000300800 */
[----:B------:R-:W-:Y:S04]  /*35ca0*/  STL.64 [R1+0x240], R24 ;  /* 0x0002401801007387 */ /* 0x000fe80000100a00 */
[----:B------:R-:W-:Y:S04]  /*35cb0*/  STL.64 [R1+0x248], R26 ;  /* 0x0002481a01007387 */ /* 0x000fe80000100a00 */
[----:B------:R-:W-:Y:S04]  /*35cc0*/  STL.64 [R1+0x230], R20 ;  /* 0x0002301401007387 */ /* 0x000fe80000100a00 */
[----:B------:R-:W-:Y:S04]  /*35cd0*/  STL.64 [R1+0x238], R22 ;  /* 0x0002381601007387 */ /* 0x000fe80000100a00 */
[----:B------:R-:W2:Y:S04]  /*35ce0*/  LDL.LU R5, [R1+0x114] ;  /* 0x0001140001057983 */ /* 0x000ea80000300800 */
[----:B------:R-:W3:Y:S04]  /*35cf0*/  LDL.LU R6, [R1+0x118] ;  /* 0x0001180001067983 */ /* 0x000ee80000300800 */
[----:B------:R-:W3:Y:S04]  /*35d00*/  LDL.LU R7, [R1+0x11c] ;  /* 0x00011c0001077983 */ /* 0x000ee80000300800 */
[----:B---3--:R-:W-:Y:S04]  /*35d10*/  STL.64 [R1+0x34b8], R6 ;  /* 0x0034b80601007387 */ /* 0x008fe80000100a00 */
[----:B--2---:R0:W-:Y:S04]  /*35d20*/  STL.64 [R1+0x34b0], R4 ;  /* 0x0034b00401007387 */ /* 0x0041e80000100a00 */
[----:B0-----:R-:W2:Y:S04]  /*35d30*/  LDL.LU R4, [R1+0x210] ;  /* 0x0002100001047983 */ /* 0x001ea80000300800 */
[----:B------:R-:W2:Y:S04]  /*35d40*/  LDL.LU R5, [R1+0x214] ;  /* 0x0002140001057983 */ /* 0x000ea80000300800 */
[----:B------:R-:W3:Y:S04]  /*35d50*/  LDL.LU R6, [R1+0x218] ;  /* 0x0002180001067983 */ /* 0x000ee80000300800 */
[----:B------:R-:W3:Y:S04]  /*35d60*/  LDL.LU R7, [R1+0x21c] ;  /* 0x00021c0001077983 */ /* 0x000ee80000300800 */
[----:B---3--:R-:W-:Y:S04]  /*35d70*/  STL.64 [R1+0x34d0], R6 ;  /* 0x0034d00601007387 */ /* 0x008fe80000100a00 */
[----:B--2---:R0:W-:Y:S04]  /*35d80*/  STL.64 [R1+0x34c8], R4 ;  /* 0x0034c80401007387 */ /* 0x0041e80000100a00 */
[----:B0-----:R-:W4:Y:S04]  /*35d90*/  LDL.LU R4, [R1+0x220] ;  /* 0x0002200001047983 */ /* 0x001f280000300800 */
[----:B------:R-:W4:Y:S04]  /*35da0*/  LDL.LU R5, [R1+0x224] ;  /* 0x0002240001057983 */ /* 0x000f280000300800 */
[----:B------:R-:W4:Y:S04]  /*35db0*/  LDL.LU R6, [R1+0x228] ;  /* 0x0002280001067983 */ /* 0x000f280000300800 */
[----:B------:R-:W4:Y:S04]  /*35dc0*/  LDL.LU R7, [R1+0x22c] ;  /* 0x00022c0001077983 */ /* 0x000f280000300800 */
[----:B------:R-:W2:Y:S04]  /*35dd0*/  LDL.64 R26, [R1+0x8] ;  /* 0x00000800011a7983 */ /* 0x000ea80000100a00 */
[----:B------:R-:W3:Y:S04]  /*35de0*/  LDL.LU R20, [R1+0x100] ;  /* 0x0001000001147983 */ /* 0x000ee80000300800 */
[----:B------:R-:W3:Y:S04]  /*35df0*/  LDL.LU R21, [R1+0x104] ;  /* 0x0001040001157983 */ /* 0x000ee80000300800 */
[----:B------:R-:W3:Y:S04]  /*35e00*/  LDL.LU R22, [R1+0x108] ;  /* 0x0001080001167983 */ /* 0x000ee80000300800 */
[----:B------:R-:W3:Y:S04]  /*35e10*/  LDL.LU R23, [R1+0x10c] ;  /* 0x00010c0001177983 */ /* 0x000ee80000300800 */
[----:B------:R0:W-:Y:S04]  /*35e20*/  STL.64 [R1+0x3458], R18 ;  /* 0x0034581201007387 */ /* 0x0001e80000100a00 */
[----:B0-----:R-:W2:Y:S04]  /*35e30*/  LDL.64 R18, [R1+0x38] ;  /* 0x0000380001127983 */ /* 0x001ea80000100a00 */
[----:B--2---:R0:W-:Y:S04]  /*35e40*/  STL.64 [R1+0x3470], R18 ;  /* 0x0034701201007387 */ /* 0x0041e80000100a00 */
[----:B0-----:R-:W2:Y:S01]  /*35e50*/  LDL.64 R18, [R1+0x48] ;  /* 0x0000480001127983 */ /* 0x001ea20000100a00 */
[----:B----4-:R-:W-:Y:S03]  /*35e60*/  HMMA.16816.F32.BF16 R4, R8, R14, R4 ;  /* 0x0000000e0804723c */ /* 0x010fe60000041804 */
[----:B--2---:R0:W-:Y:S04]  /*35e70*/  STL.64 [R1+0x3478], R18 ;  /* 0x0034781201007387 */ /* 0x0041e80000100a00 */
[----:B0-----:R-:W2:Y:S04]  /*35e80*/  LDL.64 R18, [R1+0x58] ;  /* 0x0000580001127983 */ /* 0x001ea80000100a00 */
[----:B--2---:R0:W-:Y:S04]  /*35e90*/  STL.64 [R1+0x3490], R18 ;  /* 0x0034901201007387 */ /* 0x0041e80000100a00 */
[----:B0-----:R-:W3:Y:S04]  /*35ea0*/  LDL.LU.64 R18, [R1+0x68] ;  /* 0x0000680001127983 */ /* 0x001ee80000300a00 */
[----:B------:R-:W-:Y:S04]  /*35eb0*/  STL.64 [R1+0x5f0], R4 ;  /* 0x0005f00401007387 */ /* 0x000fe80000100a00 */
[----:B------:R0:W-:Y:S04]  /*35ec0*/  STL.64 [R1+0x5f8], R6 ;  /* 0x0005f80601007387 */ /* 0x0001e80000100a00 */
[----:B0-----:R-:W2:Y:S04]  /*35ed0*/  LDL.LU.64 R6, [R1+0x34d0] ;  /* 0x0034d00001067983 */ /* 0x001ea80000300a00 */
[----:B------:R-:W2:Y:S04]  /*35ee0*/  LDL.LU.64 R4, [R1+0x34c8] ;  /* 0x0034c80001047983 */ /* 0x000ea80000300a00 */
[----:B------:R0:W-:Y:S04]  /*35ef0*/  STL.64 [R1+0x3450], R14 ;  /* 0x0034500e01007387 */ /* 0x0001e80000100a00 */
[----:B------:R-:W4:Y:S04]  /*35f00*/  LDL.LU R12, [R1+0xc0] ;  /* 0x0000c000010c7983 */ /* 0x000f280000300800 */
[----:B------:R-:W4:Y:S04]  /*35f10*/  LDL.LU R13, [R1+0xc4] ;  /* 0x0000c400010d7983 */ /* 0x000f280000300800 */
[----:B0-----:R-:W2:Y:S01]  /*35f20*/  LDL.LU R14, [R1+0xc8] ;  /* 0x0000c800010e7983 */ /* 0x001ea20000300800 */
[----:B------:R-:W-:-:S03]  /*35f30*/  IMAD.MOV.U32 R15, RZ, RZ, R3 ;  /* 0x000000ffff0f7224 */ /* 0x000fc600078e0003 */
[----:B------:R-:W3:Y:S04]  /*35f40*/  LDL.LU R3, [R1+0x34c0] ;  /* 0x0034c00001037983 */ /* 0x000ee80000300800 */
[----:B--2---:R-:W-:Y:S04]  /*35f50*/  STL.64 [R1+0x3468], R14 ;  /* 0x0034680e01007387 */ /* 0x004fe80000100a00 */
[----:B----4-:R0:W-:Y:S04]  /*35f60*/  STL.64 [R1+0x3460], R12 ;  /* 0x0034600c01007387 */ /* 0x0101e80000100a00 */
[----:B0-----:R-:W2:Y:S04]  /*35f70*/  LDL.LU R12, [R1+0xd0] ;  /* 0x0000d000010c7983 */ /* 0x001ea80000300800 */
[----:B------:R-:W2:Y:S04]  /*35f80*/  LDL.LU R13, [R1+0xd4] ;  /* 0x0000d400010d7983 */ /* 0x000ea80000300800 */
[----:B------:R-:W4:Y:S04]  /*35f90*/  LDL.LU R14, [R1+0xd8] ;  /* 0x0000d800010e7983 */ /* 0x000f280000300800 */
[----:B------:R-:W4:Y:S01]  /*35fa0*/  LDL.LU R15, [R1+0xdc] ;  /* 0x0000dc00010f7983 */ /* 0x000f220000300800 */
[----:B------:R-:W-:Y:S01]  /*35fb0*/  HMMA.16816.F32.BF16 R4, R8, R26, R4 ;  /* 0x0000001a0804723c */ /* 0x000fe20000041804 */
[----:B------:R-:W-:-:S02]  /*35fc0*/  IMAD.MOV.U32 R17, RZ, RZ, R26 ;  /* 0x000000ffff117224 */ /* 0x000fc400078e001a */
[----:B------:R-:W-:Y:S01]  /*35fd0*/  IMAD.MOV.U32 R16, RZ, RZ, R27 ;  /* 0x000000ffff107224 */ /* 0x000fe200078e001b */
        /* <DEDUP_REMOVED lines=8> */
[----:B0-----:R-:W4:Y:S04]  /*36060*/  LDL.LU.64 R6, [R1+0x34b8] ;  /* 0x0034b80001067983 */ /* 0x001f280000300a00 */
[----:B------:R-:W4:Y:S04]  /*36070*/  LDL.LU.64 R4, [R1+0x34b0] ;  /* 0x0034b00001047983 */ /* 0x000f280000300a00 */
[----:B------:R-:W4:Y:S02]  /*36080*/  LDL.LU.64 R26, [R1+0x34a8] ;  /* 0x0034a800011a7983 */ /* 0x000f240000300a00 */
[----:B----4-:R-:W-:Y:S02]  /*36090*/  HMMA.16816.F32.BF16 R8, R8, R26, R4 ;  /* 0x0000001a0808723c */ /* 0x010fe40000041804 */
[----:B------:R-:W3:Y:S04]  /*360a0*/  LDL.LU.64 R6, [R1+0x34a0] ;  /* 0x0034a00001067983 */ /* 0x000ee80000300a00 */
[----:B------:R-:W3:-:S13]  /*360b0*/  LDL.LU.64 R4, [R1+0x3498] ;  /* 0x0034980001047983 */ /* 0x000eda0000300a00 */
[----:B------:R-:W-:Y:S04]  /*360c0*/  STL.64 [R1+0x950], R8 ;  /* 0x0009500801007387 */ /* 0x000fe80000100a00 */
[----:B------:R-:W-:Y:S01]  /*360d0*/  STL.64 [R1+0x958], R10 ;  /* 0x0009580a01007387 */ /* 0x000fe20000100a00 */
[----:B---3--:R-:W-:-:S15]  /*360e0*/  HMMA.16816.F32.BF16 R20, R4, R18, R20 ;  /* 0x000000120414723c */ /* 0x008fde0000041814 */
[----:B------:R-:W-:-:S04]  /*360f0*/  NOP ;  /* 0x0000000000007918 */ /* 0x000fc80000000000 */
[----:B------:R0:W-:Y:S04]  /*36100*/  STL.64 [R1+0xb10], R20 ;  /* 0x000b101401007387 */ /* 0x0001e80000100a00 */
[----:B------:R1:W-:Y:S01]  /*36110*/  STL.64 [R1+0xb18], R22 ;  /* 0x000b181601007387 */ /* 0x0003e20000100a00 */
[----:B0-----:R-:W-:Y:S02]  /*36120*/  IMAD.MOV.U32 R21, RZ, RZ, R19 ;  /* 0x000000ffff157224 */ /* 0x001fe400078e0013 */
[----:B-1----:R-:W-:Y:S02]  /*36130*/  IMAD.MOV.U32 R22, RZ, RZ, R18 ;  /* 0x000000ffff167224 */ /* 0x002fe400078e0012 */
[----:B------:R-:W2:Y:S04]  /*36140*/  LDL.LU.64 R18, [R1+0x3490] ;  /* 0x0034900001127983 */ /* 0x000ea80000300a00 */
[----:B------:R0:W-:Y:S04]  /*36150*/  STL [R1+0x343c], R21 ;  /* 0x00343c1501007387 */ /* 0x0001e80000100800 */
[----:B------:R1:W-:Y:S04]  /*36160*/  STL [R1+0x3438], R22 ;  /* 0x0034381601007387 */ /* 0x0003e80000100800 */
[----:B------:R-:W3:Y:S04]  /*36170*/  LDL.LU R20, [R1+0xe0] ;  /* 0x0000e00001147983 */ /* 0x000ee80000300800 */
[----:B0-----:R-:W3:Y:S04]  /*36180*/  LDL.LU R21, [R1+0xe4] ;  /* 0x0000e40001157983 */ /* 0x001ee80000300800 */
[----:B-1----:R-:W3:Y:S01]  /*36190*/  LDL.LU R22, [R1+0xe8] ;  /* 0x0000e80001167983 */ /* 0x002ee20000300800 */
[----:B--2---:R-:W-:Y:S01]  /*361a0*/  HMMA.16816.F32.BF16 R12, R4, R18, R12 ;  /* 0x00000012040c723c */ /* 0x004fe2000004180c */
[----:B------:R-:W-:-:S15]  /*361b0*/  IMAD.MOV.U32 R29, RZ, RZ, R19 ;  /* 0x000000ffff1d7224 */ /* 0x000fde00078e0013 */
[----:B------:R-:W-:-:S03]  /*361c0*/  NOP ;  /* 0x0000000000007918 */ /* 0x000fc60000000000 */
[----:B------:R-:W-:Y:S04]  /*361d0*/  STL.64 [R1+0xb00], R12 ;  /* 0x000b000c01007387 */ /* 0x000fe80000100a00 */
[----:B------:R0:W-:Y:S04]  /*361e0*/  STL.64 [R1+0xb08], R14 ;  /* 0x000b080e01007387 */ /* 0x0001e80000100a00 */
[----:B0-----:R-:W2:Y:S04]  /*361f0*/  LDL.LU.64 R14, [R1+0x3488] ;  /* 0x00348800010e7983 */ /* 0x001ea80000300a00 */
[----:B------:R-:W2:Y:S04]  /*36200*/  LDL.LU.64 R12, [R1+0x3480] ;  /* 0x00348000010c7983 */ /* 0x000ea80000300a00 */
[----:B------:R-:W3:Y:S01]  /*36210*/  LDL.LU.64 R18, [R1+0x3478] ;  /* 0x0034780001127983 */ /* 0x000ee20000300a00 */
[----:B------:R-:W-:-:S07]  /*36220*/  IMAD.MOV.U32 R23, RZ, RZ, R3 ;  /* 0x000000ffff177224 */ /* 0x000fce00078e0003 */
[----:B---3--:R-:W-:Y:S01]  /*36230*/  HMMA.16816.F32.BF16 R20, R4, R18, R20 ;  /* 0x000000120414723c */ /* 0x008fe20000041814 */
[----:B------:R-:W-:-:S15]  /*36240*/  IMAD.MOV.U32 R3, RZ, RZ, R19 ;  /* 0x000000ffff037224 */ /* 0x000fde00078e0013 */
[----:B------:R-:W-:-:S03]  /*36250*/  NOP ;  /* 0x0000000000007918 */ /* 0x000fc60000000000 */
[----:B------:R-:W-:Y:S04]  /*36260*/  STL.64 [R1+0xaf0], R20 ;  /* 0x000af01401007387 */ /* 0x000fe80000100a00 */
[----:B------:R0:W-:Y:S02]  /*36270*/  STL.64 [R1+0xaf8], R22 ;  /* 0x000af81601007387 */ /* 0x0001e40000100a00 */
[----:B0-----:R-:W-:Y:S02]  /*36280*/  IMAD.MOV.U32 R23, RZ, RZ, R18 ;  /* 0x000000ffff177224 */ /* 0x001fe400078e0012 */
        /* <DEDUP_REMOVED lines=10> */
[----:B------:R-:W-:Y:S01]  /*36330*/  LOP3.LUT R20, R28, 0x40, RZ, 0x3c, !PT ;  /* 0x000000401c147812 */ /* 0x000fe200078e3cff */
[----:B------:R-:W-:-:S02]  /*36340*/  IMAD.MOV.U32 R10, RZ, RZ, R17 ;  /* 0x000000ffff0a7224 */ /* 0x000fc400078e0011 */
[----:B------:R-:W-:Y:S01]  /*36350*/  IMAD.MOV.U32 R11, RZ, RZ, R16 ;  /* 0x000000ffff0b7224 */ /* 0x000fe200078e0010 */
[----:B------:R-:W-:Y:S04]  /*36360*/  STL.64 [R1+0x3448], R26 ;  /* 0x0034481a01007387 */ /* 0x000fe80000100a00 */
[----:B------:R0:W-:Y:S04]  /*36370*/  STL.64 [R1+0x3440], R24 ;  /* 0x0034401801007387 */ /* 0x0001e80000100a00 */
[----:B0-----:R-:W3:Y:S04]  /*36380*/  LDL.LU R24, [R1+0x3b0] ;  /* 0x0003b00001187983 */ /* 0x001ee80000300800 */
[----:B------:R-:W3:Y:S04]  /*36390*/  LDL.LU R25, [R1+0x3b4] ;  /* 0x0003b40001197983 */ /* 0x000ee80000300800 */
[----:B------:R-:W3:Y:S04]  /*363a0*/  LDL.LU R26, [R1+0x3b8] ;  /* 0x0003b800011a7983 */ /* 0x000ee80000300800 */
[----:B------:R-:W3:Y:S01]  /*363b0*/  LDL.LU R27, [R1+0x3bc] ;  /* 0x0003bc00011b7983 */ /* 0x000ee20000300800 */
[----:B--2---:R-:W-:Y:S01]  /*363c0*/  HMMA.16816.F32.BF16 R12, R4, R18, R12 ;  /* 0x00000012040c723c */ /* 0x004fe2000004180c */
        /* <DEDUP_REMOVED lines=8> */
[----:B0-----:R-:W2:Y:S04]  /*36450*/  LDL.LU R16, [R1+0x200] ;  /* 0x0002000001107983 */ /* 0x001ea80000300800 */
[----:B------:R-:W2:Y:S04]  /*36460*/  LDL.LU R17, [R1+0x204] ;  /* 0x0002040001117983 */ /* 0x000ea80000300800 */
[----:B------:R-:W2:Y:S01]  /*36470*/  LDL.LU R18, [R1+0x208] ;  /* 0x0002080001127983 */ /* 0x000ea20000300800 */
[----:B------:R-:W-:Y:S01]  /*36480*/  IMAD.MOV.U32 R19, RZ, RZ, R0 ;  /* 0x000000ffff137224 */ /* 0x000fe200078e0000 */
[C---:B---3--:R-:W-:Y:S08]  /*36490*/  HMMA.16816.F32.BF16 R8, R4.reuse, R10, R24 ;  /* 0x0000000a0408723c */ /* 0x048ff00000041818 */
[----:B--2---:R-:W-:-:S15]  /*364a0*/  HMMA.16816.F32.BF16 R16, R4, R14, R16 ;  /* 0x0000000e0410723c */ /* 0x004fde0000041810 */
[----:B------:R-:W-:-:S04]  /*364b0*/  NOP ;  /* 0x0000000000007918 */ /* 0x000fc80000000000 */
[----:B------:R0:W-:Y:S02]  /*364c0*/  STL.64 [R1+0xac0], R16 ;  /* 0x000ac01001007387 */ /* 0x0001e40000100a00 */
[----:B0-----:R-:W-:Y:S02]  /*364d0*/  IMAD.MOV.U32 R17, RZ, RZ, R14 ;  /* 0x000000ffff117224 */ /* 0x001fe400078e000e */
[----:B------:R-:W-:Y:S02]  /*364e0*/  IMAD.MOV.U32 R16, RZ, RZ, R15 ;  /* 0x000000ffff107224 */ /* 0x000fe400078e000f */
[----:B------:R-:W0:Y:S04]  /*364f0*/  LDSM.16.MT88.4 R12, [R20+UR5+0x4300] ;  /* 0x00430005140c783b */ /* 0x000e280008004200 */
[----:B------:R-:W-:Y:S04]  /*36500*/  STL.64 [R1+0xac8], R18 ;  /* 0x000ac81201007387 */ /* 0x000fe80000100a00 */
[----:B0-----:R-:W-:Y:S04]  /*36510*/  STL.64 [R1+0x33a8], R14 ;  /* 0x0033a80e01007387 */ /* 0x001fe80000100a00 */
[----:B------:R0:W-:Y:S04]  /*36520*/  STL.64 [R1+0x33a0], R12 ;  /* 0x0033a00c01007387 */ /* 0x0001e80000100a00 */
[----:B0-----:R-:W2:Y:S04]  /*36530*/  LDL.LU R12, [R1+0x3a0] ;  /* 0x0003a000010c7983 */ /* 0x001ea80000300800 */
[----:B------:R-:W2:Y:S04]  /*36540*/  LDL.LU R13, [R1+0x3a4] ;  /* 0x0003a400010d7983 */ /* 0x000ea80000300800 */
[----:B------:R-:W2:Y:S04]  /*36550*/  LDL.LU R15, [R1+0x3ac] ;  /* 0x0003ac00010f7983 */ /* 0x000ea80000300800 */
[----:B------:R-:W2:Y:S01]  /*36560*/  LDL.LU.64 R26, [R1+0x3448] ;  /* 0x00344800011a7983 */ /* 0x000ea20000300a00 */
[----:B------:R-:W0:Y:S01]  /*36570*/  S2R R0, SR_TID.X ;  /* 0x0000000000007919 */ /* 0x000e220000002100 */
[----:B------:R-:W-:-:S02]  /*36580*/  IMAD.MOV.U32 R14, RZ, RZ, R2 ;  /* 0x000000ffff0e7224 */ /* 0x000fc400078e0002 */
[----:B------:R-:W3:Y:S01]  /*36590*/  LDL.LU.64 R24, [R1+0x3440] ;  /* 0x0034400001187983 */ /* 0x000ee20000300a00 */
[----:B------:R-:W1:Y:S03]  /*365a0*/  S2R R2, SR_TID.X ;  /* 0x0000000000027919 */ /* 0x000e660000002100 */
[----:B------:R-:W-:Y:S04]  /*365b0*/  STL.64 [R1+0xab0], R8 ;  /* 0x000ab00801007387 */ /* 0x000fe80000100a00 */
[----:B------:R-:W-:Y:S04]  /*365c0*/  STL.64 [R1+0xab8], R10 ;  /* 0x000ab80a01007387 */ /* 0x000fe80000100a00 */
[----:B------:R4:W4:Y:S01]  /*365d0*/  LDSM.16.MT88.4 R8, [R20+UR5+0x4380] ;  /* 0x004380051408783b */ /* 0x0009220008004200 */
[----:B0-----:R-:W-:Y:S01]  /*365e0*/  LOP3.LUT R0, R0, 0x7, RZ, 0xc0, !PT ;  /* 0x0000000700007812 */ /* 0x001fe200078ec0ff */
[----:B-1----:R-:W-:-:S04]  /*365f0*/  IMAD.SHL.U32 R2, R2, 0x2, RZ ;  /* 0x0000000202027824 */ /* 0x002fc800078e00ff */
[----:B------:R-:W-:-:S05]  /*36600*/  IMAD R0, R0, 0x90, RZ ;  /* 0x0000009000007824 */ /* 0x000fca00078e02ff */
[----:B----4-:R-:W-:-:S04]  /*36610*/  LOP3.LUT R20, R0, 0x30, R2, 0x78, !PT ;  /* 0x0000003000147812 */ /* 0x010fc800078e7802 */
[----:B------:R-:W-:Y:S01]  /*36620*/  LOP3.LUT R20, R20, 0x40, RZ, 0x3c, !PT ;  /* 0x0000004014147812 */ /* 0x000fe200078e3cff */
[----:B------:R-:W-:Y:S01]  /*36630*/  STL [R1+0x330c], R11 ;  /* 0x00330c0b01007387 */ /* 0x000fe20000100800 */
[----:B--2---:R-:W-:Y:S03]  /*36640*/  HMMA.16816.F32.BF16 R4, R4, R26, R12 ;  /* 0x0000001a0404723c */ /* 0x004fe6000004180c */
[----:B------:R-:W-:-:S15]  /*36650*/  LDSM.16.M88.4 R12, [R20+UR5+0x10000] ;  /* 0x01000005140c783b */ /* 0x000fde0008000200 */
[----:B------:R-:W-:Y:S01]  /*36660*/  NOP ;  /* 0x0000000000007918 */ /* 0x000fe20000000000 */
[----:B------:R-:W-:Y:S04]  /*36670*/  STL.64 [R1+0x940], R4 ;  /* 0x0009400401007387 */ /* 0x000fe80000100a00 */
[----:B------:R-:W-:Y:S04]  /*36680*/  STL.64 [R1+0x948], R6 ;  /* 0x0009480601007387 */ /* 0x000fe80000100a00 */
[----:B------:R-:W0:Y:S04]  /*36690*/  LDSM.16.MT88.4 R4, [R28+UR5+0x8000] ;  /* 0x008000051c04783b */ /* 0x000e280008004200 */
[----:B------:R-:W-:Y:S04]  /*366a0*/  STL.64 [R1+0x33b0], R26 ;  /* 0x0033b01a01007387 */ /* 0x000fe80000100a00 */
[----:B0-----:R-:W-:Y:S04]  /*366b0*/  STL [R1+0x3258], R7 ;  /* 0x0032580701007387 */ /* 0x001fe80000100800 */
[----:B------:R-:W-:Y:S04]  /*366c0*/  STL.64 [R1+0xe0], R12 ;  /* 0x0000e00c01007387 */ /* 0x000fe80000100a00 */
[----:B------:R-:W-:Y:S04]  /*366d0*/  STL.64 [R1+0xe8], R14 ;  /* 0x0000e80e01007387 */ /* 0x000fe80000100a00 */
[----:B------:R-:W0:Y:S04]  /*366e0*/  LDSM.16.M88.4 R12, [R20+UR5+0x10400] ;  /* 0x01040005140c783b */ /* 0x000e280008000200 */
[----:B0-----:R-:W-:Y:S04]  /*366f0*/  STL.64 [R1+0xd0], R12 ;  /* 0x0000d00c01007387 */ /* 0x001fe80000100a00 */
        /* <DEDUP_REMOVED lines=8> */
[----:B0-----:R0:W-:Y:S01]  /*36780*/  STL.64 [R1+0xa0], R12 ;  /* 0x0000a00c01007387 */ /* 0x0011e20000100a00 */
[----:B------:R-:W-:-:S03]  /*36790*/  IMAD.MOV.U32 R11, RZ, RZ, R12 ;  /* 0x000000ffff0b7224 */ /* 0x000fc600078e000c */
[----:B------:R1:W-:Y:S01]  /*367a0*/  STL.64 [R1+0xa8], R14 ;  /* 0x0000a80e01007387 */ /* 0x0003e20000100a00 */
[----:B------:R-:W-:Y:S02]  /*367b0*/  IMAD.MOV.U32 R2, RZ, RZ, R14 ;  /* 0x000000ffff027224 */ /* 0x000fe400078e000e */
[----:B------:R-:W-:Y:S01]  /*367c0*/  IMAD.MOV.U32 R0, RZ, RZ, R15 ;  /* 0x000000ffff007224 */ /* 0x000fe200078e000f */
[----:B0-----:R-:W2:Y:S04]  /*367d0*/  LDL.LU R12, [R1+0x7c0] ;  /* 0x0007c000010c7983 */ /* 0x001ea80000300800 */
[----:B------:R-:W2:Y:S04]  /*367e0*/  LDL.LU R13, [R1+0x7c4] ;  /* 0x0007c400010d7983 */ /* 0x000ea80000300800 */
[----:B-1----:R-:W4:Y:S04]  /*367f0*/  LDL.LU R14, [R1+0x7c8] ;  /* 0x0007c800010e7983 */ /* 0x002f280000300800 */
[----:B------:R-:W4:Y:S01]  /*36800*/  LDL.LU R15, [R1+0x7cc] ;  /* 0x0007cc00010f7983 */ /* 0x000f220000300800 */
[----:B------:R-:W-:-:S02]  /*36810*/  IMAD.MOV.U32 R26, RZ, RZ, R17 ;  /* 0x000000ffff1a7224 */ /* 0x000fc400078e0011 */
[----:B------:R-:W-:Y:S02]  /*36820*/  IMAD.MOV.U32 R27, RZ, RZ, R16 ;  /* 0x000000ffff1b7224 */ /* 0x000fe400078e0010 */
[----:B------:R-:W0:Y:S04]  /*36830*/  LDSM.16.M88.4 R16, [R20+UR5+0x11400] ;  /* 0x011400051410783b */ /* 0x000e280008000200 */
[----:B----4-:R-:W-:Y:S04]  /*36840*/  STL.64 [R1+0x33c0], R14 ;  /* 0x0033c00e01007387 */ /* 0x010fe80000100a00 */
[----:B--2---:R1:W-:Y:S04]  /*36850*/  STL.64 [R1+0x33b8], R12 ;  /* 0x0033b80c01007387 */ /* 0x0043e80000100a00 */
[----:B------:R2:W-:Y:S04]  /*36860*/  STL.64 [R1+0x33c8], R26 ;  /* 0x0033c81a01007387 */ /* 0x0005e80000100a00 */
[----:B-1----:R-:W4:Y:S04]  /*36870*/  LDL.LU R12, [R1+0x7d0] ;  /* 0x0007d000010c7983 */ /* 0x002f280000300800 */
[----:B------:R-:W4:Y:S04]  /*36880*/  LDL.LU R13, [R1+0x7d4] ;  /* 0x0007d400010d7983 */ /* 0x000f280000300800 */
[----:B------:R-:W3:Y:S04]  /*36890*/  LDL.LU R14, [R1+0x7d8] ;  /* 0x0007d800010e7983 */ /* 0x000ee80000300800 */
[----:B------:R-:W3:Y:S01]  /*368a0*/  LDL.LU R15, [R1+0x7dc] ;  /* 0x0007dc00010f7983 */ /* 0x000ee20000300800 */
[----:B--2---:R-:W-:-:S02]  /*368b0*/  IMAD.MOV.U32 R26, RZ, RZ, R21 ;  /* 0x000000ffff1a7224 */ /* 0x004fc400078e0015 */
[----:B------:R-:W-:Y:S01]  /*368c0*/  IMAD.MOV.U32 R27, RZ, RZ, R22 ;  /* 0x000000ffff1b7224 */ /* 0x000fe200078e0016 */
[----:B---3--:R-:W-:Y:S04]  /*368d0*/  STL.64 [R1+0x33d8], R14 ;  /* 0x0033d80e01007387 */ /* 0x008fe80000100a00 */
[----:B----4-:R1:W-:Y:S04]  /*368e0*/  STL.64 [R1+0x33d0], R12 ;  /* 0x0033d00c01007387 */ /* 0x0103e80000100a00 */
[----:B------:R-:W2:Y:S04]  /*368f0*/  LDL.LU R21, [R1+0x343c] ;  /* 0x00343c0001157983 */ /* 0x000ea80000300800 */
[----:B------:R-:W3:Y:S04]  /*36900*/  LDL.LU R22, [R1+0x3438] ;  /* 0x0034380001167983 */ /* 0x000ee80000300800 */
[----:B------:R4:W-:Y:S04]  /*36910*/  STL.64 [R1+0x33e0], R26 ;  /* 0x0033e01a01007387 */ /* 0x0009e80000100a00 */
[----:B-1----:R-:W2:Y:S04]  /*36920*/  LDL.LU R12, [R1+0x7e0] ;  /* 0x0007e000010c7983 */ /* 0x002ea80000300800 */
[----:B------:R-:W2:Y:S04]  /*36930*/  LDL.LU R13, [R1+0x7e4] ;  /* 0x0007e400010d7983 */ /* 0x000ea80000300800 */
[----:B------:R-:W2:Y:S04]  /*36940*/  LDL.LU R14, [R1+0x7e8] ;  /* 0x0007e800010e7983 */ /* 0x000ea80000300800 */
[----:B------:R-:W2:Y:S01]  /*36950*/  LDL.LU R15, [R1+0x7ec] ;  /* 0x0007ec00010f7983 */ /* 0x000ea20000300800 */
[----:B----4-:R-:W-:-:S02]  /*36960*/  IMAD.MOV.U32 R26, RZ, RZ, R25 ;  /* 0x000000ffff1a7224 */ /* 0x010fc400078e0019 */
[----:B------:R-:W-:Y:S01]  /*36970*/  IMAD.MOV.U32 R27, RZ, RZ, R24 ;  /* 0x000000ffff1b7224 */ /* 0x000fe200078e0018 */
[----:B--2---:R-:W-:Y:S04]  /*36980*/  STL.64 [R1+0x33f0], R14 ;  /* 0x0033f00e01007387 */ /* 0x004fe80000100a00 */
[----:B------:R-:W-:Y:S04]  /*36990*/  STL.64 [R1+0x33e8], R12 ;  /* 0x0033e80c01007387 */ /* 0x000fe80000100a00 */
[----:B------:R1:W-:Y:S04]  /*369a0*/  STL.64 [R1+0x33f8], R26 ;  /* 0x0033f81a01007387 */ /* 0x0003e80000100a00 */
[----:B------:R-:W2:Y:S04]  /*369b0*/  LDL.LU R24, [R1+0x800] ;  /* 0x0008000001187983 */ /* 0x000ea80000300800 */
[----:B------:R-:W2:Y:S04]  /*369c0*/  LDL.LU R25, [R1+0x804] ;  /* 0x0008040001197983 */ /* 0x000ea80000300800 */
[----:B-1----:R-:W4:Y:S04]  /*369d0*/  LDL.LU R26, [R1+0x808] ;  /* 0x00080800011a7983 */ /* 0x002f280000300800 */
[----:B------:R-:W4:Y:S04]  /*369e0*/  LDL.LU R27, [R1+0x80c] ;  /* 0x00080c00011b7983 */ /* 0x000f280000300800 */
[----:B----4-:R1:W-:Y:S04]  /*369f0*/  STL.64 [R1+0x3408], R26 ;  /* 0x0034081a01007387 */ /* 0x0103e80000100a00 */
[----:B--2---:R2:W-:Y:S04]  /*36a00*/  STL.64 [R1+0x3400], R24 ;  /* 0x0034001801007387 */ /* 0x0045e80000100a00 */
[----:B-1----:R-:W4:Y:S01]  /*36a10*/  LDL R26, [R1+0x58] ;  /* 0x00005800011a7983 */ /* 0x002f220000100800 */
[----:B------:R-:W-:-:S05]  /*36a20*/  IMAD.MOV.U32 R27, RZ, RZ, R29 ;  /* 0x000000ffff1b7224 */ /* 0x000fca00078e001d */
[----:B----4-:R1:W-:Y:S04]  /*36a30*/  STL.64 [R1+0x3420], R26 ;  /* 0x0034201a01007387 */ /* 0x0103e80000100a00 */
[----:B--2---:R-:W2:Y:S04]  /*36a40*/  LDL.LU R24, [R1+0x820] ;  /* 0x0008200001187983 */ /* 0x004ea80000300800 */
[----:B------:R-:W2:Y:S04]  /*36a50*/  LDL.LU R25, [R1+0x824] ;  /* 0x0008240001197983 */ /* 0x000ea80000300800 */
[----:B-1----:R-:W2:Y:S04]  /*36a60*/  LDL.LU R26, [R1+0x828] ;  /* 0x00082800011a7983 */ /* 0x002ea80000300800 */
[----:B------:R-:W2:Y:S04]  /*36a70*/  LDL.LU R27, [R1+0x82c] ;  /* 0x00082c00011b7983 */ /* 0x000ea80000300800 */
[----:B------:R-:W4:Y:S04]  /*36a80*/  LDL.LU R12, [R1+0x7f0] ;  /* 0x0007f000010c7983 */ /* 0x000f280000300800 */
[----:B------:R-:W4:Y:S04]  /*36a90*/  LDL.LU R13, [R1+0x7f4] ;  /* 0x0007f400010d7983 */ /* 0x000f280000300800 */
[----:B------:R-:W2:Y:S04]  /*36aa0*/  LDL.LU R14, [R1+0x7f8] ;  /* 0x0007f800010e7983 */ /* 0x000ea80000300800 */
[----:B------:R-:W2:Y:S04]  /*36ab0*/  LDL.LU R15, [R1+0x7fc] ;  /* 0x0007fc00010f7983 */ /* 0x000ea80000300800 */
[----:B--2---:R-:W-:Y:S04]  /*36ac0*/  STL.64 [R1+0x3418], R14 ;  /* 0x0034180e01007387 */ /* 0x004fe80000100a00 */
[----:B----4-:R1:W-:Y:S04]  /*36ad0*/  STL.64 [R1+0x3410], R12 ;  /* 0x0034100c01007387 */ /* 0x0103e80000100a00 */
[----:B-1----:R-:W2:Y:S04]  /*36ae0*/  LDL.LU R12, [R1+0x810] ;  /* 0x00081000010c7983 */ /* 0x002ea80000300800 */
[----:B------:R-:W2:Y:S04]  /*36af0*/  LDL.LU R13, [R1+0x814] ;  /* 0x00081400010d7983 */ /* 0x000ea80000300800 */
[----:B------:R-:W2:Y:S04]  /*36b00*/  LDL.LU R14, [R1+0x818] ;  /* 0x00081800010e7983 */ /* 0x000ea80000300800 */
[----:B------:R-:W2:Y:S04]  /*36b10*/  LDL.LU R15, [R1+0x81c] ;  /* 0x00081c00010f7983 */ /* 0x000ea80000300800 */
[----:B------:R1:W-:Y:S04]  /*36b20*/  STL.64 [R1+0x3318], R10 ;  /* 0x0033180a01007387 */ /* 0x0003e80000100a00 */
[----:B------:R-:W-:Y:S04]  /*36b30*/  STL.64 [R1+0x3310], R8 ;  /* 0x0033100801007387 */ /* 0x000fe80000100a00 */
[----:B------:R-:W-:Y:S04]  /*36b40*/  STL [R1+0x2bfc], R0 ;  /* 0x002bfc0001007387 */ /* 0x000fe80000100800 */
[----:B------:R-:W-:Y:S04]  /*36b50*/  STL [R1+0x2bf8], R2 ;  /* 0x002bf80201007387 */ /* 0x000fe80000100800 */
[----:B0-----:R-:W-:Y:S04]  /*36b60*/  STL.64 [R1+0x90], R16 ;  /* 0x0000901001007387 */ /* 0x001fe80000100a00 */
[----:B------:R-:W-:Y:S01]  /*36b70*/  STL.64 [R1+0x98], R18 ;  /* 0x0000981201007387 */ /* 0x000fe20000100a00 */
[----:B-1----:R-:W-:-:S02]  /*36b80*/  IMAD.MOV.U32 R11, RZ, RZ, R3 ;  /* 0x000000ffff0b7224 */ /* 0x002fc400078e0003 */
[----:B------:R-:W-:Y:S02]  /*36b90*/  IMAD.MOV.U32 R3, RZ, RZ, R19 ;  /* 0x000000ffff037224 */ /* 0x000fe400078e0013 */
[----:B------:R-:W0:Y:S04]  /*36ba0*/  LDSM.16.M88.4 R16, [R20+UR5+0x11800] ;  /* 0x011800051410783b */ /* 0x000e280008000200 */
[----:B------:R-:W-:Y:S04]  /*36bb0*/  STL [R1+0x2b70], R3 ;  /* 0x002b700301007387 */ /* 0x000fe80000100800 */
[----:B0-----:R-:W-:Y:S04]  /*36bc0*/  STL [R1+0x84], R17 ;  /* 0x0000841101007387 */ /* 0x001fe80000100800 */
[----:B------:R0:W-:Y:S01]  /*36bd0*/  STL.64 [R1+0x88], R18 ;  /* 0x0000881201007387 */ /* 0x0001e20000100a00 */
[----:B------:R-:W-:-:S03]  /*36be0*/  IMAD.MOV.U32 R7, RZ, RZ, R16 ;  /* 0x000000ffff077224 */ /* 0x000fc600078e0010 */
[----:B0-----:R-:W4:Y:S04]  /*36bf0*/  LDL.LU.64 R18, [R1+0x3430] ;  /* 0x0034300001127983 */ /* 0x001f280000300a00 */
[----:B------:R-:W4:Y:S04]  /*36c00*/  LDL.LU.64 R16, [R1+0x3428] ;  /* 0x0034280001107983 */ /* 0x000f280000300a00 */
[----:B------:R3:W-:Y:S01]  /*36c10*/  STL.64 [R1+0x3268], R6 ;  /* 0x0032680601007387 */ /* 0x0007e20000100a00 */
[----:B------:R-:W-:Y:S02]  /*36c20*/  IMAD.MOV.U32 R10, RZ, RZ, R23 ;  /* 0x000000ffff0a7224 */ /* 0x000fe400078e0017 */
[----:B---3--:R-:W-:-:S02]  /*36c30*/  IMAD.MOV.U32 R6, RZ, RZ, R22 ;  /* 0x000000ffff067224 */ /* 0x008fc400078e0016 */
[----:B------:R-:W-:Y:S02]  /*36c40*/  IMAD.MOV.U32 R7, RZ, RZ, R21 ;  /* 0x000000ffff077224 */ /* 0x000fe400078e0015 */
[----:B------:R-:W0:Y:S04]  /*36c50*/  LDSM.16.M88.4 R20, [R20+UR5+0x11c00] ;  /* 0x011c00051414783b */ /* 0x000e280008000200 */
[----:B------:R-:W-:Y:S04]  /*36c60*/  STL.64 [R1+0x3260], R4 ;  /* 0x0032600401007387 */ /* 0x000fe80000100a00 */
[----:B0-----:R-:W-:Y:S04]  /*36c70*/  STL.64 [R1+0x70], R20 ;  /* 0x0000701401007387 */ /* 0x001fe80000100a00 */
        /* <DEDUP_REMOVED lines=8> */
[----:B----4-:R-:W-:-:S15]  /*36d00*/  HMMA.16816.F32.BF16 R24, R16, R6, R24 ;  /* 0x000000061018723c */ /* 0x010fde0000041818 */
[----:B------:R-:W-:-:S04]  /*36d10*/  NOP ;  /* 0x0000000000007918 */ /* 0x000fc80000000000 */
        /* <DEDUP_REMOVED lines=8> */
[----:B0-----:R-:W4:Y:S04]  /*36da0*/  LDL.LU.64 R26, [R1+0x3408] ;  /* 0x00340800011a7983 */ /* 0x001f280000300a00 */
[----:B------:R-:W4:Y:S02]  /*36db0*/  LDL.LU.64 R24, [R1+0x3400] ;  /* 0x0034000001187983 */ /* 0x000f240000300a00 */
[----:B----4-:R-:W-:Y:S02]  /*36dc0*/  HMMA.16816.F32.BF16 R8, R16, R10, R24 ;  /* 0x0000000a1008723c */ /* 0x010fe40000041818 */
[----:B------:R-:W2:-:S15]  /*36dd0*/  LDL.LU.64 R26, [R1+0x33f8] ;  /* 0x0033f800011a7983 */ /* 0x000e9e0000300a00 */
[----:B------:R-:W-:Y:S02]  /*36de0*/  NOP ;  /* 0x0000000000007918 */ /* 0x000fe40000000000 */
[----:B------:R0:W-:Y:S04]  /*36df0*/  STL.64 [R1+0x910], R8 ;  /* 0x0009100801007387 */ /* 0x0001e80000100a00 */
[----:B------:R1:W-:Y:S04]  /*36e00*/  STL.64 [R1+0x918], R10 ;  /* 0x0009180a01007387 */ /* 0x0003e80000100a00 */
[----:B0-----:R-:W4:Y:S04]  /*36e10*/  LDL.LU R8, [R1+0x710] ;  /* 0x0007100001087983 */ /* 0x001f280000300800 */
[----:B------:R-:W4:Y:S04]  /*36e20*/  LDL.LU R9, [R1+0x714] ;  /* 0x0007140001097983 */ /* 0x000f280000300800 */
[----:B-1----:R-:W3:Y:S04]  /*36e30*/  LDL.LU R10, [R1+0x718] ;  /* 0x00071800010a7983 */ /* 0x002ee80000300800 */
[----:B------:R-:W3:Y:S01]  /*36e40*/  LDL.LU R11, [R1+0x71c] ;  /* 0x00071c00010b7983 */ /* 0x000ee20000300800 */
[C---:B--2---:R-:W-:Y:S03]  /*36e50*/  HMMA.16816.F32.BF16 R24, R16.reuse, R26, R12 ;  /* 0x0000001a1018723c */ /* 0x044fe6000004180c */
[----:B---3--:R0:W-:Y:S04]  /*36e60*/  STL.64 [R1+0x3328], R10 ;  /* 0x0033280a01007387 */ /* 0x0081e80000100a00 */
[----:B----4-:R-:W-:Y:S04]  /*36e70*/  STL.64 [R1+0x3320], R8 ;  /* 0x0033200801007387 */ /* 0x010fe80000100a00 */
[----:B0-----:R-:W2:Y:S04]  /*36e80*/  LDL.LU.64 R10, [R1+0x8] ;  /* 0x00000800010a7983 */ /* 0x001ea80000300a00 */
        /* <DEDUP_REMOVED lines=12> */
[----:B------:R-:W2:Y:S04]  /*36f50*/  LDL.LU.64 R14, [R1+0x33c0] ;  /* 0x0033c000010e7983 */ /* 0x000ea80000300a00 */
[----:B------:R-:W2:-:S13]  /*36f60*/  LDL.LU.64 R12, [R1+0x33b8] ;  /* 0x0033b800010c7983 */ /* 0x000e9a0000300a00 */
[----:B------:R-:W-:Y:S04]  /*36f70*/  STL.64 [R1+0x3b0], R24 ;  /* 0x0003b01801007387 */ /* 0x000fe80000100a00 */
[----:B------:R0:W-:Y:S04]  /*36f80*/  STL.64 [R1+0x3b8], R26 ;  /* 0x0003b81a01007387 */ /* 0x0001e80000100a00 */
[----:B0-----:R-:W3:Y:S01]  /*36f90*/  LDL.LU.64 R26, [R1+0x33b0] ;  /* 0x0033b000011a7983 */ /* 0x001ee20000300a00 */
[----:B--2---:R-:W-:-:S15]  /*36fa0*/  HMMA.16816.F32.BF16 R12, R16, R10, R12 ;  /* 0x0000000a100c723c */ /* 0x004fde000004180c */
[----:B------:R-:W-:-:S04]  /*36fb0*/  NOP ;  /* 0x0000000000007918 */ /* 0x000fc80000000000 */
[----:B------:R-:W-:Y:S04]  /*36fc0*/  STL.64 [R1+0x3a0], R12 ;  /* 0x0003a00c01007387 */ /* 0x000fe80000100a00 */
[----:B------:R0:W-:Y:S04]  /*36fd0*/  STL.64 [R1+0x3a8], R14 ;  /* 0x0003a80e01007387 */ /* 0x0001e80000100a00 */
[----:B0-----:R-:W2:Y:S04]  /*36fe0*/  LDL.LU.64 R14, [R1+0x33a8] ;  /* 0x0033a800010e7983 */ /* 0x001ea80000300a00 */
[----:B------:R-:W2:Y:S04]  /*36ff0*/  LDL.LU.64 R12, [R1+0x33a0] ;  /* 0x0033a000010c7983 */ /* 0x000ea80000300a00 */
[----:B------:R0:W-:Y:S04]  /*37000*/  STL.64 [R1+0x3338], R10 ;  /* 0x0033380a01007387 */ /* 0x0001e80000100a00 */
[----:B0-----:R-:W4:Y:S04]  /*37010*/  LDL.LU.64 R10, [R1+0x18] ;  /* 0x00001800010a7983 */ /* 0x001f280000300a00 */
[----:B----4-:R0:W-:Y:S04]  /*37020*/  STL.64 [R1+0x3350], R10 ;  /* 0x0033500a01007387 */ /* 0x0101e80000100a00 */
[----:B0-----:R-:W4:Y:S04]  /*37030*/  LDL.LU.64 R10, [R1+0x28] ;  /* 0x00002800010a7983 */ /* 0x001f280000300a00 */
[----:B----4-:R3:W-:Y:S02]  /*37040*/  STL.64 [R1+0x3368], R10 ;  /* 0x0033680a01007387 */ /* 0x0107e40000100a00 */
[----:B---3--:R-:W-:Y:S02]  /*37050*/  HMMA.16816.F32.BF16 R8, R16, R26, R20 ;  /* 0x0000001a1008723c */ /* 0x008fe40000041814 */
[----:B------:R-:W3:-:S15]  /*37060*/  LDL.LU R20, [R1+0x760] ;  /* 0x0007600001147983 */ /* 0x000ede0000300800 */
[----:B------:R-:W-:Y:S02]  /*37070*/  NOP ;  /* 0x0000000000007918 */ /* 0x000fe40000000000 */
[----:B------:R-:W-:Y:S04]  /*37080*/  STL.64 [R1+0x8d0], R8 ;  /* 0x0008d00801007387 */ /* 0x000fe80000100a00 */
[----:B------:R-:W-:Y:S04]  /*37090*/  STL.64 [R1+0x8d8], R10 ;  /* 0x0008d80a01007387 */ /* 0x000fe80000100a00 */
[----:B------:R-:W3:Y:S04]  /*370a0*/  LDL.LU R21, [R1+0x764] ;  /* 0x0007640001157983 */ /* 0x000ee80000300800 */
[----:B------:R-:W4:Y:S04]  /*370b0*/  LDL.LU R22, [R1+0x768] ;  /* 0x0007680001167983 */ /* 0x000f280000300800 */
[----:B------:R-:W4:Y:S04]  /*370c0*/  LDL.LU R23, [R1+0x76c] ;  /* 0x00076c0001177983 */ /* 0x000f280000300800 */
[----:B------:R-:W2:Y:S04]  /*370d0*/  LDL.LU R16, [R1+0x780] ;  /* 0x0007800001107983 */ /* 0x000ea80000300800 */
[----:B------:R-:W2:Y:S04]  /*370e0*/  LDL.LU R17, [R1+0x784] ;  /* 0x0007840001117983 */ /* 0x000ea80000300800 */
[----:B------:R-:W2:Y:S04]  /*370f0*/  LDL.LU R18, [R1+0x788] ;  /* 0x0007880001127983 */ /* 0x000ea80000300800 */
[----:B------:R-:W2:Y:S04]  /*37100*/  LDL.LU R19, [R1+0x78c] ;  /* 0x00078c0001137983 */ /* 0x000ea80000300800 */
[----:B----4-:R0:W-:Y:S04]  /*37110*/  STL.64 [R1+0x3378], R22 ;  /* 0x0033781601007387 */ /* 0x0101e80000100a00 */
[----:B---3--:R1:W-:Y:S04]  /*37120*/  STL.64 [R1+0x3370], R20 ;  /* 0x0033701401007387 */ /* 0x0083e80000100a00 */
[----:B0-----:R-:W3:Y:S04]  /*37130*/  LDL.LU.64 R22, [R1+0x48] ;  /* 0x0000480001167983 */ /* 0x001ee80000300a00 */
[----:B---3--:R0:W-:Y:S04]  /*37140*/  STL.64 [R1+0x3388], R22 ;  /* 0x0033881601007387 */ /* 0x0081e80000100a00 */
[----:B-1----:R-:W2:Y:S04]  /*37150*/  LDL.LU R20, [R1+0x790] ;  /* 0x0007900001147983 */ /* 0x002ea80000300800 */
[----:B------:R-:W2:Y:S04]  /*37160*/  LDL.LU R21, [R1+0x794] ;  /* 0x0007940001157983 */ /* 0x000ea80000300800 */
[----:B0-----:R-:W2:Y:S04]  /*37170*/  LDL.LU R22, [R1+0x798] ;  /* 0x0007980001167983 */ /* 0x001ea80000300800 */
[----:B------:R-:W2:Y:S04]  /*37180*/  LDL.LU R23, [R1+0x79c] ;  /* 0x00079c0001177983 */ /* 0x000ea80000300800 */
[----:B------:R-:W3:Y:S04]  /*37190*/  LDL.LU.64 R10, [R1+0x38] ;  /* 0x00003800010a7983 */ /* 0x000ee80000300a00 */
[----:B---3--:R0:W-:Y:S04]  /*371a0*/  STL.64 [R1+0x3380], R10 ;  /* 0x0033800a01007387 */ /* 0x0081e80000100a00 */
[----:B------:R-:W3:Y:S04]  /*371b0*/  LDL.LU R8, [R1+0x770] ;  /* 0x0007700001087983 */ /* 0x000ee80000300800 */
[----:B------:R-:W3:Y:S04]  /*371c0*/  LDL.LU R9, [R1+0x774] ;  /* 0x0007740001097983 */ /* 0x000ee80000300800 */
[----:B0-----:R-:W4:Y:S04]  /*371d0*/  LDL.LU R10, [R1+0x778] ;  /* 0x00077800010a7983 */ /* 0x001f280000300800 */
[----:B------:R-:W4:Y:S04]  /*371e0*/  LDL.LU R11, [R1+0x77c] ;  /* 0x00077c00010b7983 */ /* 0x000f280000300800 */
[----:B----4-:R0:W-:Y:S04]  /*371f0*/  STL.64 [R1+0x3398], R10 ;  /* 0x0033980a01007387 */ /* 0x0101e80000100a00 */
[----:B---3--:R-:W-:Y:S04]  /*37200*/  STL.64 [R1+0x3390], R8 ;  /* 0x0033900801007387 */ /* 0x008fe80000100a00 */
[----:B0-----:R-:W3:Y:S04]  /*37210*/  LDL.LU.64 R10, [R1+0x58] ;  /* 0x00005800010a7983 */ /* 0x001ee80000300a00 */
[----:B------:R0:W-:Y:S04]  /*37220*/  STL.64 [R1+0x3330], R26 ;  /* 0x0033301a01007387 */ /* 0x0001e80000100a00 */
[----:B------:R-:W4:Y:S04]  /*37230*/  LDL.LU R24, [R1+0x730] ;  /* 0x0007300001187983 */ /* 0x000f280000300800 */
[----:B------:R-:W4:Y:S04]  /*37240*/  LDL.LU R25, [R1+0x734] ;  /* 0x0007340001197983 */ /* 0x000f280000300800 */
[----:B0-----:R-:W3:Y:S04]  /*37250*/  LDL.LU R26, [R1+0x738] ;  /* 0x00073800011a7983 */ /* 0x001ee80000300800 */
[----:B------:R-:W3:Y:S01]  /*37260*/  LDL.LU R27, [R1+0x73c] ;  /* 0x00073c00011b7983 */ /* 0x000ee20000300800 */
[----:B--2---:R-:W-:Y:S03]  /*37270*/  HMMA.16816.F32.BF16 R20, R12, R6, R20 ;  /* 0x000000060c14723c */ /* 0x004fe60000041814 */
[----:B---3--:R-:W-:Y:S04]  /*37280*/  STL.64 [R1+0x3348], R26 ;  /* 0x0033481a01007387 */ /* 0x008fe80000100a00 */
[----:B----4-:R0:W-:Y:S04]  /*37290*/  STL.64 [R1+0x3340], R24 ;  /* 0x0033401801007387 */ /* 0x0101e80000100a00 */
        /* <DEDUP_REMOVED lines=11> */
[----:B------:R-:W-:Y:S04]  /*37350*/  STL.64 [R1+0x8c0], R20 ;  /* 0x0008c01401007387 */ /* 0x000fe80000100a00 */
[----:B------:R0:W-:Y:S02]  /*37360*/  STL.64 [R1+0x8c8], R22 ;  /* 0x0008c81601007387 */ /* 0x0001e40000100a00 */
[----:B0-----:R-:W-:Y:S01]  /*37370*/  HMMA.16816.F32.BF16 R20, R12, R10, R16 ;  /* 0x0000000a0c14723c */ /* 0x001fe20000041810 */
[----:B------:R-:W-:-:S02]  /*37380*/  IMAD.MOV.U32 R18, RZ, RZ, R10 ;  /* 0x000000ffff127224 */ /* 0x000fc400078e000a */
[----:B------:R-:W3:Y:S04]  /*37390*/  LDL.LU.64 R10, [R1+0x3398] ;  /* 0x00339800010a7983 */ /* 0x000ee80000300a00 */
[----:B------:R-:W3:-:S12]  /*373a0*/  LDL.LU.64 R8, [R1+0x3390] ;  /* 0x0033900001087983 */ /* 0x000ed80000300a00 */
[----:B------:R-:W-:Y:S01]  /*373b0*/  IMAD.MOV.U32 R0, RZ, RZ, R22 ;  /* 0x000000ffff007224 */ /* 0x000fe200078e0016 */
[----:B------:R-:W-:Y:S01]  /*373c0*/  STL.64 [R1+0x8b0], R20 ;  /* 0x0008b01401007387 */ /* 0x000fe20000100a00 */
[----:B------:R-:W-:-:S03]  /*373d0*/  IMAD.MOV.U32 R2, RZ, RZ, R23 ;  /* 0x000000ffff027224 */ /* 0x000fc600078e0017 */
[----:B------:R-:W3:Y:S04]  /*373e0*/  LDL.LU.64 R22, [R1+0x3388] ;  /* 0x0033880001167983 */ /* 0x000ee80000300a00 */
[----:B------:R-:W4:Y:S01]  /*373f0*/  LDL.64 R16, [R1+0xb0] ;  /* 0x0000b00001107983 */ /* 0x000f220000100a00 */
[----:B---3--:R-:W-:Y:S03]  /*37400*/  HMMA.16816.F32.BF16 R8, R12, R22, R8 ;  /* 0x000000160c08723c */ /* 0x008fe60000041808 */
[----:B----4-:R-:W-:Y:S04]  /*37410*/  STL.64 [R1+0x3218], R16 ;  /* 0x0032181001007387 */ /* 0x010fe80000100a00 */
[----:B------:R0:W-:Y:S04]  /*37420*/  STL [R1+0x2f6c], R2 ;  /* 0x002f6c0201007387 */ /* 0x0001e80000100800 */
[----:B------:R1:W-:Y:S01]  /*37430*/  STL [R1+0x2f68], R0 ;  /* 0x002f680001007387 */ /* 0x0003e20000100800 */
[----:B0-----:R-:W-:-:S02]  /*37440*/  IMAD.MOV.U32 R2, RZ, RZ, R22 ;  /* 0x000000ffff027224 */ /* 0x001fc400078e0016 */
[----:B-1----:R-:W-:-:S05]  /*37450*/  IMAD.MOV.U32 R0, RZ, RZ, R23 ;  /* 0x000000ffff007224 */ /* 0x002fca00078e0017 */
[----:B------:R-:W-:Y:S04]  /*37460*/  STL.64 [R1+0x220], R8 ;  /* 0x0002200801007387 */ /* 0x000fe80000100a00 */
[----:B------:R0:W-:Y:S04]  /*37470*/  STL.64 [R1+0x228], R10 ;  /* 0x0002280a01007387 */ /* 0x0001e80000100a00 */
[----:B0-----:R-:W3:Y:S04]  /*37480*/  LDL.LU.64 R10, [R1+0x3380] ;  /* 0x00338000010a7983 */ /* 0x001ee80000300a00 */
[----:B------:R-:W3:Y:S04]  /*37490*/  LDL.LU.64 R22, [R1+0x3378] ;  /* 0x0033780001167983 */ /* 0x000ee80000300a00 */
[----:B------:R-:W3:Y:S02]  /*374a0*/  LDL.LU.64 R20, [R1+0x3370] ;  /* 0x0033700001147983 */ /* 0x000ee40000300a00 */
[----:B---3--:R-:W-:Y:S01]  /*374b0*/  HMMA.16816.F32.BF16 R20, R12, R10, R20 ;  /* 0x0000000a0c14723c */ /* 0x008fe20000041814 */
[----:B------:R-:W-:-:S15]  /*374c0*/  IMAD.MOV.U32 R19, RZ, RZ, R11 ;  /* 0x000000ffff137224 */ /* 0x000fde00078e000b */
[----:B------:R-:W-:-:S03]  /*374d0*/  NOP ;  /* 0x0000000000007918 */ /* 0x000fc60000000000 */
[----:B------:R0:W-:Y:S04]  /*374e0*/  STL.64 [R1+0x210], R20 ;  /* 0x0002101401007387 */ /* 0x0001e80000100a00 */
[----:B------:R1:W-:Y:S01]  /*374f0*/  STL.64 [R1+0x218], R22 ;  /* 0x0002181601007387 */ /* 0x0003e20000100a00 */
[----:B0-----:R-:W-:-:S03]  /*37500*/  IMAD.MOV.U32 R20, RZ, RZ, R10 ;  /* 0x000000ffff147224 */ /* 0x001fc600078e000a */
[----:B------:R-:W2:Y:S02]  /*37510*/  LDL.LU.64 R10, [R1+0x3368] ;  /* 0x00336800010a7983 */ /* 0x000ea40000300a00 */
[----:B--2---:R-:W-:Y:S01]  /*37520*/  HMMA.16816.F32.BF16 R24, R12, R10, R24 ;  /* 0x0000000a0c18723c */ /* 0x004fe20000041818 */
[----:B-1----:R-:W-:Y:S02]  /*37530*/  IMAD.MOV.U32 R22, RZ, RZ, R10 ;  /* 0x000000ffff167224 */ /* 0x002fe400078e000a */
        /* <DEDUP_REMOVED lines=19> */
[----:B------:R1:W-:Y:S01]  /*37670*/  STL.64 [R1+0x898], R26 ;  /* 0x0008981a01007387 */ /* 0x0003e20000100a00 */
[----:B0-----:R-:W-:-:S03]  /*37680*/  IMAD.MOV.U32 R24, RZ, RZ, R10 ;  /* 0x000000ffff187224 */ /* 0x001fc600078e000a */
[----:B-1----:R-:W2:Y:S01]  /*37690*/  LDL.LU.64 R26, [R1+0x3330] ;  /* 0x00333000011a7983 */ /* 0x002ea20000300a00 */
[----:B------:R-:W-:-:S03]  /*376a0*/  IMAD.MOV.U32 R25, RZ, RZ, R11 ;  /* 0x000000ffff197224 */ /* 0x000fc600078e000b */
[----:B------:R-:W2:Y:S04]  /*376b0*/  LDL.LU.64 R10, [R1+0x3328] ;  /* 0x00332800010a7983 */ /* 0x000ea80000300a00 */
[----:B------:R-:W2:Y:S02]  /*376c0*/  LDL.LU.64 R8, [R1+0x3320] ;  /* 0x0033200001087983 */ /* 0x000ea40000300a00 */
[----:B--2---:R-:W-:Y:S02]  /*376d0*/  HMMA.16816.F32.BF16 R12, R12, R26, R8 ;  /* 0x0000001a0c0c723c */ /* 0x004fe40000041808 */
[----:B------:R-:W2:Y:S04]  /*376e0*/  LDL.LU.64 R10, [R1+0x3318] ;  /* 0x00331800010a7983 */ /* 0x000ea80000300a00 */
[----:B------:R-:W3:Y:S04]  /*376f0*/  LDL.LU.64 R8, [R1+0x3310] ;  /* 0x0033100001087983 */ /* 0x000ee80000300a00 */
[----:B------:R-:W-:Y:S09]  /*37700*/  STL.64 [R1+0x3270], R26 ;  /* 0x0032701a01007387 */ /* 0x000ff20000100a00 */
[----:B------:R2:W-:Y:S04]  /*37710*/  STL.64 [R1+0xf0], R12 ;  /* 0x0000f00c01007387 */ /* 0x0005e80000100a00 */
[----:B------:R-:W-:Y:S01]  /*37720*/  STL.64 [R1+0xf8], R14 ;  /* 0x0000f80e01007387 */ /* 0x000fe20000100a00 */
[----:B--2---:R-:W-:-:S03]  /*37730*/  IMAD.MOV.U32 R12, RZ, RZ, R11 ;  /* 0x000000ffff0c7224 */ /* 0x004fc600078e000b */
[----:B------:R-:W3:Y:S04]  /*37740*/  LDL.LU R11, [R1+0x330c] ;  /* 0x00330c00010b7983 */ /* 0x000ee80000300800 */
[----:B------:R-:W2:Y:S04]  /*37750*/  LDL R13, [R1+0xa4] ;  /* 0x0000a400010d7983 */ /* 0x000ea80000100800 */
[----:B--2---:R0:W-:Y:S04]  /*37760*/  STL.64 [R1+0x3220], R12 ;  /* 0x0032200c01007387 */ /* 0x0041e80000100a00 */
[----:B0-----:R-:W3:Y:S04]  /*37770*/  LDL.LU R12, [R1+0x700] ;  /* 0x00070000010c7983 */ /* 0x001ee80000300800 */
[----:B------:R-:W3:Y:S04]  /*37780*/  LDL.LU R13, [R1+0x704] ;  /* 0x00070400010d7983 */ /* 0x000ee80000300800 */
[----:B------:R-:W3:Y:S04]  /*37790*/  LDL.LU R14, [R1+0x708] ;  /* 0x00070800010e7983 */ /* 0x000ee80000300800 */
[----:B------:R-:W3:Y:S04]  /*377a0*/  LDL.LU R15, [R1+0x70c] ;  /* 0x00070c00010f7983 */ /* 0x000ee80000300800 */
[----:B------:R-:W2:Y:S01]  /*377b0*/  LDL R16, [R1+0xc0] ;  /* 0x0000c00001107983 */ /* 0x000ea20000100800 */
[----:B---3--:R-:W-:-:S15]  /*377c0*/  HMMA.16816.F32.BF16 R4, R8, R6, R12 ;  /* 0x000000060804723c */ /* 0x008fde000004180c */
[----:B------:R-:W-:-:S04]  /*377d0*/  NOP ;  /* 0x0000000000007918 */ /* 0x000fc80000000000 */
[----:B------:R0:W-:Y:S04]  /*377e0*/  STL.64 [R1+0x60], R4 ;  /* 0x0000600401007387 */ /* 0x0001e80000100a00 */
[----:B------:R1:W-:Y:S04]  /*377f0*/  STL.64 [R1+0x68], R6 ;  /* 0x0000680601007387 */ /* 0x0003e80000100a00 */
[----:B------:R-:W2:Y:S04]  /*37800*/  LDL R17, [R1+0xc4] ;  /* 0x0000c40001117983 */ /* 0x000ea80000100800 */
[----:B0-----:R-:W3:Y:S04]  /*37810*/  LDL.LU R4, [R1+0x870] ;  /* 0x0008700001047983 */ /* 0x001ee80000300800 */
[----:B------:R-:W3:Y:S04]  /*37820*/  LDL.LU R5, [R1+0x874] ;  /* 0x0008740001057983 */ /* 0x000ee80000300800 */
[----:B-1----:R-:W4:Y:S04]  /*37830*/  LDL.LU R6, [R1+0x878] ;  /* 0x0008780001067983 */ /* 0x002f280000300800 */
[----:B------:R-:W4:Y:S01]  /*37840*/  LDL.LU R7, [R1+0x87c] ;  /* 0x00087c0001077983 */ /* 0x000f220000300800 */
[----:B------:R-:W-:-:S02]  /*37850*/  IMAD.MOV.U32 R26, RZ, RZ, R24 ;  /* 0x000000ffff1a7224 */ /* 0x000fc400078e0018 */
[----:B------:R-:W-:Y:S01]  /*37860*/  IMAD.MOV.U32 R27, RZ, RZ, R25 ;  /* 0x000000ffff1b7224 */ /* 0x000fe200078e0019 */
[----:B----4-:R-:W-:Y:S04]  /*37870*/  STL.64 [R1+0x3280], R6 ;  /* 0x0032800601007387 */ /* 0x010fe80000100a00 */
[----:B---3--:R0:W-:Y:S04]  /*37880*/  STL.64 [R1+0x3278], R4 ;  /* 0x0032780401007387 */ /* 0x0081e80000100a00 */
[----:B------:R-:W3:Y:S04]  /*37890*/  LDL.LU R24, [R1+0x3308] ;  /* 0x0033080001187983 */ /* 0x000ee80000300800 */
[----:B------:R-:W4:Y:S04]  /*378a0*/  LDL.LU R25, [R1+0x3304] ;  /* 0x0033040001197983 */ /* 0x000f280000300800 */
[----:B------:R1:W-:Y:S04]  /*378b0*/  STL.64 [R1+0x3288], R26 ;  /* 0x0032881a01007387 */ /* 0x0003e80000100a00 */
[----:B0-----:R-:W2:Y:S04]  /*378c0*/  LDL.LU R4, [R1+0x880] ;  /* 0x0008800001047983 */ /* 0x001ea80000300800 */
[----:B------:R-:W2:Y:S04]  /*378d0*/  LDL.LU R5, [R1+0x884] ;  /* 0x0008840001057983 */ /* 0x000ea80000300800 */
[----:B------:R-:W2:Y:S04]  /*378e0*/  LDL.LU R6, [R1+0x888] ;  /* 0x0008880001067983 */ /* 0x000ea80000300800 */
[----:B------:R-:W2:Y:S01]  /*378f0*/  LDL.LU R7, [R1+0x88c] ;  /* 0x00088c0001077983 */ /* 0x000ea20000300800 */
[----:B-1----:R-:W-:-:S02]  /*37900*/  IMAD.MOV.U32 R26, RZ, RZ, R29 ;  /* 0x000000ffff1a7224 */ /* 0x002fc400078e001d */
[----:B------:R-:W-:Y:S01]  /*37910*/  IMAD.MOV.U32 R27, RZ, RZ, R23 ;  /* 0x000000ffff1b7224 */ /* 0x000fe200078e0017 */
[----:B--2---:R-:W-:Y:S04]  /*37920*/  STL.64 [R1+0x3298], R6 ;  /* 0x0032980601007387 */ /* 0x004fe80000100a00 */
[----:B------:R-:W-:Y:S04]  /*37930*/  STL.64 [R1+0x3290], R4 ;  /* 0x0032900401007387 */ /* 0x000fe80000100a00 */
[----:B------:R-:W2:Y:S04]  /*37940*/  LDL.LU R29, [R1+0x3300] ;  /* 0x00330000011d7983 */ /* 0x000ea80000300800 */
[----:B------:R0:W-:Y:S02]  /*37950*/  STL.64 [R1+0x32a0], R26 ;  /* 0x0032a01a01007387 */ /* 0x0001e40000100a00 */
[----:B0-----:R-:W-:-:S02]  /*37960*/  IMAD.MOV.U32 R26, RZ, RZ, R22 ;  /* 0x000000ffff1a7224 */ /* 0x001fc400078e0016 */
[----:B------:R-:W-:-:S05]  /*37970*/  IMAD.MOV.U32 R27, RZ, RZ, R21 ;  /* 0x000000ffff1b7224 */ /* 0x000fca00078e0015 */
[----:B------:R0:W-:Y:S04]  /*37980*/  STL.64 [R1+0x32b8], R26 ;  /* 0x0032b81a01007387 */ /* 0x0001e80000100a00 */
[----:B------:R-:W2:Y:S04]  /*37990*/  LDL.LU R4, [R1+0x840] ;  /* 0x0008400001047983 */ /* 0x000ea80000300800 */
[----:B------:R-:W2:Y:S04]  /*379a0*/  LDL.LU R5, [R1+0x844] ;  /* 0x0008440001057983 */ /* 0x000ea80000300800 */
[----:B------:R-:W2:Y:S04]  /*379b0*/  LDL.LU R6, [R1+0x848] ;  /* 0x0008480001067983 */ /* 0x000ea80000300800 */
[----:B------:R-:W2:Y:S01]  /*379c0*/  LDL.LU R7, [R1+0x84c] ;  /* 0x00084c0001077983 */ /* 0x000ea20000300800 */
[----:B0-----:R-:W-:-:S02]  /*379d0*/  IMAD.MOV.U32 R26, RZ, RZ, R20 ;  /* 0x000000ffff1a7224 */ /* 0x001fc400078e0014 */
[----:B------:R-:W-:-:S05]  /*379e0*/  IMAD.MOV.U32 R27, RZ, RZ, R19 ;  /* 0x000000ffff1b7224 */ /* 0x000fca00078e0013 */
[----:B------:R-:W-:Y:S04]  /*379f0*/  STL.64 [R1+0x32d0], R26 ;  /* 0x0032d01a01007387 */ /* 0x000fe80000100a00 */
[----:B--2---:R-:W-:Y:S04]  /*37a00*/  STL.64 [R1+0x32b0], R6 ;  /* 0x0032b00601007387 */ /* 0x004fe80000100a00 */
[----:B------:R0:W-:Y:S04]  /*37a10*/  STL.64 [R1+0x32a8], R4 ;  /* 0x0032a80401007387 */ /* 0x0001e80000100a00 */
[----:B0-----:R-:W2:Y:S04]  /*37a20*/  LDL.LU R4, [R1+0x830] ;  /* 0x0008300001047983 */ /* 0x001ea80000300800 */
[----:B------:R-:W2:Y:S04]  /*37a30*/  LDL.LU R5, [R1+0x834] ;  /* 0x0008340001057983 */ /* 0x000ea80000300800 */
[----:B------:R-:W2:Y:S04]  /*37a40*/  LDL.LU R6, [R1+0x838] ;  /* 0x0008380001067983 */ /* 0x000ea80000300800 */
[----:B------:R-:W2:Y:S01]  /*37a50*/  LDL.LU R7, [R1+0x83c] ;  /* 0x00083c0001077983 */ /* 0x000ea20000300800 */
[----:B------:R-:W-:-:S02]  /*37a60*/  IMAD.MOV.U32 R26, RZ, RZ, R2 ;  /* 0x000000ffff1a7224 */ /* 0x000fc400078e0002 */
[----:B------:R-:W-:-:S05]  /*37a70*/  IMAD.MOV.U32 R27, RZ, RZ, R0 ;  /* 0x000000ffff1b7224 */ /* 0x000fca00078e0000 */
[----:B------:R-:W-:Y:S04]  /*37a80*/  STL.64 [R1+0x32e8], R26 ;  /* 0x0032e81a01007387 */ /* 0x000fe80000100a00 */
        /* <DEDUP_REMOVED lines=12> */
[----:B------:R-:W-:-:S03]  /*37b50*/  IMAD.MOV.U32 R26, RZ, RZ, R18 ;  /* 0x000000ffff1a7224 */ /* 0x000fc600078e0012 */
[----:B--2---:R-:W-:Y:S04]  /*37b60*/  STL.64 [R1+0x32f8], R6 ;  /* 0x0032f80601007387 */ /* 0x004fe80000100a00 */
[----:B------:R0:W-:Y:S04]  /*37b70*/  STL.64 [R1+0x32f0], R4 ;  /* 0x0032f00401007387 */ /* 0x0001e80000100a00 */
[----:B0-----:R-:W2:Y:S04]  /*37b80*/  LDL.LU R4, [R1+0x6f0] ;  /* 0x0006f00001047983 */ /* 0x001ea80000300800 */
[----:B------:R-:W2:Y:S04]  /*37b90*/  LDL.LU R5, [R1+0x6f4] ;  /* 0x0006f40001057983 */ /* 0x000ea80000300800 */
[----:B------:R-:W2:Y:S04]  /*37ba0*/  LDL.LU R6, [R1+0x6f8] ;  /* 0x0006f80001067983 */ /* 0x000ea80000300800 */
[----:B------:R-:W2:Y:S04]  /*37bb0*/  LDL.LU R7, [R1+0x6fc] ;  /* 0x0006fc0001077983 */ /* 0x000ea80000300800 */
[----:B------:R0:W-:Y:S04]  /*37bc0*/  STL.64 [R1+0x3228], R16 ;  /* 0x0032281001007387 */ /* 0x0001e80000100a00 */
[----:B0-----:R-:W2:Y:S04]  /*37bd0*/  LDL.LU R16, [R1+0x850] ;  /* 0x0008500001107983 */ /* 0x001ea80000300800 */
[----:B------:R-:W2:Y:S04]  /*37be0*/  LDL.LU R17, [R1+0x854] ;  /* 0x0008540001117983 */ /* 0x000ea80000300800 */
[----:B------:R-:W2:Y:S04]  /*37bf0*/  LDL.LU R18, [R1+0x858] ;  /* 0x0008580001127983 */ /* 0x000ea80000300800 */
[----:B------:R-:W2:Y:S04]  /*37c00*/  LDL.LU R19, [R1+0x85c] ;  /* 0x00085c0001137983 */ /* 0x000ea80000300800 */
[----:B--2---:R-:W-:Y:S04]  /*37c10*/  STL.64 [R1+0x3248], R18 ;  /* 0x0032481201007387 */ /* 0x004fe80000100a00 */
[----:B------:R0:W-:Y:S04]  /*37c20*/  STL.64 [R1+0x3240], R16 ;  /* 0x0032401001007387 */ /* 0x0001e80000100a00 */
[----:B0-----:R-:W2:Y:S04]  /*37c30*/  LDL.64 R16, [R1+0xe0] ;  /* 0x0000e00001107983 */ /* 0x001ea80000100a00 */
[----:B------:R-:W2:Y:S04]  /*37c40*/  LDL.LU R12, [R1+0x4c0] ;  /* 0x0004c000010c7983 */ /* 0x000ea80000300800 */
[----:B------:R-:W2:Y:S04]  /*37c50*/  LDL.LU R13, [R1+0x4c4] ;  /* 0x0004c400010d7983 */ /* 0x000ea80000300800 */
[----:B------:R-:W2:Y:S04]  /*37c60*/  LDL.LU R14, [R1+0x4c8] ;  /* 0x0004c800010e7983 */ /* 0x000ea80000300800 */
[----:B------:R-:W2:Y:S01]  /*37c70*/  LDL.LU R15, [R1+0x4cc] ;  /* 0x0004cc00010f7983 */ /* 0x000ea20000300800 */
[----:B------:R-:W-:-:S02]  /*37c80*/  IMAD.MOV.U32 R27, RZ, RZ, R3 ;  /* 0x000000ffff1b7224 */ /* 0x000fc400078e0003 */
[----:B----4-:R-:W-:Y:S02]  /*37c90*/  IMAD.MOV.U32 R22, RZ, RZ, R25 ;  /* 0x000000ffff167224 */ /* 0x010fe400078e0019 */
[----:B---3--:R-:W-:-:S03]  /*37ca0*/  IMAD.MOV.U32 R23, RZ, RZ, R24 ;  /* 0x000000ffff177224 */ /* 0x008fc600078e0018 */
[C---:B------:R-:W-:Y:S01]  /*37cb0*/  HMMA.16816.F32.BF16 R24, R8.reuse, R26, R4 ;  /* 0x0000001a0818723c */ /* 0x040fe20000041804 */
[----:B--2---:R-:W-:Y:S04]  /*37cc0*/  STL.64 [R1+0x3238], R14 ;  /* 0x0032380e01007387 */ /* 0x004fe80000100a00 */
[----:B------:R0:W-:Y:S04]  /*37cd0*/  STL.64 [R1+0x3230], R12 ;  /* 0x0032300c01007387 */ /* 0x0001e80000100a00 */
[----:B0-----:R-:W2:Y:S04]  /*37ce0*/  LDL.64 R12, [R1+0xd0] ;  /* 0x0000d000010c7983 */ /* 0x001ea80000100a00 */
[----:B--2---:R0:W-:Y:S04]  /*37cf0*/  STL.64 [R1+0x3250], R12 ;  /* 0x0032500c01007387 */ /* 0x0041e80000100a00 */
[----:B0-----:R-:W2:Y:S04]  /*37d00*/  LDL.LU R12, [R1+0x860] ;  /* 0x00086000010c7983 */ /* 0x001ea80000300800 */
[----:B------:R-:W2:Y:S04]  /*37d10*/  LDL.LU R13, [R1+0x864] ;  /* 0x00086400010d7983 */ /* 0x000ea80000300800 */
[----:B------:R-:W2:Y:S04]  /*37d20*/  LDL.LU R14, [R1+0x868] ;  /* 0x00086800010e7983 */ /* 0x000ea80000300800 */
[----:B------:R-:W2:Y:S04]  /*37d30*/  LDL.LU R15, [R1+0x86c] ;  /* 0x00086c00010f7983 */ /* 0x000ea80000300800 */
[----:B------:R-:W3:Y:S04]  /*37d40*/  LDL.LU R20, [R1+0x490] ;  /* 0x0004900001147983 */ /* 0x000ee80000300800 */
[----:B------:R-:W3:Y:S04]  /*37d50*/  LDL.LU R21, [R1+0x494] ;  /* 0x0004940001157983 */ /* 0x000ee80000300800 */
[----:B------:R-:W4:Y:S04]  /*37d60*/  LDL.LU.64 R6, [R1+0x32f8] ;  /* 0x0032f80001067983 */ /* 0x000f280000300a00 */
[----:B------:R-:W4:Y:S04]  /*37d70*/  LDL.LU.64 R4, [R1+0x32f0] ;  /* 0x0032f00001047983 */ /* 0x000f280000300a00 */
[----:B------:R-:W-:Y:S04]  /*37d80*/  STL.64 [R1+0x50], R24 ;  /* 0x0000501801007387 */ /* 0x000fe80000100a00 */
[----:B------:R0:W-:Y:S04]  /*37d90*/  STL.64 [R1+0x58], R26 ;  /* 0x0000581a01007387 */ /* 0x0001e80000100a00 */
[----:B0-----:R-:W4:Y:S02]  /*37da0*/  LDL.LU.64 R26, [R1+0x32e8] ;  /* 0x0032e800011a7983 */ /* 0x001f240000300a00 */
[----:B----4-:R-:W-:Y:S02]  /*37db0*/  HMMA.16816.F32.BF16 R24, R8, R26, R4 ;  /* 0x0000001a0818723c */ /* 0x010fe40000041804 */
[----:B------:R-:W4:Y:S04]  /*37dc0*/  LDL.LU.64 R6, [R1+0x32e0] ;  /* 0x0032e00001067983 */ /* 0x000f280000300a00 */
[----:B------:R-:W4:-:S13]  /*37dd0*/  LDL.LU.64 R4, [R1+0x32d8] ;  /* 0x0032d80001047983 */ /* 0x000f1a0000300a00 */
[----:B------:R-:W-:Y:S04]  /*37de0*/  STL.64 [R1+0x40], R24 ;  /* 0x0000401801007387 */ /* 0x000fe80000100a00 */
[----:B------:R0:W-:Y:S04]  /*37df0*/  STL.64 [R1+0x48], R26 ;  /* 0x0000481a01007387 */ /* 0x0001e80000100a00 */
[----:B0-----:R-:W4:Y:S02]  /*37e00*/  LDL.LU.64 R26, [R1+0x32d0] ;  /* 0x0032d000011a7983 */ /* 0x001f240000300a00 */
[----:B----4-:R-:W-:Y:S02]  /*37e10*/  HMMA.16816.F32.BF16 R24, R8, R26, R4 ;  /* 0x0000001a0818723c */ /* 0x010fe40000041804 */
[----:B------:R-:W4:Y:S04]  /*37e20*/  LDL.LU.64 R6, [R1+0x32c8] ;  /* 0x0032c80001067983 */ /* 0x000f280000300a00 */
[----:B------:R-:W4:-:S13]  /*37e30*/  LDL.LU.64 R4, [R1+0x32c0] ;  /* 0x0032c00001047983 */ /* 0x000f1a0000300a00 */
[----:B------:R-:W-:Y:S04]  /*37e40*/  STL.64 [R1+0x30], R24 ;  /* 0x0000301801007387 */ /* 0x000fe80000100a00 */
[----:B------:R0:W-:Y:S01]  /*37e50*/  STL [R1+0x38], R26 ;  /* 0x0000381a01007387 */ /* 0x0001e20000100800 */
[----:B------:R-:W-:-:S03]  /*37e60*/  IMAD.MOV.U32 R3, RZ, RZ, R27 ;  /* 0x000000ffff037224 */ /* 0x000fc600078e001b */
[----:B0-----:R-:W4:Y:S04]  /*37e70*/  LDL.LU.64 R26, [R1+0x32b8] ;  /* 0x0032b800011a7983 */ /* 0x001f280000300a00 */
[----:B------:R-:W-:Y:S01]  /*37e80*/  STL [R1+0x3140], R3 ;  /* 0x0031400301007387 */ /* 0x000fe20000100800 */
[----:B----4-:R-:W-:Y:S03]  /*37e90*/  HMMA.16816.F32.BF16 R24, R8, R26, R4 ;  /* 0x0000001a0818723c */ /* 0x010fe60000041804 */
[----:B------:R-:W4:Y:S04]  /*37ea0*/  LDL.LU.64 R6, [R1+0x32b0] ;  /* 0x0032b00001067983 */ /* 0x000f280000300a00 */
[----:B------:R-:W4:-:S12]  /*37eb0*/  LDL.LU.64 R4, [R1+0x32a8] ;  /* 0x0032a80001047983 */ /* 0x000f180000300a00 */
        /* <DEDUP_REMOVED lines=12> */
[----:B------:R-:W-:Y:S04]  /*37f80*/  STL.64 [R1], R24 ;  /* 0x0000001801007387 */ /* 0x000fe80000100a00 */
[----:B------:R0:W-:Y:S04]  /*37f90*/  STL.64 [R1+0x8], R26 ;  /* 0x0000081a01007387 */ /* 0x0001e80000100a00 */
[----:B0-----:R-:W4:Y:S02]  /*37fa0*/  LDL.LU.64 R26, [R1+0x3270] ;  /* 0x00327000011a7983 */ /* 0x001f240000300a00 */
[----:B----4-:R-:W-:Y:S02]  /*37fb0*/  HMMA.16816.F32.BF16 R24, R8, R26, R4 ;  /* 0x0000001a0818723c */ /* 0x010fe40000041804 */
[----:B------:R-:W4:Y:S04]  /*37fc0*/  LDL.LU.64 R6, [R1+0x3268] ;  /* 0x0032680001067983 */ /* 0x000f280000300a00 */
[----:B------:R-:W2:Y:S04]  /*37fd0*/  LDL.LU.64 R4, [R1+0x3260] ;  /* 0x0032600001047983 */ /* 0x000ea80000300a00 */
[----:B------:R-:W2:Y:S09]  /*37fe0*/  LDL.64 R8, [R1+0x90] ;  /* 0x0000900001087983 */ /* 0x000eb20000100a00 */
[----:B------:R-:W-:Y:S04]  /*37ff0*/  STL.64 [R1+0x2af0], R26 ;  /* 0x002af01a01007387 */ /* 0x000fe80000100a00 */
[----:B------:R4:W-:Y:S02]  /*38000*/  STL.64 [R1+0x2ae8], R24 ;  /* 0x002ae81801007387 */ /* 0x0009e40000100a00 */
[----:B----4-:R-:W-:-:S02]  /*38010*/  IMAD.MOV.U32 R24, RZ, RZ, R7 ;  /* 0x000000ffff187224 */ /* 0x010fc400078e0007 */
[----:B------:R-:W2:Y:S04]  /*38020*/  LDL.LU R7, [R1+0x3258] ;  /* 0x0032580001077983 */ /* 0x000ea80000300800 */
[----:B------:R-:W4:Y:S01]  /*38030*/  LDL.LU R25, [R1+0x84] ;  /* 0x0000840001197983 */ /* 0x000f220000300800 */
[----:B------:R-:W-:Y:S02]  /*38040*/  IMAD.MOV.U32 R2, RZ, RZ, R16 ;  /* 0x000000ffff027224 */ /* 0x000fe400078e0010 */
[----:B------:R-:W-:Y:S01]  /*38050*/  IMAD.MOV.U32 R0, RZ, RZ, R17 ;  /* 0x000000ffff007224 */ /* 0x000fe200078e0011 */
[C---:B--2---:R-:W-:Y:S01]  /*38060*/  HMMA.16816.F32.BF16 R12, R4.reuse, R16, R12 ;  /* 0x00000010040c723c */ /* 0x044fe2000004180c */
[----:B----4-:R0:W-:Y:S04]  /*38070*/  STL.64 [R1+0x3210], R24 ;  /* 0x0032101801007387 */ /* 0x0101e80000100a00 */
[----:B0-----:R-:W2:Y:S04]  /*38080*/  LDL.LU R24, [R1+0x4b0] ;  /* 0x0004b00001187983 */ /* 0x001ea80000300800 */
[----:B------:R-:W2:Y:S04]  /*38090*/  LDL.LU R25, [R1+0x4b4] ;  /* 0x0004b40001197983 */ /* 0x000ea80000300800 */
[----:B------:R-:W2:Y:S06]  /*380a0*/  LDL.LU R26, [R1+0x4b8] ;  /* 0x0004b800011a7983 */ /* 0x000eac0000300800 */
[----:B------:R0:W-:Y:S04]  /*380b0*/  STL.64 [R1+0x1d0], R12 ;  /* 0x0001d00c01007387 */ /* 0x0001e80000100a00 */
[----:B------:R1:W-:Y:S04]  /*380c0*/  STL.64 [R1+0x1d8], R14 ;  /* 0x0001d80e01007387 */ /* 0x0003e80000100a00 */
[----:B0-----:R-:W4:Y:S04]  /*380d0*/  LDL.LU.64 R12, [R1+0x3250] ;  /* 0x00325000010c7983 */ /* 0x001f280000300a00 */
[----:B------:R-:W4:Y:S04]  /*380e0*/  LDL.LU.64 R18, [R1+0x3248] ;  /* 0x0032480001127983 */ /* 0x000f280000300a00 */
[----:B------:R-:W4:Y:S04]  /*380f0*/  LDL.LU.64 R16, [R1+0x3240] ;  /* 0x0032400001107983 */ /* 0x000f280000300a00 */
[----:B-1----:R-:W2:Y:S01]  /*38100*/  LDL.LU.64 R14, [R1+0x3238] ;  /* 0x00323800010e7983 */ /* 0x002ea20000300a00 */
[----:B----4-:R-:W-:Y:S01]  /*38110*/  HMMA.16816.F32.BF16 R16, R4, R12, R16 ;  /* 0x0000000c0410723c */ /* 0x010fe20000041810 */
[----:B------:R-:W-:-:S02]  /*38120*/  IMAD.MOV.U32 R10, RZ, RZ, R12 ;  /* 0x000000ffff0a7224 */ /* 0x000fc400078e000c */
[----:B------:R-:W-:Y:S02]  /*38130*/  IMAD.MOV.U32 R3, RZ, RZ, R13 ;  /* 0x000000ffff037224 */ /* 0x000fe400078e000d */
[----:B------:R-:W2:-:S14]  /*38140*/  LDL.LU.64 R12, [R1+0x3230] ;  /* 0x00323000010c7983 */ /* 0x000e9c0000300a00 */
[----:B------:R0:W-:Y:S04]  /*38150*/  STL.64 [R1+0x1c0], R16 ;  /* 0x0001c01001007387 */ /* 0x0001e80000100a00 */
[----:B------:R2:W-:Y:S04]  /*38160*/  STL [R1+0x1c8], R18 ;  /* 0x0001c81201007387 */ /* 0x0005e80000100800 */
[----:B0-----:R-:W2:Y:S01]  /*38170*/  LDL.LU.64 R16, [R1+0x3228] ;  /* 0x0032280001107983 */ /* 0x001ea20000300a00 */
[----:B------:R-:W-:Y:S02]  /*38180*/  IMAD.MOV.U32 R27, RZ, RZ, R29 ;  /* 0x000000ffff1b7224 */ /* 0x000fe400078e001d */
[----:B------:R-:W-:-:S05]  /*38190*/  IMAD.MOV.U32 R29, RZ, RZ, R19 ;  /* 0x000000ffff1d7224 */ /* 0x000fca00078e0013 */
[----:B------:R-:W-:Y:S01]  /*381a0*/  STL [R1+0x2b08], R29 ;  /* 0x002b081d01007387 */ /* 0x000fe20000100800 */
[----:B--2---:R-:W-:Y:S03]  /*381b0*/  HMMA.16816.F32.BF16 R16, R4, R16, R12 ;  /* 0x000000100410723c */ /* 0x004fe6000004180c */
[----:B------:R-:W3:-:S15]  /*381c0*/  LDL.LU.64 R12, [R1+0x3220] ;  /* 0x00322000010c7983 */ /* 0x000ede0000300a00 */
[----:B------:R-:W-:Y:S01]  /*381d0*/  NOP ;  /* 0x0000000000007918 */ /* 0x000fe20000000000 */
[----:B------:R0:W-:Y:S04]  /*381e0*/  STL.64 [R1+0x1b0], R16 ;  /* 0x0001b01001007387 */ /* 0x0001e80000100a00 */
[----:B------:R-:W-:Y:S04]  /*381f0*/  STL.64 [R1+0x1b8], R18 ;  /* 0x0001b81201007387 */ /* 0x000fe80000100a00 */
[----:B0-----:R-:W2:Y:S02]  /*38200*/  LDL.LU.64 R16, [R1+0x3218] ;  /* 0x0032180001107983 */ /* 0x001ea40000300a00 */
[----:B--2---:R-:W-:-:S15]  /*38210*/  HMMA.16816.F32.BF16 R24, R4, R16, R24 ;  /* 0x000000100418723c */ /* 0x004fde0000041818 */
[----:B------:R-:W-:-:S04]  /*38220*/  NOP ;  /* 0x0000000000007918 */ /* 0x000fc80000000000 */
[----:B------:R-:W-:Y:S04]  /*38230*/  STL.64 [R1+0x1a0], R24 ;  /* 0x0001a01801007387 */ /* 0x000fe80000100a00 */
[----:B------:R-:W-:Y:S04]  /*38240*/  STL [R1+0x1ac], R27 ;  /* 0x0001ac1b01007387 */ /* 0x000fe80000100800 */
[----:B------:R0:W-:Y:S04]  /*38250*/  STL.64 [R1+0x31a8], R16 ;  /* 0x0031a81001007387 */ /* 0x0001e80000100a00 */
[----:B0-----:R-:W2:Y:S01]  /*38260*/  LDL.64 R16, [R1+0xc0] ;  /* 0x0000c00001107983 */ /* 0x001ea20000100a00 */
[----:B---3--:R-:W-:Y:S01]  /*38270*/  HMMA.16816.F32.BF16 R20, R4, R12, R20 ;  /* 0x0000000c0414723c */ /* 0x008fe20000041814 */
[----:B------:R-:W-:-:S02]  /*38280*/  IMAD.MOV.U32 R29, RZ, RZ, R26 ;  /* 0x000000ffff1d7224 */ /* 0x000fc400078e001a */
[----:B--2---:R-:W-:Y:S04]  /*38290*/  STL.64 [R1+0x31c0], R16 ;  /* 0x0031c01001007387 */ /* 0x004fe80000100a00 */
[----:B------:R-:W-:-:S12]  /*382a0*/  STL [R1+0x2b58], R29 ;  /* 0x002b581d01007387 */ /* 0x000fd80000100800 */
[----:B------:R0:W-:Y:S04]  /*382b0*/  STL.64 [R1+0x380], R20 ;  /* 0x0003801401007387 */ /* 0x0001e80000100a00 */
[----:B------:R-:W-:Y:S04]  /*382c0*/  STL.64 [R1+0x388], R22 ;  /* 0x0003881601007387 */ /* 0x000fe80000100a00 */
[----:B0-----:R-:W2:Y:S04]  /*382d0*/  LDL R20, [R1+0x70] ;  /* 0x0000700001147983 */ /* 0x001ea80000100800 */
[----:B------:R-:W2:Y:S01]  /*382e0*/  LDL R21, [R1+0x74] ;  /* 0x0000740001157983 */ /* 0x000ea20000100800 */
[----:B------:R-:W-:-:S02]  /*382f0*/  IMAD.MOV.U32 R16, RZ, RZ, R10 ;  /* 0x000000ffff107224 */ /* 0x000fc400078e000a */
[----:B------:R-:W-:Y:S01]  /*38300*/  IMAD.MOV.U32 R17, RZ, RZ, R3 ;  /* 0x000000ffff117224 */ /* 0x000fe200078e0003 */
[----:B------:R-:W3:Y:S04]  /*38310*/  LDL.LU R24, [R1+0x480] ;  /* 0x0004800001187983 */ /* 0x000ee80000300800 */
[----:B------:R-:W3:Y:S04]  /*38320*/  LDL.LU R25, [R1+0x484] ;  /* 0x0004840001197983 */ /* 0x000ee80000300800 */
[----:B------:R-:W3:Y:S04]  /*38330*/  LDL.LU R26, [R1+0x488] ;  /* 0x00048800011a7983 */ /* 0x000ee80000300800 */
[----:B------:R-:W3:Y:S04]  /*38340*/  LDL.LU R27, [R1+0x48c] ;  /* 0x00048c00011b7983 */ /* 0x000ee80000300800 */
[----:B--2---:R-:W-:Y:S04]  /*38350*/  STL.64 [R1+0x3208], R20 ;  /* 0x0032081401007387 */ /* 0x004fe80000100a00 */
[----:B------:R-:W-:Y:S04]  /*38360*/  STL.64 [R1+0x31d8], R16 ;  /* 0x0031d81001007387 */ /* 0x000fe80000100a00 */
[----:B------:R0:W-:Y:S04]  /*38370*/  STL.64 [R1+0x31a0], R12 ;  /* 0x0031a00c01007387 */ /* 0x0001e80000100a00 */
[----:B0-----:R-:W2:Y:S04]  /*38380*/  LDL.LU R12, [R1+0x2d0] ;  /* 0x0002d000010c7983 */ /* 0x001ea80000300800 */
[----:B------:R-:W2:Y:S04]  /*38390*/  LDL.LU R13, [R1+0x2d4] ;  /* 0x0002d400010d7983 */ /* 0x000ea80000300800 */
[----:B------:R-:W4:Y:S04]  /*383a0*/  LDL.LU R14, [R1+0x2d8] ;  /* 0x0002d800010e7983 */ /* 0x000f280000300800 */
[----:B------:R-:W4:Y:S01]  /*383b0*/  LDL.LU R15, [R1+0x2dc] ;  /* 0x0002dc00010f7983 */ /* 0x000f220000300800 */
[----:B------:R-:W-:-:S02]  /*383c0*/  IMAD.MOV.U32 R16, RZ, RZ, R2 ;  /* 0x000000ffff107224 */ /* 0x000fc400078e0002 */
[----:B------:R-:W-:Y:S01]  /*383d0*/  IMAD.MOV.U32 R17, RZ, RZ, R0 ;  /* 0x000000ffff117224 */ /* 0x000fe200078e0000 */
[----:B------:R-:W2:Y:S04]  /*383e0*/  LDL.LU R20, [R1+0x470] ;  /* 0x0004700001147983 */ /* 0x000ea80000300800 */
[----:B------:R-:W3:Y:S04]  /*383f0*/  LDL.LU R21, [R1+0x474] ;  /* 0x0004740001157983 */ /* 0x000ee80000300800 */
[----:B------:R-:W3:Y:S04]  /*38400*/  LDL.LU R22, [R1+0x478] ;  /* 0x0004780001167983 */ /* 0x000ee80000300800 */
[----:B------:R-:W3:Y:S04]  /*38410*/  LDL.LU R23, [R1+0x47c] ;  /* 0x00047c0001177983 */ /* 0x000ee80000300800 */
[----:B------:R0:W-:Y:S04]  /*38420*/  STL.64 [R1+0x3200], R16 ;  /* 0x0032001001007387 */ /* 0x0001e80000100a00 */
[----:B0-----:R-:W3:Y:S04]  /*38430*/  LDL.LU R16, [R1+0x460] ;  /* 0x0004600001107983 */ /* 0x001ee80000300800 */
[----:B------:R-:W3:Y:S04]  /*38440*/  LDL.LU R17, [R1+0x464] ;  /* 0x0004640001117983 */ /* 0x000ee80000300800 */
[----:B------:R-:W3:Y:S04]  /*38450*/  LDL.LU R18, [R1+0x468] ;  /* 0x0004680001127983 */ /* 0x000ee80000300800 */
[----:B------:R-:W3:Y:S04]  /*38460*/  LDL.LU R19, [R1+0x46c] ;  /* 0x00046c0001137983 */ /* 0x000ee80000300800 */
[----:B----4-:R-:W-:Y:S04]  /*38470*/  STL.64 [R1+0x31b8], R14 ;  /* 0x0031b80e01007387 */ /* 0x010fe80000100a00 */
[----:B--2---:R0:W-:Y:S04]  /*38480*/  STL.64 [R1+0x31b0], R12 ;  /* 0x0031b00c01007387 */ /* 0x0041e80000100a00 */
[----:B0-----:R-:W2:Y:S04]  /*38490*/  LDL.LU R12, [R1+0x2e0] ;  /* 0x0002e000010c7983 */ /* 0x001ea80000300800 */
[----:B------:R-:W2:Y:S04]  /*384a0*/  LDL.LU R13, [R1+0x2e4] ;  /* 0x0002e400010d7983 */ /* 0x000ea80000300800 */
[----:B------:R-:W4:Y:S04]  /*384b0*/  LDL.LU R14, [R1+0x2e8] ;  /* 0x0002e800010e7983 */ /* 0x000f280000300800 */
[----:B------:R-:W4:Y:S01]  /*384c0*/  LDL.LU R15, [R1+0x2ec] ;  /* 0x0002ec00010f7983 */ /* 0x000f220000300800 */
[C---:B---3--:R-:W-:Y:S03]  /*384d0*/  HMMA.16816.F32.BF16 R24, R4.reuse, R8, R24 ;  /* 0x000000080418723c */ /* 0x048fe60000041818 */
[----:B----4-:R-:W-:Y:S04]  /*384e0*/  STL.64 [R1+0x31d0], R14 ;  /* 0x0031d00e01007387 */ /* 0x010fe80000100a00 */
[----:B--2---:R0:W-:Y:S04]  /*384f0*/  STL.64 [R1+0x31c8], R12 ;  /* 0x0031c80c01007387 */ /* 0x0041e80000100a00 */
        /* <DEDUP_REMOVED lines=10> */
[----:B------:R0:W-:Y:S04]  /*385a0*/  STL.64 [R1+0x530], R24 ;  /* 0x0005301801007387 */ /* 0x0001e80000100a00 */
[----:B------:R-:W-:Y:S04]  /*385b0*/  STL.64 [R1+0x538], R26 ;  /* 0x0005381a01007387 */ /* 0x000fe80000100a00 */
[----:B0-----:R-:W3:Y:S04]  /*385c0*/  LDL.LU.64 R24, [R1+0x3210] ;  /* 0x0032100001187983 */ /* 0x001ee80000300a00 */
[----:B------:R0:W-:Y:S04]  /*385d0*/  STL.64 [R1+0x3198], R8 ;  /* 0x0031980801007387 */ /* 0x0001e80000100a00 */
[----:B0-----:R-:W4:Y:S04]  /*385e0*/  LDL.LU R8, [R1+0x2c0] ;  /* 0x0002c00001087983 */ /* 0x001f280000300800 */
[----:B------:R-:W4:Y:S04]  /*385f0*/  LDL.LU R9, [R1+0x2c4] ;  /* 0x0002c40001097983 */ /* 0x000f280000300800 */
[----:B------:R-:W4:Y:S04]  /*38600*/  LDL.LU R10, [R1+0x2c8] ;  /* 0x0002c800010a7983 */ /* 0x000f280000300800 */
[----:B------:R-:W4:Y:S01]  /*38610*/  LDL.LU R11, [R1+0x2cc] ;  /* 0x0002cc00010b7983 */ /* 0x000f220000300800 */
[----:B---3--:R-:W-:-:S15]  /*38620*/  HMMA.16816.F32.BF16 R20, R4, R24, R20 ;  /* 0x000000180414723c */ /* 0x008fde0000041814 */
[----:B------:R-:W-:-:S04]  /*38630*/  NOP ;  /* 0x0000000000007918 */ /* 0x000fc80000000000 */
[----:B------:R0:W-:Y:S04]  /*38640*/  STL.64 [R1+0x710], R20 ;  /* 0x0007101401007387 */ /* 0x0001e80000100a00 */
[----:B------:R1:W-:Y:S04]  /*38650*/  STL.64 [R1+0x718], R22 ;  /* 0x0007181601007387 */ /* 0x0003e80000100a00 */
[----:B0-----:R-:W3:Y:S02]  /*38660*/  LDL.LU.64 R20, [R1+0x3208] ;  /* 0x0032080001147983 */ /* 0x001ee40000300a00 */
[----:B---3--:R-:W-:Y:S02]  /*38670*/  HMMA.16816.F32.BF16 R4, R4, R20, R16 ;  /* 0x000000140404723c */ /* 0x008fe40000041810 */
[----:B------:R-:W2:Y:S04]  /*38680*/  LDL.LU.64 R16, [R1+0x3200] ;  /* 0x0032000001107983 */ /* 0x000ea80000300a00 */
[----:B-1----:R-:W2:Y:S04]  /*38690*/  LDL.LU.64 R22, [R1+0x31f8] ;  /* 0x0031f80001167983 */ /* 0x002ea80000300a00 */
[----:B------:R-:W2:Y:S09]  /*386a0*/  LDL.LU.64 R20, [R1+0x31f0] ;  /* 0x0031f00001147983 */ /* 0x000eb20000300a00 */
[----:B------:R0:W-:Y:S04]  /*386b0*/  STL.64 [R1+0x700], R4 ;  /* 0x0007000401007387 */ /* 0x0001e80000100a00 */
[----:B------:R1:W-:Y:S04]  /*386c0*/  STL.64 [R1+0x708], R6 ;  /* 0x0007080601007387 */ /* 0x0003e80000100a00 */
[----:B0-----:R-:W3:Y:S04]  /*386d0*/  LDL.LU R4, [R1+0x9d0] ;  /* 0x0009d00001047983 */ /* 0x001ee80000300800 */
[----:B------:R-:W3:Y:S04]  /*386e0*/  LDL.LU R5, [R1+0x9d4] ;  /* 0x0009d40001057983 */ /* 0x000ee80000300800 */
[----:B-1----:R-:W3:Y:S04]  /*386f0*/  LDL.LU R6, [R1+0x9d8] ;  /* 0x0009d80001067983 */ /* 0x002ee80000300800 */
[----:B------:R-:W3:Y:S01]  /*38700*/  LDL.LU R7, [R1+0x9dc] ;  /* 0x0009dc0001077983 */ /* 0x000ee20000300800 */
[C---:B--2---:R-:W-:Y:S03]  /*38710*/  HMMA.16816.F32.BF16 R16, R20.reuse, R16, R12 ;  /* 0x000000101410723c */ /* 0x044fe6000004180c */
        /* <DEDUP_REMOVED lines=9> */
[----:B------:R3:W-:Y:S04]  /*387b0*/  STL.64 [R1+0x868], R18 ;  /* 0x0008681201007387 */ /* 0x0007e80000100a00 */
[----:B0-----:R-:W3:Y:S02]  /*387c0*/  LDL.LU.64 R16, [R1+0x31d8] ;  /* 0x0031d80001107983 */ /* 0x001ee40000300a00 */
[----:B---3--:R-:W-:Y:S02]  /*387d0*/  HMMA.16816.F32.BF16 R16, R20, R16, R12 ;  /* 0x000000101410723c */ /* 0x008fe4000004180c */
[----:B------:R-:W3:Y:S04]  /*387e0*/  LDL.LU.64 R14, [R1+0x31d0] ;  /* 0x0031d000010e7983 */ /* 0x000ee80000300a00 */
[----:B------:R-:W3:-:S13]  /*387f0*/  LDL.LU.64 R12, [R1+0x31c8] ;  /* 0x0031c800010c7983 */ /* 0x000eda0000300a00 */
[----:B------:R0:W-:Y:S04]  /*38800*/  STL.64 [R1+0x850], R16 ;  /* 0x0008501001007387 */ /* 0x0001e80000100a00 */
[----:B------:R-:W-:Y:S04]  /*38810*/  STL.64 [R1+0x858], R18 ;  /* 0x0008581201007387 */ /* 0x000fe80000100a00 */
        /* <DEDUP_REMOVED lines=13> */
[----:B------:R4:W-:Y:S04]  /*388f0*/  STL.64 [R1+0x838], R14 ;  /* 0x0008380e01007387 */ /* 0x0009e80000100a00 */
[----:B0-----:R-:W4:Y:S02]  /*38900*/  LDL.LU.64 R12, [R1+0x31a0] ;  /* 0x0031a000010c7983 */ /* 0x001f240000300a00 */
[----:B----4-:R-:W-:Y:S02]  /*38910*/  HMMA.16816.F32.BF16 R12, R20, R12, R8 ;  /* 0x0000000c140c723c */ /* 0x010fe40000041808 */
[----:B------:R-:W2:-:S15]  /*38920*/  LDL.LU.64 R8, [R1+0x3198] ;  /* 0x0031980001087983 */ /* 0x000e9e0000300a00 */
[----:B------:R-:W-:Y:S02]  /*38930*/  NOP ;  /* 0x0000000000007918 */ /* 0x000fe40000000000 */
[----:B------:R-:W-:Y:S04]  /*38940*/  STL.64 [R1+0x820], R12 ;  /* 0x0008200c01007387 */ /* 0x000fe80000100a00 */
[----:B------:R-:W-:Y:S04]  /*38950*/  STL.64 [R1+0x828], R14 ;  /* 0x0008280e01007387 */ /* 0x000fe80000100a00 */
[----:B------:R-:W0:Y:S04]  /*38960*/  LDSM.16.MT88.4 R12, [R28+UR5+0x8180] ;  /* 0x008180051c0c783b */ /* 0x000e280008004200 */
[----:B0-----:R-:W-:Y:S04]  /*38970*/  STL.64 [R1+0x3128], R14 ;  /* 0x0031280e01007387 */ /* 0x001fe80000100a00 */
[----:B------:R0:W-:Y:S04]  /*38980*/  STL.64 [R1+0x3120], R12 ;  /* 0x0031200c01007387 */ /* 0x0001e80000100a00 */
[----:B0-----:R-:W3:Y:S01]  /*38990*/  LDL.64 R12, [R1+0x70] ;  /* 0x00007000010c7983 */ /* 0x001ee20000100a00 */
[----:B--2---:R-:W-:-:S15]  /*389a0*/  HMMA.16816.F32.BF16 R4, R20, R8, R4 ;  /* 0x000000081404723c */ /* 0x004fde0000041804 */
[----:B------:R-:W-:-:S04]  /*389b0*/  NOP ;  /* 0x0000000000007918 */ /* 0x000fc80000000000 */
[----:B------:R-:W-:Y:S04]  /*389c0*/  STL.64 [R1+0x810], R4 ;  /* 0x0008100401007387 */ /* 0x000fe80000100a00 */
[----:B------:R0:W-:Y:S04]  /*389d0*/  STL.64 [R1+0x818], R6 ;  /* 0x0008180601007387 */ /* 0x0001e80000100a00 */
[----:B0-----:R-:W2:Y:S04]  /*389e0*/  LDL.LU.64 R6, [R1+0x3190] ;  /* 0x0031900001067983 */ /* 0x001ea80000300a00 */
[----:B------:R-:W2:Y:S01]  /*389f0*/  LDL.LU.64 R4, [R1+0x3188] ;  /* 0x0031880001047983 */ /* 0x000ea20000300a00 */
[----:B------:R-:W-:-:S02]  /*38a00*/  IMAD.MOV.U32 R3, RZ, RZ, R8 ;  /* 0x000000ffff037224 */ /* 0x000fc400078e0008 */
[----:B------:R-:W-:Y:S02]  /*38a10*/  IMAD.MOV.U32 R29, RZ, RZ, R9 ;  /* 0x000000ffff1d7224 */ /* 0x000fe400078e0009 */
[----:B------:R-:W0:Y:S01]  /*38a20*/  LDSM.16.MT88.4 R8, [R28+UR5+0x8200] ;  /* 0x008200051c08783b */ /* 0x000e220008004200 */
[----:B------:R-:W-:Y:S02]  /*38a30*/  IMAD.MOV.U32 R2, RZ, RZ, R16 ;  /* 0x000000ffff027224 */ /* 0x000fe400078e0010 */
[----:B------:R-:W-:Y:S02]  /*38a40*/  IMAD.MOV.U32 R0, RZ, RZ, R17 ;  /* 0x000000ffff007224 */ /* 0x000fe400078e0011 */
[----:B------:R-:W-:Y:S04]  /*38a50*/  LDSM.16.MT88.4 R16, [R28+UR5+0x8100] ;  /* 0x008100051c10783b */ /* 0x000fe80008004200 */
[----:B0-----:R-:W-:Y:S04]  /*38a60*/  STL.64 [R1+0x3090], R10 ;  /* 0x0030900a01007387 */ /* 0x001fe80000100a00 */
[----:B------:R0:W-:Y:S02]  /*38a70*/  STL.64 [R1+0x3088], R8 ;  /* 0x0030880801007387 */ /* 0x0001e40000100a00 */
[----:B0-----:R-:W-:-:S02]  /*38a80*/  IMAD.MOV.U32 R8, RZ, RZ, R2 ;  /* 0x000000ffff087224 */ /* 0x001fc400078e0002 */
[----:B------:R-:W-:Y:S01]  /*38a90*/  IMAD.MOV.U32 R9, RZ, RZ, R0 ;  /* 0x000000ffff097224 */ /* 0x000fe200078e0000 */
[----:B--2---:R-:W-:-:S15]  /*38aa0*/  HMMA.16816.F32.BF16 R4, R20, R24, R4 ;  /* 0x000000181404723c */ /* 0x004fde0000041804 */
[----:B------:R-:W-:-:S04]  /*38ab0*/  NOP ;  /* 0x0000000000007918 */ /* 0x000fc80000000000 */
[----:B------:R-:W-:Y:S04]  /*38ac0*/  STL.64 [R1+0x800], R4 ;  /* 0x0008000401007387 */ /* 0x000fe80000100a00 */
[----:B------:R-:W-:Y:S04]  /*38ad0*/  STL.64 [R1+0x808], R6 ;  /* 0x0008080601007387 */ /* 0x000fe80000100a00 */
[----:B------:R0:W-:Y:S04]  /*38ae0*/  STL.64 [R1+0x3148], R8 ;  /* 0x0031480801007387 */ /* 0x0001e80000100a00 */
[----:B------:R-:W1:Y:S04]  /*38af0*/  LDSM.16.MT88.4 R4, [R28+UR5+0x8280] ;  /* 0x008280051c04783b */ /* 0x000e680008004200 */
[----:B0-----:R-:W3:Y:S04]  /*38b00*/  LDL.LU R8, [R1+0x9c0] ;  /* 0x0009c00001087983 */ /* 0x001ee80000300800 */
[----:B------:R-:W3:Y:S04]  /*38b10*/  LDL.LU R9, [R1+0x9c4] ;  /* 0x0009c40001097983 */ /* 0x000ee80000300800 */
[----:B------:R-:W3:Y:S04]  /*38b20*/  LDL.LU R10, [R1+0x9c8] ;  /* 0x0009c800010a7983 */ /* 0x000ee80000300800 */
[----:B------:R-:W3:Y:S04]  /*38b30*/  LDL.LU R11, [R1+0x9cc] ;  /* 0x0009cc00010b7983 */ /* 0x000ee80000300800 */
[----:B------:R-:W-:Y:S04]  /*38b40*/  STL.64 [R1+0x3138], R24 ;  /* 0x0031381801007387 */ /* 0x000fe80000100a00 */
[----:B-1----:R-:W-:Y:S04]  /*38b50*/  STL.64 [R1+0x3028], R6 ;  /* 0x0030280601007387 */ /* 0x002fe80000100a00 */
[----:B------:R3:W-:Y:S02]  /*38b60*/  STL.64 [R1+0x3020], R4 ;  /* 0x0030200401007387 */ /* 0x0007e40000100a00 */
[----:B---3--:R-:W-:Y:S01]  /*38b70*/  HMMA.16816.F32.BF16 R4, R20, R12, R8 ;  /* 0x0000000c1404723c */ /* 0x008fe20000041808 */
[----:B------:R-:W-:-:S02]  /*38b80*/  IMAD.MOV.U32 R8, RZ, RZ, R27 ;  /* 0x000000ffff087224 */ /* 0x000fc400078e001b */
[----:B------:R-:W-:Y:S02]  /*38b90*/  IMAD.MOV.U32 R9, RZ, RZ, R26 ;  /* 0x000000ffff097224 */ /* 0x000fe400078e001a */
[----:B------:R-:W-:Y:S02]  /*38ba0*/  IMAD.MOV.U32 R2, RZ, RZ, R12 ;  /* 0x000000ffff027224 */ /* 0x000fe400078e000c */
[----:B------:R-:W-:Y:S01]  /*38bb0*/  IMAD.MOV.U32 R0, RZ, RZ, R13 ;  /* 0x000000ffff007224 */ /* 0x000fe200078e000d */
[----:B------:R-:W0:Y:S11]  /*38bc0*/  LDSM.16.MT88.4 R20, [R28+UR5+0x8300] ;  /* 0x008300051c14783b */ /* 0x000e360008004200 */
[----:B------:R1:W-:Y:S04]  /*38bd0*/  STL.64 [R1+0x6f0], R4 ;  /* 0x0006f00401007387 */ /* 0x0003e80000100a00 */
[----:B------:R2:W-:Y:S04]  /*38be0*/  STL.64 [R1+0x6f8], R6 ;  /* 0x0006f80601007387 */ /* 0x0005e80000100a00 */
[----:B------:R3:W-:Y:S04]  /*38bf0*/  STL.64 [R1+0x3160], R8 ;  /* 0x0031600801007387 */ /* 0x0007e80000100a00 */
[----:B-1----:R-:W4:Y:S04]  /*38c00*/  LDL.LU R4, [R1+0x2a0] ;  /* 0x0002a00001047983 */ /* 0x002f280000300800 */
[----:B------:R-:W4:Y:S04]  /*38c10*/  LDL.LU R5, [R1+0x2a4] ;  /* 0x0002a40001057983 */ /* 0x000f280000300800 */
[----:B--2---:R-:W2:Y:S04]  /*38c20*/  LDL.LU R6, [R1+0x2a8] ;  /* 0x0002a80001067983 */ /* 0x004ea80000300800 */
[----:B------:R-:W2:Y:S04]  /*38c30*/  LDL.LU R7, [R1+0x2ac] ;  /* 0x0002ac0001077983 */ /* 0x000ea80000300800 */
[----:B---3--:R-:W3:Y:S04]  /*38c40*/  LDL.LU R8, [R1+0xb70] ;  /* 0x000b700001087983 */ /* 0x008ee80000300800 */
[----:B------:R-:W3:Y:S04]  /*38c50*/  LDL.LU R9, [R1+0xb74] ;  /* 0x000b740001097983 */ /* 0x000ee80000300800 */
[----:B------:R-:W2:Y:S04]  /*38c60*/  LDL.LU R10, [R1+0xb78] ;  /* 0x000b7800010a7983 */ /* 0x000ea80000300800 */
[----:B------:R-:W2:Y:S04]  /*38c70*/  LDL.LU R11, [R1+0xb7c] ;  /* 0x000b7c00010b7983 */ /* 0x000ea80000300800 */
[----:B--2---:R-:W-:Y:S04]  /*38c80*/  STL.64 [R1+0x3170], R10 ;  /* 0x0031700a01007387 */ /* 0x004fe80000100a00 */
[----:B---3--:R1:W-:Y:S04]  /*38c90*/  STL.64 [R1+0x3168], R8 ;  /* 0x0031680801007387 */ /* 0x0083e80000100a00 */
[----:B-1----:R-:W2:Y:S04]  /*38ca0*/  LDL.64 R8, [R1+0xe0] ;  /* 0x0000e00001087983 */ /* 0x002ea80000100a00 */
[----:B------:R-:W3:Y:S04]  /*38cb0*/  LDL.LU R12, [R1+0xb30] ;  /* 0x000b3000010c7983 */ /* 0x000ee80000300800 */
[----:B------:R-:W3:Y:S04]  /*38cc0*/  LDL.LU R13, [R1+0xb34] ;  /* 0x000b3400010d7983 */ /* 0x000ee80000300800 */
[----:B------:R-:W2:Y:S04]  /*38cd0*/  LDL.LU R14, [R1+0xb38] ;  /* 0x000b3800010e7983 */ /* 0x000ea80000300800 */
[----:B------:R-:W2:Y:S04]  /*38ce0*/  LDL.LU R15, [R1+0xb3c] ;  /* 0x000b3c00010f7983 */ /* 0x000ea80000300800 */
[----:B--2---:R-:W-:Y:S04]  /*38cf0*/  STL.64 [R1+0x3158], R14 ;  /* 0x0031580e01007387 */ /* 0x004fe80000100a00 */
[----:B---3--:R1:W-:Y:S04]  /*38d00*/  STL.64 [R1+0x3150], R12 ;  /* 0x0031500c01007387 */ /* 0x0083e80000100a00 */
[----:B-1----:R-:W2:Y:S04]  /*38d10*/  LDL.LU R12, [R1+0xb60] ;  /* 0x000b6000010c7983 */ /* 0x002ea80000300800 */
[----:B------:R-:W2:Y:S04]  /*38d20*/  LDL.LU R13, [R1+0xb64] ;  /* 0x000b6400010d7983 */ /* 0x000ea80000300800 */
[----:B------:R-:W3:Y:S04]  /*38d30*/  LDL.LU R14, [R1+0xb68] ;  /* 0x000b6800010e7983 */ /* 0x000ee80000300800 */
[----:B------:R-:W3:Y:S04]  /*38d40*/  LDL.LU R15, [R1+0xb6c] ;  /* 0x000b6c00010f7983 */ /* 0x000ee80000300800 */
[----:B---3--:R-:W-:Y:S04]  /*38d50*/  STL.64 [R1+0x3180], R14 ;  /* 0x0031800e01007387 */ /* 0x008fe80000100a00 */
[----:B--2---:R1:W-:Y:S04]  /*38d60*/  STL.64 [R1+0x3178], R12 ;  /* 0x0031780c01007387 */ /* 0x0043e80000100a00 */
[----:B-1----:R-:W2:Y:S04]  /*38d70*/  LDL.LU R12, [R1+0xb80] ;  /* 0x000b8000010c7983 */ /* 0x002ea80000300800 */
[----:B------:R-:W2:Y:S04]  /*38d80*/  LDL.LU R13, [R1+0xb84] ;  /* 0x000b8400010d7983 */ /* 0x000ea80000300800 */
[----:B------:R-:W2:Y:S04]  /*38d90*/  LDL.LU R14, [R1+0xb88] ;  /* 0x000b8800010e7983 */ /* 0x000ea80000300800 */
[----:B------:R-:W2:Y:S04]  /*38da0*/  LDL.LU R15, [R1+0xb8c] ;  /* 0x000b8c00010f7983 */ /* 0x000ea80000300800 */
[----:B------:R-:W3:Y:S04]  /*38db0*/  LDL.LU R24, [R1+0xb40] ;  /* 0x000b400001187983 */ /* 0x000ee80000300800 */
[----:B------:R-:W3:Y:S04]  /*38dc0*/  LDL.LU R25, [R1+0xb44] ;  /* 0x000b440001197983 */ /* 0x000ee80000300800 */
[----:B------:R-:W3:Y:S04]  /*38dd0*/  LDL.LU R26, [R1+0xb48] ;  /* 0x000b4800011a7983 */ /* 0x000ee80000300800 */
[----:B------:R-:W3:Y:S04]  /*38de0*/  LDL.LU R27, [R1+0xb4c] ;  /* 0x000b4c00011b7983 */ /* 0x000ee80000300800 */
[----:B------:R-:W-:Y:S04]  /*38df0*/  STL.64 [R1+0x3060], R6 ;  /* 0x0030600601007387 */ /* 0x000fe80000100a00 */
[----:B----4-:R1:W-:Y:S04]  /*38e00*/  STL.64 [R1+0x3058], R4 ;  /* 0x0030580401007387 */ /* 0x0103e80000100a00 */
[----:B-1----:R-:W4:Y:S04]  /*38e10*/  LDL.64 R4, [R1+0xd0] ;  /* 0x0000d00001047983 */ /* 0x002f280000100a00 */
[----:B0-----:R-:W-:Y:S04]  /*38e20*/  STL.64 [R1+0x2fc0], R22 ;  /* 0x002fc01601007387 */ /* 0x001fe80000100a00 */
[----:B------:R0:W-:Y:S02]  /*38e30*/  STL.64 [R1+0x2fb8], R20 ;  /* 0x002fb81401007387 */ /* 0x0001e40000100a00 */
[----:B0-----:R-:W-:-:S02]  /*38e40*/  IMAD.MOV.U32 R20, RZ, RZ, R2 ;  /* 0x000000ffff147224 */ /* 0x001fc400078e0002 */
[----:B------:R-:W-:-:S05]  /*38e50*/  IMAD.MOV.U32 R21, RZ, RZ, R0 ;  /* 0x000000ffff157224 */ /* 0x000fca00078e0000 */
[----:B------:R0:W-:Y:S01]  /*38e60*/  STL.64 [R1+0x3130], R20 ;  /* 0x0031301401007387 */ /* 0x0001e20000100a00 */
[----:B------:R-:W-:Y:S02]  /*38e70*/  IMAD.MOV.U32 R2, RZ, RZ, R8 ;  /* 0x000000ffff027224 */ /* 0x000fe400078e0008 */
[----:B------:R-:W-:Y:S01]  /*38e80*/  IMAD.MOV.U32 R0, RZ, RZ, R9 ;  /* 0x000000ffff007224 */ /* 0x000fe200078e0009 */
[----:B0-----:R-:W3:Y:S04]  /*38e90*/  LDL.LU R20, [R1+0xb50] ;  /* 0x000b500001147983 */ /* 0x001ee80000300800 */
[----:B------:R-:W3:Y:S04]  /*38ea0*/  LDL.LU R21, [R1+0xb54] ;  /* 0x000b540001157983 */ /* 0x000ee80000300800 */
[----:B------:R-:W3:Y:S04]  /*38eb0*/  LDL.LU R22, [R1+0xb58] ;  /* 0x000b580001167983 */ /* 0x000ee80000300800 */
[----:B------:R-:W3:Y:S01]  /*38ec0*/  LDL.LU R23, [R1+0xb5c] ;  /* 0x000b5c0001177983 */ /* 0x000ee20000300800 */
[----:B--2---:R-:W-:-:S15]  /*38ed0*/  HMMA.16816.F32.BF16 R12, R16, R8, R12 ;  /* 0x00000008100c723c */ /* 0x004fde000004180c */
[----:B------:R-:W-:-:S04]  /*38ee0*/  NOP ;  /* 0x0000000000007918 */ /* 0x000fc80000000000 */
[----:B------:R-:W-:Y:S04]  /*38ef0*/  STL.64 [R1+0x6e0], R12 ;  /* 0x0006e00c01007387 */ /* 0x000fe80000100a00 */
[----:B------:R0:W-:Y:S04]  /*38f00*/  STL.64 [R1+0x6e8], R14 ;  /* 0x0006e80e01007387 */ /* 0x0001e80000100a00 */
[----:B0-----:R-:W2:Y:S04]  /*38f10*/  LDL.LU.64 R14, [R1+0x3180] ;  /* 0x00318000010e7983 */ /* 0x001ea80000300a00 */
[----:B------:R-:W2:Y:S04]  /*38f20*/  LDL.LU.64 R12, [R1+0x3178] ;  /* 0x00317800010c7983 */ /* 0x000ea80000300a00 */
[----:B------:R-:W4:Y:S04]  /*38f30*/  LDL.LU.64 R10, [R1+0x3170] ;  /* 0x00317000010a7983 */ /* 0x000f280000300a00 */
[----:B------:R-:W4:Y:S02]  /*38f40*/  LDL.LU.64 R8, [R1+0x3168] ;  /* 0x0031680001087983 */ /* 0x000f240000300a00 */
[----:B----4-:R-:W-:-:S15]  /*38f50*/  HMMA.16816.F32.BF16 R8, R16, R4, R8 ;  /* 0x000000041008723c */ /* 0x010fde0000041808 */
[----:B------:R-:W-:-:S04]  /*38f60*/  NOP ;  /* 0x0000000000007918 */ /* 0x000fc80000000000 */
[----:B------:R0:W-:Y:S04]  /*38f70*/  STL.64 [R1+0x6d0], R8 ;  /* 0x0006d00801007387 */ /* 0x0001e80000100a00 */
[----:B------:R-:W-:Y:S04]  /*38f80*/  STL.64 [R1+0x6d8], R10 ;  /* 0x0006d80a01007387 */ /* 0x000fe80000100a00 */
[----:B0-----:R-:W2:Y:S04]  /*38f90*/  LDL.LU.64 R8, [R1+0x3160] ;  /* 0x0031600001087983 */ /* 0x001ea80000300a00 */
[----:B------:R0:W-:Y:S04]  /*38fa0*/  STL.64 [R1+0x3108], R4 ;  /* 0x0031080401007387 */ /* 0x0001e80000100a00 */
[----:B0-----:R-:W4:Y:S04]  /*38fb0*/  LDL R4, [R1+0xa0] ;  /* 0x0000a00001047983 */ /* 0x001f280000100800 */
[----:B------:R-:W4:Y:S01]  /*38fc0*/  LDL R5, [R1+0xa4] ;  /* 0x0000a40001057983 */ /* 0x000f220000100800 */
[----:B--2---:R-:W-:Y:S03]  /*38fd0*/  HMMA.16816.F32.BF16 R8, R16, R8, R12 ;  /* 0x000000081008723c */ /* 0x004fe6000004180c */
[----:B------:R-:W2:Y:S04]  /*38fe0*/  LDL.LU.64 R14, [R1+0x3158] ;  /* 0x00315800010e7983 */ /* 0x000ea80000300a00 */
[----:B------:R-:W2:-:S12]  /*38ff0*/  LDL.LU.64 R12, [R1+0x3150] ;  /* 0x00315000010c7983 */ /* 0x000e980000300a00 */
[----:B------:R0:W-:Y:S04]  /*39000*/  STL.64 [R1+0x6c0], R8 ;  /* 0x0006c00801007387 */ /* 0x0001e80000100a00 */
[----:B------:R1:W-:Y:S04]  /*39010*/  STL.64 [R1+0x6c8], R10 ;  /* 0x0006c80a01007387 */ /* 0x0003e80000100a00 */
[----:B0-----:R-:W3:Y:S02]  /*39020*/  LDL.LU.64 R8, [R1+0x3148] ;  /* 0x0031480001087983 */ /* 0x001ee40000300a00 */
[----:B---3--:R-:W-:Y:S02]  /*39030*/  HMMA.16816.F32.BF16 R20, R16, R8, R20 ;  /* 0x000000081014723c */ /* 0x008fe40000041814 */
[----:B------:R-:W3:-:S15]  /*39040*/  LDL.LU R8, [R1+0x560] ;  /* 0x0005600001087983 */ /* 0x000ede0000300800 */
[----:B------:R-:W-:Y:S02]  /*39050*/  NOP ;  /* 0x0000000000007918 */ /* 0x000fe40000000000 */
[----:B------:R-:W-:Y:S04]  /*39060*/  STL.64 [R1+0x6b0], R20 ;  /* 0x0006b01401007387 */ /* 0x000fe80000100a00 */
[----:B------:R-:W-:Y:S04]  /*39070*/  STL.64 [R1+0x6b8], R22 ;  /* 0x0006b81601007387 */ /* 0x000fe80000100a00 */
[----:B------:R-:W3:Y:S04]  /*39080*/  LDL.LU R9, [R1+0x564] ;  /* 0x0005640001097983 */ /* 0x000ee80000300800 */
[----:B-1----:R-:W2:Y:S04]  /*39090*/  LDL.LU R10, [R1+0x568] ;  /* 0x00056800010a7983 */ /* 0x002ea80000300800 */
[----:B------:R-:W2:Y:S04]  /*390a0*/  LDL.LU R11, [R1+0x56c] ;  /* 0x00056c00010b7983 */ /* 0x000ea80000300800 */
[----:B--2---:R-:W-:Y:S04]  /*390b0*/  STL.64 [R1+0x30a0], R10 ;  /* 0x0030a00a01007387 */ /* 0x004fe80000100a00 */
[----:B---3--:R0:W-:Y:S04]  /*390c0*/  STL.64 [R1+0x3098], R8 ;  /* 0x0030980801007387 */ /* 0x0081e80000100a00 */
[----:B0-----:R-:W2:Y:S04]  /*390d0*/  LDL.LU R8, [R1+0x580] ;  /* 0x0005800001087983 */ /* 0x001ea80000300800 */
[----:B------:R-:W2:Y:S04]  /*390e0*/  LDL.LU R9, [R1+0x584] ;  /* 0x0005840001097983 */ /* 0x000ea80000300800 */
[----:B------:R-:W3:Y:S04]  /*390f0*/  LDL.LU R10, [R1+0x588] ;  /* 0x00058800010a7983 */ /* 0x000ee80000300800 */
[----:B------:R-:W3:Y:S04]  /*39100*/  LDL.LU R11, [R1+0x58c] ;  /* 0x00058c00010b7983 */ /* 0x000ee80000300800 */
[----:B------:R-:W2:Y:S04]  /*39110*/  LDL.LU R20, [R1+0xb20] ;  /* 0x000b200001147983 */ /* 0x000ea80000300800 */
[----:B------:R-:W2:Y:S04]  /*39120*/  LDL.LU R21, [R1+0xb24] ;  /* 0x000b240001157983 */ /* 0x000ea80000300800 */
[----:B------:R-:W2:Y:S04]  /*39130*/  LDL.LU R22, [R1+0xb28] ;  /* 0x000b280001167983 */ /* 0x000ea80000300800 */
[----:B------:R-:W2:Y:S01]  /*39140*/  LDL.LU R23, [R1+0xb2c] ;  /* 0x000b2c0001177983 */ /* 0x000ea20000300800 */
[----:B----4-:R-:W-:Y:S03]  /*39150*/  HMMA.16816.F32.BF16 R4, R16, R4, R24 ;  /* 0x000000041004723c */ /* 0x010fe60000041818 */
[----:B---3--:R-:W-:Y:S04]  /*39160*/  STL.64 [R1+0x30b0], R10 ;  /* 0x0030b00a01007387 */ /* 0x008fe80000100a00 */
[----:B--2---:R0:W-:Y:S02]  /*39170*/  STL.64 [R1+0x30a8], R8 ;  /* 0x0030a80801007387 */ /* 0x0041e40000100a00 */
[----:B0-----:R-:W-:-:S02]  /*39180*/  IMAD.MOV.U32 R8, RZ, RZ, R3 ;  /* 0x000000ffff087224 */ /* 0x001fc400078e0003 */
[----:B------:R-:W-:Y:S01]  /*39190*/  IMAD.MOV.U32 R9, RZ, RZ, R29 ;  /* 0x000000ffff097224 */ /* 0x000fe200078e001d */
[----:B------:R-:W2:Y:S04]  /*391a0*/  LDL.LU R3, [R1+0x3140] ;  /* 0x0031400001037983 */ /* 0x000ea80000300800 */
[----:B------:R-:W3:Y:S02]  /*391b0*/  LDL.LU.64 R24, [R1+0x3138] ;  /* 0x0031380001187983 */ /* 0x000ee40000300a00 */
[----:B------:R-:W-:Y:S02]  /*391c0*/  HMMA.16816.F32.BF16 R12, R16, R8, R12 ;  /* 0x00000008100c723c */ /* 0x000fe4000004180c */
[----:B------:R-:W-:Y:S04]  /*391d0*/  STL.64 [R1+0x6a0], R4 ;  /* 0x0006a00401007387 */ /* 0x000fe80000100a00 */
[----:B------:R-:W-:-:S13]  /*391e0*/  STL.64 [R1+0x6a8], R6 ;  /* 0x0006a80601007387 */ /* 0x000fda0000100a00 */
[----:B------:R-:W-:Y:S04]  /*391f0*/  STL.64 [R1+0x690], R12 ;  /* 0x0006900c01007387 */ /* 0x000fe80000100a00 */
[----:B------:R-:W-:Y:S04]  /*39200*/  STL.64 [R1+0x698], R14 ;  /* 0x0006980e01007387 */ /* 0x000fe80000100a00 */
[----:B------:R0:W-:Y:S04]  /*39210*/  STL.64 [R1+0x30c0], R8 ;  /* 0x0030c00801007387 */ /* 0x0001e80000100a00 */
[----:B0-----:R-:W4:Y:S04]  /*39220*/  LDL.64 R8, [R1+0xa0] ;  /* 0x0000a00001087983 */ /* 0x001f280000100a00 */
[----:B----4-:R0:W-:Y:S04]  /*39230*/  STL.64 [R1+0x30d8], R8 ;  /* 0x0030d80801007387 */ /* 0x0101e80000100a00 */
[----:B0-----:R-:W4:Y:S04]  /*39240*/  LDL.LU R8, [R1+0x970] ;  /* 0x0009700001087983 */ /* 0x001f280000300800 */
[----:B------:R-:W4:Y:S04]  /*39250*/  LDL.LU R9, [R1+0x974] ;  /* 0x0009740001097983 */ /* 0x000f280000300800 */
[----:B------:R-:W2:Y:S04]  /*39260*/  LDL.LU R10, [R1+0x978] ;  /* 0x00097800010a7983 */ /* 0x000ea80000300800 */
[----:B------:R-:W2:Y:S04]  /*39270*/  LDL.LU R11, [R1+0x97c] ;  /* 0x00097c00010b7983 */ /* 0x000ea80000300800 */
[----:B------:R-:W3:Y:S04]  /*39280*/  LDL.LU R12, [R1+0x9b0] ;  /* 0x0009b000010c7983 */ /* 0x000ee80000300800 */
[----:B------:R-:W3:Y:S04]  /*39290*/  LDL.LU R13, [R1+0x9b4] ;  /* 0x0009b400010d7983 */ /* 0x000ee80000300800 */
[----:B------:R-:W3:Y:S04]  /*392a0*/  LDL.LU R14, [R1+0x9b8] ;  /* 0x0009b800010e7983 */ /* 0x000ee80000300800 */
[----:B------:R-:W3:Y:S04]  /*392b0*/  LDL.LU R15, [R1+0x9bc] ;  /* 0x0009bc00010f7983 */ /* 0x000ee80000300800 */
[----:B--2---:R-:W-:Y:S04]  /*392c0*/  STL.64 [R1+0x30e8], R10 ;  /* 0x0030e80a01007387 */ /* 0x004fe80000100a00 */
[----:B----4-:R0:W-:Y:S04]  /*392d0*/  STL.64 [R1+0x30e0], R8 ;  /* 0x0030e00801007387 */ /* 0x0101e80000100a00 */
[----:B0-----:R-:W2:Y:S01]  /*392e0*/  LDL.64 R8, [R1+0xc0] ;  /* 0x0000c00001087983 */ /* 0x001ea20000100a00 */
[C---:B---3--:R-:W-:Y:S03]  /*392f0*/  HMMA.16816.F32.BF16 R20, R16.reuse, R24, R20 ;  /* 0x000000181014723c */ /* 0x048fe60000041814 */
        /* <DEDUP_REMOVED lines=17> */
[----:B------:R-:W2:Y:S04]  /*39410*/  LDL.LU R26, [R1+0x448] ;  /* 0x00044800011a7983 */ /* 0x000ea80000300800 */
[----:B------:R-:W2:Y:S04]  /*39420*/  LDL.LU R27, [R1+0x44c] ;  /* 0x00044c00011b7983 */ /* 0x000ea80000300800 */
[----:B--2---:R-:W-:Y:S04]  /*39430*/  STL.64 [R1+0x30d0], R26 ;  /* 0x0030d01a01007387 */ /* 0x004fe80000100a00 */
[----:B----4-:R0:W-:Y:S04]  /*39440*/  STL.64 [R1+0x30c8], R24 ;  /* 0x0030c81801007387 */ /* 0x0101e80000100a00 */
        /* <DEDUP_REMOVED lines=9> */
[----:B------:R-:W2:Y:S04]  /*394e0*/  LDL.LU R26, [R1+0x988] ;  /* 0x00098800011a7983 */ /* 0x000ea80000300800 */
[----:B------:R-:W2:Y:S04]  /*394f0*/  LDL.LU R27, [R1+0x98c] ;  /* 0x00098c00011b7983 */ /* 0x000ea80000300800 */
[----:B------:R-:W3:Y:S04]  /*39500*/  LDL.LU.64 R14, [R1+0x3128] ;  /* 0x00312800010e7983 */ /* 0x000ee80000300a00 */
[----:B------:R-:W3:Y:S01]  /*39510*/  LDL.LU.64 R12, [R1+0x3120] ;  /* 0x00312000010c7983 */ /* 0x000ee20000300a00 */
[----:B------:R-:W-:-:S02]  /*39520*/  IMAD.MOV.U32 R4, RZ, RZ, R2 ;  /* 0x000000ffff047224 */ /* 0x000fc400078e0002 */
[----:B------:R-:W-:Y:S01]  /*39530*/  IMAD.MOV.U32 R5, RZ, RZ, R0 ;  /* 0x000000ffff057224 */ /* 0x000fe200078e0000 */
[----:B------:R0:W-:Y:S04]  /*39540*/  STL.64 [R1+0x4b0], R16 ;  /* 0x0004b01001007387 */ /* 0x0001e80000100a00 */
[----:B------:R-:W-:Y:S04]  /*39550*/  STL.64 [R1+0x4b8], R18 ;  /* 0x0004b81201007387 */ /* 0x000fe80000100a00 */
[----:B0-----:R-:W4:Y:S01]  /*39560*/  LDL.64 R16, [R1+0xb0] ;  /* 0x0000b00001107983 */ /* 0x001f220000100a00 */
[----:B---3--:R-:W-:Y:S03]  /*39570*/  HMMA.16816.F32.BF16 R4, R12, R4, R8 ;  /* 0x000000040c04723c */ /* 0x008fe60000041808 */
[----:B------:R-:W3:Y:S04]  /*39580*/  LDL.LU.64 R10, [R1+0x3118] ;  /* 0x00311800010a7983 */ /* 0x000ee80000300a00 */
[----:B------:R-:W3:-:S12]  /*39590*/  LDL.LU.64 R8, [R1+0x3110] ;  /* 0x0031100001087983 */ /* 0x000ed80000300a00 */
[----:B------:R0:W-:Y:S04]  /*395a0*/  STL.64 [R1+0x490], R4 ;  /* 0x0004900401007387 */ /* 0x0001e80000100a00 */
[----:B------:R-:W-:Y:S04]  /*395b0*/  STL.64 [R1+0x498], R6 ;  /* 0x0004980601007387 */ /* 0x000fe80000100a00 */
[----:B0-----:R-:W3:Y:S02]  /*395c0*/  LDL.LU.64 R4, [R1+0x3108] ;  /* 0x0031080001047983 */ /* 0x001ee40000300a00 */
[----:B---3--:R-:W-:-:S15]  /*395d0*/  HMMA.16816.F32.BF16 R8, R12, R4, R8 ;  /* 0x000000040c08723c */ /* 0x008fde0000041808 */
[----:B------:R-:W-:-:S04]  /*395e0*/  NOP ;  /* 0x0000000000007918 */ /* 0x000fc80000000000 */
[----:B------:R0:W-:Y:S04]  /*395f0*/  STL.64 [R1+0x480], R8 ;  /* 0x0004800801007387 */ /* 0x0001e80000100a00 */
[----:B------:R-:W-:Y:S04]  /*39600*/  STL.64 [R1+0x488], R10 ;  /* 0x0004880a01007387 */ /* 0x000fe80000100a00 */
[----:B0-----:R-:W2:Y:S04]  /*39610*/  LDL.LU.64 R8, [R1+0x3100] ;  /* 0x0031000001087983 */ /* 0x001ea80000300a00 */
[----:B------:R0:W-:Y:S04]  /*39620*/  STL.64 [R1+0x3070], R4 ;  /* 0x0030700401007387 */ /* 0x0001e80000100a00 */
[----:B0-----:R-:W3:Y:S01]  /*39630*/  LDL.64 R4, [R1+0xe0] ;  /* 0x0000e00001047983 */ /* 0x001ee20000100a00 */
        /* <DEDUP_REMOVED lines=16> */
[----:B0-----:R-:W4:Y:S04]  /*39740*/  LDL.LU R16, [R1+0x540] ;  /* 0x0005400001107983 */ /* 0x001f280000300800 */
[----:B------:R-:W4:Y:S04]  /*39750*/  LDL.LU R17, [R1+0x544] ;  /* 0x0005440001117983 */ /* 0x000f280000300800 */
[----:B------:R-:W3:Y:S04]  /*39760*/  LDL.LU R18, [R1+0x548] ;  /* 0x0005480001127983 */ /* 0x000ee80000300800 */
[----:B------:R-:W3:Y:S01]  /*39770*/  LDL.LU R19, [R1+0x54c] ;  /* 0x00054c0001137983 */ /* 0x000ee20000300800 */
[----:B--2---:R-:W-:Y:S01]  /*39780*/  HMMA.16816.F32.BF16 R24, R12, R8, R24 ;  /* 0x000000080c18723c */ /* 0x004fe20000041818 */
[----:B------:R-:W-:-:S02]  /*39790*/  IMAD.MOV.U32 R2, RZ, RZ, R8 ;  /* 0x000000ffff027224 */ /* 0x000fc400078e0008 */
[----:B------:R-:W-:Y:S01]  /*397a0*/  IMAD.MOV.U32 R0, RZ, RZ, R9 ;  /* 0x000000ffff007224 */ /* 0x000fe200078e0009 */
[----:B---3--:R-:W-:Y:S04]  /*397b0*/  STL.64 [R1+0x3080], R18 ;  /* 0x0030801201007387 */ /* 0x008fe80000100a00 */
[----:B----4-:R0:W-:Y:S04]  /*397c0*/  STL.64 [R1+0x3078], R16 ;  /* 0x0030781001007387 */ /* 0x0101e80000100a00 */
[----:B0-----:R-:W2:Y:S04]  /*397d0*/  LDL.LU R16, [R1+0x550] ;  /* 0x0005500001107983 */ /* 0x001ea80000300800 */
[----:B------:R-:W2:Y:S04]  /*397e0*/  LDL.LU R17, [R1+0x554] ;  /* 0x0005540001117983 */ /* 0x000ea80000300800 */
[----:B------:R-:W2:Y:S04]  /*397f0*/  LDL.LU R18, [R1+0x558] ;  /* 0x0005580001127983 */ /* 0x000ea80000300800 */
[----:B------:R-:W2:Y:S04]  /*39800*/  LDL.LU R19, [R1+0x55c] ;  /* 0x00055c0001137983 */ /* 0x000ea80000300800 */
        /* <DEDUP_REMOVED lines=10> */
[----:B0-----:R-:W3:Y:S04]  /*398b0*/  LDL.LU.64 R10, [R1+0x30b0] ;  /* 0x0030b000010a7983 */ /* 0x001ee80000300a00 */
[----:B------:R-:W3:Y:S02]  /*398c0*/  LDL.LU.64 R8, [R1+0x30a8] ;  /* 0x0030a80001087983 */ /* 0x000ee40000300a00 */
[----:B---3--:R-:W-:-:S15]  /*398d0*/  HMMA.16816.F32.BF16 R8, R12, R24, R8 ;  /* 0x000000180c08723c */ /* 0x008fde0000041808 */
[----:B------:R-:W-:-:S04]  /*398e0*/  NOP ;  /* 0x0000000000007918 */ /* 0x000fc80000000000 */
[----:B------:R-:W-:Y:S04]  /*398f0*/  STL.64 [R1+0x430], R8 ;  /* 0x0004300801007387 */ /* 0x000fe80000100a00 */
[----:B------:R0:W-:Y:S04]  /*39900*/  STL.64 [R1+0x438], R10 ;  /* 0x0004380a01007387 */ /* 0x0001e80000100a00 */
[----:B0-----:R-:W3:Y:S04]  /*39910*/  LDL.LU.64 R10, [R1+0x30a0] ;  /* 0x0030a000010a7983 */ /* 0x001ee80000300a00 */
[----:B------:R-:W3:Y:S04]  /*39920*/  LDL.LU.64 R8, [R1+0x3098] ;  /* 0x0030980001087983 */ /* 0x000ee80000300a00 */
[----:B------:R-:W-:Y:S01]  /*39930*/  STL.64 [R1+0x3038], R24 ;  /* 0x0030381801007387 */ /* 0x000fe20000100a00 */
[----:B---3--:R-:W-:Y:S03]  /*39940*/  HMMA.16816.F32.BF16 R12, R12, R20, R8 ;  /* 0x000000140c0c723c */ /* 0x008fe60000041808 */
[----:B------:R-:W2:Y:S04]  /*39950*/  LDL.LU.64 R10, [R1+0x3090] ;  /* 0x00309000010a7983 */ /* 0x000ea80000300a00 */
[----:B------:R-:W2:Y:S04]  /*39960*/  LDL.LU.64 R8, [R1+0x3088] ;  /* 0x0030880001087983 */ /* 0x000ea80000300a00 */
[----:B------:R0:W-:Y:S04]  /*39970*/  STL.64 [R1+0x3030], R20 ;  /* 0x0030301401007387 */ /* 0x0001e80000100a00 */
[----:B0-----:R-:W3:Y:S04]  /*39980*/  LDL.LU R20, [R1+0x2b0] ;  /* 0x0002b00001147983 */ /* 0x001ee80000300800 */
[----:B------:R0:W-:Y:S04]  /*39990*/  STL.64 [R1+0x2e0], R12 ;  /* 0x0002e00c01007387 */ /* 0x0001e80000100a00 */
[----:B------:R-:W-:Y:S04]  /*399a0*/  STL.64 [R1+0x2e8], R14 ;  /* 0x0002e80e01007387 */ /* 0x000fe80000100a00 */
[----:B------:R-:W3:Y:S04]  /*399b0*/  LDL.LU R21, [R1+0x2b4] ;  /* 0x0002b40001157983 */ /* 0x000ee80000300800 */
[----:B------:R-:W3:Y:S04]  /*399c0*/  LDL.LU R22, [R1+0x2b8] ;  /* 0x0002b80001167983 */ /* 0x000ee80000300800 */
[----:B------:R-:W3:Y:S01]  /*399d0*/  LDL.LU R23, [R1+0x2bc] ;  /* 0x0002bc0001177983 */ /* 0x000ee20000300800 */
[----:B0-----:R-:W-:-:S02]  /*399e0*/  IMAD.MOV.U32 R12, RZ, RZ, R2 ;  /* 0x000000ffff0c7224 */ /* 0x001fc400078e0002 */
[----:B------:R-:W-:Y:S02]  /*399f0*/  IMAD.MOV.U32 R13, RZ, RZ, R0 ;  /* 0x000000ffff0d7224 */ /* 0x000fe400078e0000 */
[----:B------:R-:W-:Y:S02]  /*39a00*/  IMAD.MOV.U32 R2, RZ, RZ, R4 ;  /* 0x000000ffff027224 */ /* 0x000fe400078e0004 */
[----:B------:R-:W-:Y:S01]  /*39a10*/  IMAD.MOV.U32 R0, RZ, RZ, R5 ;  /* 0x000000ffff007224 */ /* 0x000fe200078e0005 */
[----:B--2---:R-:W-:-:S15]  /*39a20*/  HMMA.16816.F32.BF16 R16, R8, R4, R16 ;  /* 0x000000040810723c */ /* 0x004fde0000041810 */
[----:B------:R-:W-:-:S04]  /*39a30*/  NOP ;  /* 0x0000000000007918 */ /* 0x000fc80000000000 */
[----:B------:R-:W-:Y:S04]  /*39a40*/  STL.64 [R1+0x2d0], R16 ;  /* 0x0002d01001007387 */ /* 0x000fe80000100a00 */
[----:B------:R0:W-:Y:S04]  /*39a50*/  STL.64 [R1+0x2d8], R18 ;  /* 0x0002d81201007387 */ /* 0x0001e80000100a00 */
[----:B0-----:R-:W2:Y:S04]  /*39a60*/  LDL.LU.64 R18, [R1+0x3080] ;  /* 0x0030800001127983 */ /* 0x001ea80000300a00 */
[----:B------:R-:W2:Y:S04]  /*39a70*/  LDL.LU.64 R16, [R1+0x3078] ;  /* 0x0030780001107983 */ /* 0x000ea80000300a00 */
[----:B------:R-:W2:Y:S01]  /*39a80*/  LDL.LU.64 R4, [R1+0x3070] ;  /* 0x0030700001047983 */ /* 0x000ea20000300a00 */
[----:B------:R-:W-:-:S02]  /*39a90*/  IMAD.MOV.U32 R24, RZ, RZ, R7 ;  /* 0x000000ffff187224 */ /* 0x000fc400078e0007 */
[----:B------:R-:W-:-:S07]  /*39aa0*/  IMAD.MOV.U32 R25, RZ, RZ, R6 ;  /* 0x000000ffff197224 */ /* 0x000fce00078e0006 */
[C---:B---3--:R-:W-:Y:S08]  /*39ab0*/  HMMA.16816.F32.BF16 R20, R8.reuse, R24, R20 ;  /* 0x000000180814723c */ /* 0x048ff00000041814 */
[----:B--2---:R-:W-:Y:S01]  /*39ac0*/  HMMA.16816.F32.BF16 R16, R8, R4, R16 ;  /* 0x000000040810723c */ /* 0x004fe20000041810 */
[----:B------:R-:W-:Y:S02]  /*39ad0*/  IMAD.MOV.U32 R15, RZ, RZ, R4 ;  /* 0x000000ffff0f7224 */ /* 0x000fe400078e0004 */
[----:B------:R-:W-:-:S15]  /*39ae0*/  IMAD.MOV.U32 R14, RZ, RZ, R5 ;  /* 0x000000ffff0e7224 */ /* 0x000fde00078e0005 */
[----:B------:R-:W-:Y:S01]  /*39af0*/  NOP ;  /* 0x0000000000007918 */ /* 0x000fe20000000000 */
[----:B------:R0:W-:Y:S04]  /*39b00*/  STL.64 [R1+0x2c0], R16 ;  /* 0x0002c01001007387 */ /* 0x0001e80000100a00 */
[----:B------:R-:W-:Y:S04]  /*39b10*/  STL.64 [R1+0x2c8], R18 ;  /* 0x0002c81201007387 */ /* 0x000fe80000100a00 */
[----:B0-----:R-:W2:Y:S04]  /*39b20*/  LDL.LU.64 R16, [R1+0x3068] ;  /* 0x0030680001107983 */ /* 0x001ea80000300a00 */
[----:B------:R-:W2:Y:S04]  /*39b30*/  LDL.LU.64 R6, [R1+0x3060] ;  /* 0x0030600001067983 */ /* 0x000ea80000300a00 */
[----:B------:R-:W2:Y:S04]  /*39b40*/  LDL.LU.64 R4, [R1+0x3058] ;  /* 0x0030580001047983 */ /* 0x000ea80000300a00 */
[----:B------:R-:W3:Y:S04]  /*39b50*/  LDL.64 R24, [R1+0x90] ;  /* 0x0000900001187983 */ /* 0x000ee80000100a00 */
[----:B------:R-:W-:Y:S04]  /*39b60*/  STL.64 [R1+0x2b0], R20 ;  /* 0x0002b01401007387 */ /* 0x000fe80000100a00 */
[----:B------:R-:W-:Y:S01]  /*39b70*/  STL.64 [R1+0x2b8], R22 ;  /* 0x0002b81601007387 */ /* 0x000fe20000100a00 */
[----:B--2---:R-:W-:Y:S03]  /*39b80*/  HMMA.16816.F32.BF16 R4, R8, R16, R4 ;  /* 0x000000100804723c */ /* 0x004fe60000041804 */
[----:B---3--:R0:W-:-:S15]  /*39b90*/  STL.64 [R1+0x3050], R24 ;  /* 0x0030501801007387 */ /* 0x0081de0000100a00 */
[----:B------:R-:W-:Y:S01]  /*39ba0*/  NOP ;  /* 0x0000000000007918 */ /* 0x000fe20000000000 */
[----:B------:R-:W-:Y:S04]  /*39bb0*/  STL.64 [R1+0x2a0], R4 ;  /* 0x0002a00401007387 */ /* 0x000fe80000100a00 */
[----:B------:R-:W-:Y:S04]  /*39bc0*/  STL.64 [R1+0x2a8], R6 ;  /* 0x0002a80601007387 */ /* 0x000fe80000100a00 */
[----:B0-----:R-:W2:Y:S04]  /*39bd0*/  LDL.LU R24, [R1+0x290] ;  /* 0x0002900001187983 */ /* 0x001ea80000300800 */
[----:B------:R-:W2:Y:S04]  /*39be0*/  LDL.LU R25, [R1+0x294] ;  /* 0x0002940001197983 */ /* 0x000ea80000300800 */
[----:B------:R-:W2:Y:S04]  /*39bf0*/  LDL.LU R26, [R1+0x298] ;  /* 0x00029800011a7983 */ /* 0x000ea80000300800 */
[----:B------:R-:W2:Y:S04]  /*39c00*/  LDL.LU R27, [R1+0x29c] ;  /* 0x00029c00011b7983 */ /* 0x000ea80000300800 */
[----:B------:R-:W3:Y:S04]  /*39c10*/  LDL.LU R20, [R1+0x500] ;  /* 0x0005000001147983 */ /* 0x000ee80000300800 */
[----:B------:R-:W3:Y:S04]  /*39c20*/  LDL.LU R21, [R1+0x504] ;  /* 0x0005040001157983 */ /* 0x000ee80000300800 */
[----:B------:R-:W4:Y:S04]  /*39c30*/  LDL.LU R22, [R1+0x508] ;  /* 0x0005080001167983 */ /* 0x000f280000300800 */
[----:B------:R-:W4:Y:S04]  /*39c40*/  LDL.LU R23, [R1+0x50c] ;  /* 0x00050c0001177983 */ /* 0x000f280000300800 */
[----:B----4-:R-:W-:Y:S04]  /*39c50*/  STL.64 [R1+0x3048], R22 ;  /* 0x0030481601007387 */ /* 0x010fe80000100a00 */
[----:B---3--:R0:W-:Y:S04]  /*39c60*/  STL.64 [R1+0x3040], R20 ;  /* 0x0030401401007387 */ /* 0x0081e80000100a00 */
[----:B0-----:R-:W3:Y:S04]  /*39c70*/  LDL.LU R20, [R1+0x510] ;  /* 0x0005100001147983 */ /* 0x001ee80000300800 */
[----:B------:R-:W3:Y:S04]  /*39c80*/  LDL.LU R21, [R1+0x514] ;  /* 0x0005140001157983 */ /* 0x000ee80000300800 */
[----:B------:R-:W3:Y:S04]  /*39c90*/  LDL.LU R22, [R1+0x518] ;  /* 0x0005180001167983 */ /* 0x000ee80000300800 */
[----:B------:R-:W3:Y:S04]  /*39ca0*/  LDL.LU R23, [R1+0x51c] ;  /* 0x00051c0001177983 */ /* 0x000ee80000300800 */
[----:B------:R-:W4:Y:S04]  /*39cb0*/  LDL.LU R4, [R1+0x140] ;  /* 0x0001400001047983 */ /* 0x000f280000300800 */
[----:B------:R-:W4:Y:S04]  /*39cc0*/  LDL.LU R5, [R1+0x144] ;  /* 0x0001440001057983 */ /* 0x000f280000300800 */
[----:B------:R-:W4:Y:S04]  /*39cd0*/  LDL.LU R6, [R1+0x148] ;  /* 0x0001480001067983 */ /* 0x000f280000300800 */
[----:B------:R-:W4:Y:S04]  /*39ce0*/  LDL.LU R7, [R1+0x14c] ;  /* 0x00014c0001077983 */ /* 0x000f280000300800 */
[----:B------:R0:W-:Y:S04]  /*39cf0*/  STL.64 [R1+0x2fe8], R16 ;  /* 0x002fe81001007387 */ /* 0x0001e80000100a00 */
[----:B0-----:R-:W3:Y:S04]  /*39d00*/  LDL.LU R16, [R1+0x390] ;  /* 0x0003900001107983 */ /* 0x001ee80000300800 */
[----:B------:R-:W3:Y:S04]  /*39d10*/  LDL.LU R17, [R1+0x394] ;  /* 0x0003940001117983 */ /* 0x000ee80000300800 */
[----:B------:R-:W3:Y:S04]  /*39d20*/  LDL.LU R18, [R1+0x398] ;  /* 0x0003980001127983 */ /* 0x000ee80000300800 */
[----:B------:R-:W3:Y:S01]  /*39d30*/  LDL.LU R19, [R1+0x39c] ;  /* 0x00039c0001137983 */ /* 0x000ee20000300800 */
[----:B--2---:R-:W-:Y:S03]  /*39d40*/  HMMA.16816.F32.BF16 R24, R8, R12, R24 ;  /* 0x0000000c0818723c */ /* 0x004fe60000041818 */
[----:B---3--:R-:W-:Y:S04]  /*39d50*/  STL.64 [R1+0x2ff8], R18 ;  /* 0x002ff81201007387 */ /* 0x008fe80000100a00 */
[----:B------:R0:W-:Y:S02]  /*39d60*/  STL.64 [R1+0x2ff0], R16 ;  /* 0x002ff01001007387 */ /* 0x0001e40000100a00 */
[----:B0-----:R-:W-:-:S02]  /*39d70*/  IMAD.MOV.U32 R16, RZ, RZ, R15 ;  /* 0x000000ffff107224 */ /* 0x001fc400078e000f */
[----:B------:R-:W-:-:S05]  /*39d80*/  IMAD.MOV.U32 R17, RZ, RZ, R14 ;  /* 0x000000ffff117224 */ /* 0x000fca00078e000e */
[----:B------:R-:W-:Y:S04]  /*39d90*/  STL.64 [R1+0x3008], R16 ;  /* 0x0030081001007387 */ /* 0x000fe80000100a00 */
[----:B------:R0:W-:Y:S04]  /*39da0*/  STL.64 [R1+0x290], R24 ;  /* 0x0002901801007387 */ /* 0x0001e80000100a00 */
[----:B------:R-:W-:Y:S04]  /*39db0*/  STL.64 [R1+0x298], R26 ;  /* 0x0002981a01007387 */ /* 0x000fe80000100a00 */
[----:B0-----:R-:W2:Y:S04]  /*39dc0*/  LDL.LU.64 R24, [R1+0x3050] ;  /* 0x0030500001187983 */ /* 0x001ea80000300a00 */
[----:B------:R0:W-:Y:S04]  /*39dd0*/  STL.64 [R1+0x3000], R12 ;  /* 0x0030000c01007387 */ /* 0x0001e80000100a00 */
[----:B0-----:R-:W3:Y:S04]  /*39de0*/  LDL.LU R12, [R1+0x120] ;  /* 0x00012000010c7983 */ /* 0x001ee80000300800 */
[----:B------:R-:W3:Y:S04]  /*39df0*/  LDL.LU R13, [R1+0x124] ;  /* 0x00012400010d7983 */ /* 0x000ee80000300800 */
[----:B------:R-:W3:Y:S04]  /*39e00*/  LDL.LU R14, [R1+0x128] ;  /* 0x00012800010e7983 */ /* 0x000ee80000300800 */
[----:B------:R-:W3:Y:S01]  /*39e10*/  LDL.LU R15, [R1+0x12c] ;  /* 0x00012c00010f7983 */ /* 0x000ee20000300800 */
[----:B------:R-:W-:-:S02]  /*39e20*/  IMAD.MOV.U32 R16, RZ, RZ, R2 ;  /* 0x000000ffff107224 */ /* 0x000fc400078e0002 */
[----:B------:R-:W-:Y:S01]  /*39e30*/  IMAD.MOV.U32 R17, RZ, RZ, R0 ;  /* 0x000000ffff117224 */ /* 0x000fe200078e0000 */
[C---:B--2---:R-:W-:Y:S01]  /*39e40*/  HMMA.16816.F32.BF16 R20, R8.reuse, R24, R20 ;  /* 0x000000180814723c */ /* 0x044fe20000041814 */
[----:B------:R-:W-:Y:S02]  /*39e50*/  IMAD.MOV.U32 R2, RZ, RZ, R24 ;  /* 0x000000ffff027224 */ /* 0x000fe400078e0018 */
[----:B------:R-:W-:Y:S01]  /*39e60*/  IMAD.MOV.U32 R0, RZ, RZ, R25 ;  /* 0x000000ffff007224 */ /* 0x000fe200078e0019 */
[----:B---3--:R-:W-:Y:S04]  /*39e70*/  STL.64 [R1+0x3018], R14 ;  /* 0x0030180e01007387 */ /* 0x008fe80000100a00 */
[----:B------:R0:W-:Y:S04]  /*39e80*/  STL.64 [R1+0x3010], R12 ;  /* 0x0030100c01007387 */ /* 0x0001e80000100a00 */
        /* <DEDUP_REMOVED lines=12> */
[----:B------:R-:W-:Y:S04]  /*39f50*/  STL.64 [R1+0x278], R22 ;  /* 0x0002781601007387 */ /* 0x000fe80000100a00 */
[----:B0-----:R-:W4:Y:S04]  /*39f60*/  LDL.LU.64 R20, [R1+0x3030] ;  /* 0x0030300001147983 */ /* 0x001f280000300a00 */
[----:B------:R0:W-:Y:S04]  /*39f70*/  STL.64 [R1+0x2fd8], R24 ;  /* 0x002fd81801007387 */ /* 0x0001e80000100a00 */
[----:B0-----:R-:W3:Y:S04]  /*39f80*/  LDL.LU R24, [R1+0x370] ;  /* 0x0003700001187983 */ /* 0x001ee80000300800 */
[----:B------:R-:W3:Y:S04]  /*39f90*/  LDL.LU R25, [R1+0x374] ;  /* 0x0003740001197983 */ /* 0x000ee80000300800 */
[----:B------:R-:W3:Y:S04]  /*39fa0*/  LDL.LU R26, [R1+0x378] ;  /* 0x00037800011a7983 */ /* 0x000ee80000300800 */
[----:B------:R-:W3:Y:S01]  /*39fb0*/  LDL.LU R27, [R1+0x37c] ;  /* 0x00037c00011b7983 */ /* 0x000ee20000300800 */
[----:B----4-:R-:W-:Y:S03]  /*39fc0*/  HMMA.16816.F32.BF16 R8, R8, R20, R4 ;  /* 0x000000140808723c */ /* 0x010fe60000041804 */
[----:B------:R-:W2:Y:S04]  /*39fd0*/  LDL.LU.64 R6, [R1+0x3028] ;  /* 0x0030280001067983 */ /* 0x000ea80000300a00 */
[----:B------:R-:W2:Y:S04]  /*39fe0*/  LDL.LU.64 R4, [R1+0x3020] ;  /* 0x0030200001047983 */ /* 0x000ea80000300a00 */
[----:B------:R0:W-:Y:S04]  /*39ff0*/  STL.64 [R1+0x2fd0], R20 ;  /* 0x002fd01401007387 */ /* 0x0001e80000100a00 */
[----:B0-----:R-:W4:Y:S04]  /*3a000*/  LDL.64 R20, [R1+0xc0] ;  /* 0x0000c00001147983 */ /* 0x001f280000100a00 */
[----:B------:R0:W-:Y:S04]  /*3a010*/  STL.64 [R1+0x140], R8 ;  /* 0x0001400801007387 */ /* 0x0001e80000100a00 */
[----:B------:R-:W-:Y:S01]  /*3a020*/  STL.64 [R1+0x148], R10 ;  /* 0x0001480a01007387 */ /* 0x000fe20000100a00 */
[----:B0-----:R-:W-:-:S02]  /*3a030*/  IMAD.MOV.U32 R8, RZ, RZ, R2 ;  /* 0x000000ffff087224 */ /* 0x001fc400078e0002 */
[----:B------:R-:W-:-:S05]  /*3a040*/  IMAD.MOV.U32 R9, RZ, RZ, R0 ;  /* 0x000000ffff097224 */ /* 0x000fca00078e0000 */
        /* <DEDUP_REMOVED lines=16> */
[----:B0-----:R-:W4:Y:S04]  /*3a150*/  LDL.LU.64 R18, [R1+0x2ff8] ;  /* 0x002ff80001127983 */ /* 0x001f280000300a00 */
[----:B------:R-:W4:Y:S02]  /*3a160*/  LDL.LU.64 R16, [R1+0x2ff0] ;  /* 0x002ff00001107983 */ /* 0x000f240000300a00 */
[----:B----4-:R-:W-:-:S15]  /*3a170*/  HMMA.16816.F32.BF16 R16, R4, R20, R16 ;  /* 0x000000140410723c */ /* 0x010fde0000041810 */
[----:B------:R-:W-:-:S04]  /*3a180*/  NOP ;  /* 0x0000000000007918 */ /* 0x000fc80000000000 */
[----:B------:R0:W-:Y:S04]  /*3a190*/  STL.64 [R1+0x110], R16 ;  /* 0x0001101001007387 */ /* 0x0001e80000100a00 */
[----:B------:R-:W-:Y:S04]  /*3a1a0*/  STL.64 [R1+0x118], R18 ;  /* 0x0001181201007387 */ /* 0x000fe80000100a00 */
[----:B0-----:R-:W3:Y:S01]  /*3a1b0*/  LDL.LU.64 R16, [R1+0x2fe8] ;  /* 0x002fe80001107983 */ /* 0x001ee20000300a00 */
[----:B------:R-:W-:Y:S02]  /*3a1c0*/  IMAD.MOV.U32 R2, RZ, RZ, R20 ;  /* 0x000000ffff027224 */ /* 0x000fe400078e0014 */
[----:B------:R-:W-:-:S02]  /*3a1d0*/  IMAD.MOV.U32 R0, RZ, RZ, R21 ;  /* 0x000000ffff007224 */ /* 0x000fc400078e0015 */
[----:B---3--:R-:W-:Y:S01]  /*3a1e0*/  HMMA.16816.F32.BF16 R20, R4, R16, R24 ;  /* 0x000000100414723c */ /* 0x008fe20000041818 */
[----:B------:R0:W-:Y:S02]  /*3a1f0*/  STL.64 [R1+0x2f80], R16 ;  /* 0x002f801001007387 */ /* 0x0001e40000100a00 */
[----:B0-----:R-:W-:Y:S02]  /*3a200*/  IMAD.MOV.U32 R16, RZ, RZ, R2 ;  /* 0x000000ffff107224 */ /* 0x001fe400078e0002 */
[----:B------:R-:W-:-:S14]  /*3a210*/  IMAD.MOV.U32 R17, RZ, RZ, R0 ;  /* 0x000000ffff117224 */ /* 0x000fdc00078e0000 */
[----:B------:R0:W-:Y:S04]  /*3a220*/  STL.64 [R1+0x100], R20 ;  /* 0x0001001401007387 */ /* 0x0001e80000100a00 */
[----:B------:R1:W-:Y:S04]  /*3a230*/  STL.64 [R1+0x108], R22 ;  /* 0x0001081601007387 */ /* 0x0003e80000100a00 */
[----:B------:R-:W3:Y:S04]  /*3a240*/  LDL.LU R24, [R1+0x350] ;  /* 0x0003500001187983 */ /* 0x000ee80000300800 */
[----:B------:R-:W3:Y:S04]  /*3a250*/  LDL.LU R25, [R1+0x354] ;  /* 0x0003540001197983 */ /* 0x000ee80000300800 */
[----:B------:R-:W3:Y:S04]  /*3a260*/  LDL.LU R26, [R1+0x358] ;  /* 0x00035800011a7983 */ /* 0x000ee80000300800 */
[----:B------:R-:W3:Y:S04]  /*3a270*/  LDL.LU R27, [R1+0x35c] ;  /* 0x00035c00011b7983 */ /* 0x000ee80000300800 */
[----:B0-----:R-:W4:Y:S04]  /*3a280*/  LDL.LU R20, [R1+0x340] ;  /* 0x0003400001147983 */ /* 0x001f280000300800 */
[----:B------:R-:W4:Y:S04]  /*3a290*/  LDL.LU R21, [R1+0x344] ;  /* 0x0003440001157983 */ /* 0x000f280000300800 */
[----:B-1----:R-:W4:Y:S04]  /*3a2a0*/  LDL.LU R22, [R1+0x348] ;  /* 0x0003480001167983 */ /* 0x002f280000300800 */
[----:B------:R-:W4:Y:S04]  /*3a2b0*/  LDL.LU R23, [R1+0x34c] ;  /* 0x00034c0001177983 */ /* 0x000f280000300800 */
[----:B------:R0:W-:Y:S04]  /*3a2c0*/  STL.64 [R1+0x2f98], R16 ;  /* 0x002f981001007387 */ /* 0x0001e80000100a00 */
[----:B0-----:R-:W3:Y:S01]  /*3a2d0*/  LDL.64 R16, [R1+0xd0] ;  /* 0x0000d00001107983 */ /* 0x001ee20000100a00 */
[C---:B--2---:R-:W-:Y:S03]  /*3a2e0*/  HMMA.16816.F32.BF16 R8, R4.reuse, R12, R8 ;  /* 0x0000000c0408723c */ /* 0x044fe60000041808 */
[----:B---3--:R0:W-:Y:S04]  /*3a2f0*/  STL.64 [R1+0x2fb0], R16 ;  /* 0x002fb01001007387 */ /* 0x0081e80000100a00 */
[----:B0-----:R-:W2:Y:S04]  /*3a300*/  LDL.64 R16, [R1+0xe0] ;  /* 0x0000e00001107983 */ /* 0x001ea80000100a00 */
        /* <DEDUP_REMOVED lines=19> */
[C---:B---3--:R-:W-:Y:S03]  /*3a440*/  HMMA.16816.F32.BF16 R24, R4.reuse, R8, R24 ;  /* 0x000000080418723c */ /* 0x048fe60000041818 */
[----:B--2---:R-:W-:Y:S04]  /*3a450*/  STL.64 [R1+0x2fa8], R14 ;  /* 0x002fa80e01007387 */ /* 0x004fe80000100a00 */
[----:B------:R0:W-:Y:S04]  /*3a460*/  STL.64 [R1+0x2fa0], R12 ;  /* 0x002fa00c01007387 */ /* 0x0001e80000100a00 */
[----:B0-----:R-:W2:Y:S04]  /*3a470*/  LDL.LU R12, [R1+0x1e0] ;  /* 0x0001e000010c7983 */ /* 0x001ea80000300800 */
[----:B------:R-:W2:Y:S04]  /*3a480*/  LDL.LU R13, [R1+0x1e4] ;  /* 0x0001e400010d7983 */ /* 0x000ea80000300800 */
[----:B------:R-:W2:Y:S04]  /*3a490*/  LDL.LU R14, [R1+0x1e8] ;  /* 0x0001e800010e7983 */ /* 0x000ea80000300800 */
[----:B------:R-:W2:Y:S04]  /*3a4a0*/  LDL.LU R15, [R1+0x1ec] ;  /* 0x0001ec00010f7983 */ /* 0x000ea80000300800 */
        /* <DEDUP_REMOVED lines=8> */
[----:B----4-:R-:W-:-:S15]  /*3a530*/  HMMA.16816.F32.BF16 R20, R4, R24, R20 ;  /* 0x000000180414723c */ /* 0x010fde0000041814 */
[----:B------:R-:W-:-:S04]  /*3a540*/  NOP ;  /* 0x0000000000007918 */ /* 0x000fc80000000000 */
[----:B------:R0:W-:Y:S04]  /*3a550*/  STL.64 [R1+0x5d0], R20 ;  /* 0x0005d01401007387 */ /* 0x0001e80000100a00 */
[----:B------:R1:W-:Y:S04]  /*3a560*/  STL.64 [R1+0x5d8], R22 ;  /* 0x0005d81601007387 */ /* 0x0003e80000100a00 */
[----:B0-----:R-:W4:Y:S02]  /*3a570*/  LDL.LU.64 R20, [R1+0x2fd0] ;  /* 0x002fd00001147983 */ /* 0x001f240000300a00 */
[----:B----4-:R-:W-:Y:S02]  /*3a580*/  HMMA.16816.F32.BF16 R4, R4, R20, R16 ;  /* 0x000000140404723c */ /* 0x010fe40000041810 */
[----:B------:R-:W4:Y:S04]  /*3a590*/  LDL.LU.64 R16, [R1+0x2fc8] ;  /* 0x002fc80001107983 */ /* 0x000f280000300a00 */
[----:B-1----:R-:W4:Y:S04]  /*3a5a0*/  LDL.LU.64 R22, [R1+0x2fc0] ;  /* 0x002fc00001167983 */ /* 0x002f280000300a00 */
[----:B------:R-:W4:Y:S09]  /*3a5b0*/  LDL.LU.64 R20, [R1+0x2fb8] ;  /* 0x002fb80001147983 */ /* 0x000f320000300a00 */
[----:B------:R0:W-:Y:S04]  /*3a5c0*/  STL.64 [R1+0x5c0], R4 ;  /* 0x0005c00401007387 */ /* 0x0001e80000100a00 */
[----:B------:R1:W-:Y:S04]  /*3a5d0*/  STL.64 [R1+0x5c8], R6 ;  /* 0x0005c80601007387 */ /* 0x0003e80000100a00 */
[----:B0-----:R-:W4:Y:S04]  /*3a5e0*/  LDL.LU R4, [R1+0x1f0] ;  /* 0x0001f00001047983 */ /* 0x001f280000300800 */
[----:B------:R-:W4:Y:S04]  /*3a5f0*/  LDL.LU R5, [R1+0x1f4] ;  /* 0x0001f40001057983 */ /* 0x000f280000300800 */
[----:B-1----:R-:W4:Y:S04]  /*3a600*/  LDL.LU R6, [R1+0x1f8] ;  /* 0x0001f80001067983 */ /* 0x002f280000300800 */
[----:B------:R-:W4:Y:S02]  /*3a610*/  LDL.LU R7, [R1+0x1fc] ;  /* 0x0001fc0001077983 */ /* 0x000f240000300800 */
[----:B----4-:R-:W-:-:S15]  /*3a620*/  HMMA.16816.F32.BF16 R4, R20, R16, R4 ;  /* 0x000000101404723c */ /* 0x010fde0000041804 */
[----:B------:R-:W-:-:S04]  /*3a630*/  NOP ;  /* 0x0000000000007918 */ /* 0x000fc80000000000 */
[----:B------:R0:W-:Y:S04]  /*3a640*/  STL.64 [R1+0x780], R4 ;  /* 0x0007800401007387 */ /* 0x0001e80000100a00 */
[----:B------:R-:W-:Y:S01]  /*3a650*/  STL.64 [R1+0x788], R6 ;  /* 0x0007880601007387 */ /* 0x000fe20000100a00 */
[----:B0-----:R-:W-:Y:S02]  /*3a660*/  IMAD.MOV.U32 R5, RZ, RZ, R16 ;  /* 0x000000ffff057224 */ /* 0x001fe400078e0010 */
[----:B------:R-:W-:Y:S02]  /*3a670*/  IMAD.MOV.U32 R4, RZ, RZ, R17 ;  /* 0x000000ffff047224 */ /* 0x000fe400078e0011 */
        /* <DEDUP_REMOVED lines=14> */
[----:B------:R-:W-:Y:S04]  /*3a760*/  STL.64 [R1+0x768], R18 ;  /* 0x0007681201007387 */ /* 0x000fe80000100a00 */
[----:B0-----:R-:W2:Y:S02]  /*3a770*/  LDL.LU.64 R16, [R1+0x2f80] ;  /* 0x002f800001107983 */ /* 0x001ea40000300a00 */
[----:B--2---:R-:W-:-:S15]  /*3a780*/  HMMA.16816.F32.BF16 R12, R20, R16, R12 ;  /* 0x00000010140c723c */ /* 0x004fde000004180c */
[----:B------:R-:W-:-:S04]  /*3a790*/  NOP ;  /* 0x0000000000007918 */ /* 0x000fc80000000000 */
[----:B------:R0:W-:Y:S04]  /*3a7a0*/  STL.64 [R1+0x750], R12 ;  /* 0x0007500c01007387 */ /* 0x0001e80000100a00 */
[----:B------:R-:W-:Y:S04]  /*3a7b0*/  STL.64 [R1+0x758], R14 ;  /* 0x0007580e01007387 */ /* 0x000fe80000100a00 */
[----:B0-----:R-:W3:Y:S01]  /*3a7c0*/  LDL.LU.64 R12, [R1+0x2f78] ;  /* 0x002f7800010c7983 */ /* 0x001ee20000300a00 */
[----:B------:R-:W-:Y:S02]  /*3a7d0*/  IMAD.MOV.U32 R7, RZ, RZ, R16 ;  /* 0x000000ffff077224 */ /* 0x000fe400078e0010 */
[----:B------:R-:W-:-:S02]  /*3a7e0*/  IMAD.MOV.U32 R6, RZ, RZ, R17 ;  /* 0x000000ffff067224 */ /* 0x000fc400078e0011 */
[----:B------:R-:W0:Y:S01]  /*3a7f0*/  LDSM.16.MT88.4 R16, [R28+UR5+0x8380] ;  /* 0x008380051c10783b */ /* 0x000e220008004200 */
[----:B------:R-:W-:-:S03]  /*3a800*/  LOP3.LUT R29, R28, 0x40, RZ, 0x3c, !PT ;  /* 0x000000401c1d7812 */ /* 0x000fc600078e3cff */
[----:B0-----:R-:W-:Y:S04]  /*3a810*/  STL.64 [R1+0x2f58], R18 ;  /* 0x002f581201007387 */ /* 0x001fe80000100a00 */
[----:B------:R0:W-:Y:S04]  /*3a820*/  STL.64 [R1+0x2f50], R16 ;  /* 0x002f501001007387 */ /* 0x0001e80000100a00 */
[----:B0-----:R-:W2:Y:S04]  /*3a830*/  LDL.LU R16, [R1+0x570] ;  /* 0x0005700001107983 */ /* 0x001ea80000300800 */
[----:B------:R-:W2:Y:S04]  /*3a840*/  LDL.LU R17, [R1+0x574] ;  /* 0x0005740001117983 */ /* 0x000ea80000300800 */
[----:B------:R-:W2:Y:S04]  /*3a850*/  LDL.LU R18, [R1+0x578] ;  /* 0x0005780001127983 */ /* 0x000ea80000300800 */
[----:B------:R-:W2:Y:S01]  /*3a860*/  LDL.LU R19, [R1+0x57c] ;  /* 0x00057c0001137983 */ /* 0x000ea20000300800 */
[----:B---3--:R-:W-:Y:S03]  /*3a870*/  HMMA.16816.F32.BF16 R12, R20, R12, R8 ;  /* 0x0000000c140c723c */ /* 0x008fe60000041808 */
[----:B------:R-:W3:-:S15]  /*3a880*/  LDL.LU.64 R8, [R1+0x2f70] ;  /* 0x002f700001087983 */ /* 0x000ede0000300a00 */
        /* <DEDUP_REMOVED lines=9> */
[----:B------:R-:W3:Y:S02]  /*3a920*/  LDL.LU R15, [R1+0x4fc] ;  /* 0x0004fc00010f7983 */ /* 0x000ee40000300800 */
[----:B---3--:R-:W-:Y:S02]  /*3a930*/  HMMA.16816.F32.BF16 R12, R20, R8, R12 ;  /* 0x00000008140c723c */ /* 0x008fe4000004180c */
[----:B------:R-:W0:Y:S04]  /*3a940*/  LDSM.16.MT88.4 R8, [R29+UR5+0x8080] ;  /* 0x008080051d08783b */ /* 0x000e280008004200 */
[----:B0-----:R-:W-:-:S13]  /*3a950*/  STL.64 [R1+0x2e68], R10 ;  /* 0x002e680a01007387 */ /* 0x001fda0000100a00 */
[----:B------:R-:W-:Y:S04]  /*3a960*/  STL.64 [R1+0x730], R12 ;  /* 0x0007300c01007387 */ /* 0x000fe80000100a00 */
[----:B------:R-:W-:Y:S04]  /*3a970*/  STL.64 [R1+0x738], R14 ;  /* 0x0007380e01007387 */ /* 0x000fe80000100a00 */
[----:B------:R2:W-:Y:S02]  /*3a980*/  STL.64 [R1+0x2e60], R8 ;  /* 0x002e600801007387 */ /* 0x0005e40000100a00 */
[----:B--2---:R-:W-:Y:S02]  /*3a990*/  HMMA.16816.F32.BF16 R8, R20, R24, R16 ;  /* 0x000000181408723c */ /* 0x004fe40000041810 */
[----:B------:R-:W-:Y:S04]  /*3a9a0*/  STL.64 [R1+0x2f20], R24 ;  /* 0x002f201801007387 */ /* 0x000fe80000100a00 */
[----:B------:R-:W2:-:S13]  /*3a9b0*/  LDL.LU R12, [R1+0x4d0] ;  /* 0x0004d000010c7983 */ /* 0x000e9a0000300800 */
[----:B------:R0:W-:Y:S04]  /*3a9c0*/  STL.64 [R1+0x720], R8 ;  /* 0x0007200801007387 */ /* 0x0001e80000100a00 */
[----:B------:R1:W-:Y:S04]  /*3a9d0*/  STL.64 [R1+0x728], R10 ;  /* 0x0007280a01007387 */ /* 0x0003e80000100a00 */
[----:B------:R-:W2:Y:S04]  /*3a9e0*/  LDL.LU R13, [R1+0x4d4] ;  /* 0x0004d400010d7983 */ /* 0x000ea80000300800 */
[----:B------:R-:W3:Y:S04]  /*3a9f0*/  LDL.LU R14, [R1+0x4d8] ;  /* 0x0004d800010e7983 */ /* 0x000ee80000300800 */
[----:B------:R-:W3:Y:S04]  /*3aa00*/  LDL.LU R15, [R1+0x4dc] ;  /* 0x0004dc00010f7983 */ /* 0x000ee80000300800 */
[----:B0-----:R-:W4:Y:S04]  /*3aa10*/  LDL.LU R8, [R1+0xa60] ;  /* 0x000a600001087983 */ /* 0x001f280000300800 */
[----:B------:R-:W4:Y:S04]  /*3aa20*/  LDL.LU R9, [R1+0xa64] ;  /* 0x000a640001097983 */ /* 0x000f280000300800 */
[----:B-1----:R-:W2:Y:S04]  /*3aa30*/  LDL.LU R10, [R1+0xa68] ;  /* 0x000a6800010a7983 */ /* 0x002ea80000300800 */
[----:B------:R-:W2:Y:S04]  /*3aa40*/  LDL.LU R11, [R1+0xa6c] ;  /* 0x000a6c00010b7983 */ /* 0x000ea80000300800 */
[----:B--2---:R-:W-:Y:S04]  /*3aa50*/  STL.64 [R1+0x2f08], R10 ;  /* 0x002f080a01007387 */ /* 0x004fe80000100a00 */
[----:B----4-:R0:W-:Y:S02]  /*3aa60*/  STL.64 [R1+0x2f00], R8 ;  /* 0x002f000801007387 */ /* 0x0101e40000100a00 */
[----:B0-----:R-:W-:-:S02]  /*3aa70*/  IMAD.MOV.U32 R8, RZ, RZ, R7 ;  /* 0x000000ffff087224 */ /* 0x001fc400078e0007 */
[----:B------:R-:W-:-:S05]  /*3aa80*/  IMAD.MOV.U32 R9, RZ, RZ, R6 ;  /* 0x000000ffff097224 */ /* 0x000fca00078e0006 */
[----:B------:R-:W-:Y:S04]  /*3aa90*/  STL.64 [R1+0x2f18], R8 ;  /* 0x002f180801007387 */ /* 0x000fe80000100a00 */
[----:B---3--:R-:W-:Y:S04]  /*3aaa0*/  STL.64 [R1+0x2ed8], R14 ;  /* 0x002ed80e01007387 */ /* 0x008fe80000100a00 */
[----:B------:R0:W-:Y:S04]  /*3aab0*/  STL.64 [R1+0x2ed0], R12 ;  /* 0x002ed00c01007387 */ /* 0x0001e80000100a00 */
[----:B0-----:R-:W2:Y:S04]  /*3aac0*/  LDL.LU R12, [R1+0xa40] ;  /* 0x000a4000010c7983 */ /* 0x001ea80000300800 */
[----:B------:R-:W2:Y:S04]  /*3aad0*/  LDL.LU R13, [R1+0xa44] ;  /* 0x000a4400010d7983 */ /* 0x000ea80000300800 */
[----:B------:R-:W3:Y:S04]  /*3aae0*/  LDL.LU R14, [R1+0xa48] ;  /* 0x000a4800010e7983 */ /* 0x000ee80000300800 */
[----:B------:R-:W3:Y:S04]  /*3aaf0*/  LDL.LU R15, [R1+0xa4c] ;  /* 0x000a4c00010f7983 */ /* 0x000ee80000300800 */
[----:B------:R-:W4:Y:S04]  /*3ab00*/  LDL.LU R24, [R1+0xa80] ;  /* 0x000a800001187983 */ /* 0x000f280000300800 */
[----:B------:R-:W4:Y:S04]  /*3ab10*/  LDL.LU R25, [R1+0xa84] ;  /* 0x000a840001197983 */ /* 0x000f280000300800 */
[----:B------:R-:W2:Y:S04]  /*3ab20*/  LDL.LU R26, [R1+0xa88] ;  /* 0x000a8800011a7983 */ /* 0x000ea80000300800 */
[----:B------:R-:W2:Y:S04]  /*3ab30*/  LDL.LU R27, [R1+0xa8c] ;  /* 0x000a8c00011b7983 */ /* 0x000ea80000300800 */
[----:B------:R-:W3:Y:S04]  /*3ab40*/  LDL.64 R16, [R1+0x70] ;  /* 0x0000700001107983 */ /* 0x000ee80000100a00 */
[----:B--2---:R-:W-:Y:S04]  /*3ab50*/  STL.64 [R1+0x2f30], R26 ;  /* 0x002f301a01007387 */ /* 0x004fe80000100a00 */
[----:B----4-:R0:W-:Y:S04]  /*3ab60*/  STL.64 [R1+0x2f28], R24 ;  /* 0x002f281801007387 */ /* 0x0101e80000100a00 */
[----:B0-----:R-:W2:Y:S04]  /*3ab70*/  LDL.LU R24, [R1+0xa90] ;  /* 0x000a900001187983 */ /* 0x001ea80000300800 */
[----:B------:R-:W2:Y:S04]  /*3ab80*/  LDL.LU R25, [R1+0xa94] ;  /* 0x000a940001197983 */ /* 0x000ea80000300800 */
[----:B------:R-:W4:Y:S04]  /*3ab90*/  LDL.LU R26, [R1+0xa98] ;  /* 0x000a9800011a7983 */ /* 0x000f280000300800 */
[----:B------:R-:W4:Y:S04]  /*3aba0*/  LDL.LU R27, [R1+0xa9c] ;  /* 0x000a9c00011b7983 */ /* 0x000f280000300800 */
[----:B----4-:R-:W-:Y:S04]  /*3abb0*/  STL.64 [R1+0x2f40], R26 ;  /* 0x002f401a01007387 */ /* 0x010fe80000100a00 */
[----:B--2---:R0:W-:Y:S02]  /*3abc0*/  STL.64 [R1+0x2f38], R24 ;  /* 0x002f381801007387 */ /* 0x0041e40000100a00 */
[----:B0-----:R-:W-:-:S02]  /*3abd0*/  IMAD.MOV.U32 R24, RZ, RZ, R5 ;  /* 0x000000ffff187224 */ /* 0x001fc400078e0005 */
[----:B------:R-:W-:Y:S02]  /*3abe0*/  IMAD.MOV.U32 R25, RZ, RZ, R4 ;  /* 0x000000ffff197224 */ /* 0x000fe400078e0004 */
[----:B------:R-:W0:Y:S04]  /*3abf0*/  LDSM.16.MT88.4 R4, [R29+UR5+0x8100] ;  /* 0x008100051d04783b */ /* 0x000e280008004200 */
[----:B------:R1:W-:Y:S04]  /*3ac00*/  STL.64 [R1+0x2f60], R24 ;  /* 0x002f601801007387 */ /* 0x0003e80000100a00 */
[----:B-1----:R-:W2:Y:S04]  /*3ac10*/  LDL.LU R24, [R1+0x520] ;  /* 0x0005200001187983 */ /* 0x002ea80000300800 */
[----:B------:R-:W2:Y:S04]  /*3ac20*/  LDL.LU R25, [R1+0x524] ;  /* 0x0005240001197983 */ /* 0x000ea80000300800 */
[----:B------:R-:W2:Y:S04]  /*3ac30*/  LDL.LU R26, [R1+0x528] ;  /* 0x00052800011a7983 */ /* 0x000ea80000300800 */
[----:B------:R-:W2:Y:S04]  /*3ac40*/  LDL.LU R27, [R1+0x52c] ;  /* 0x00052c00011b7983 */ /* 0x000ea80000300800 */
[----:B------:R-:W4:Y:S04]  /*3ac50*/  LDL.64 R8, [R1+0xc0] ;  /* 0x0000c00001087983 */ /* 0x000f280000100a00 */
[----:B----4-:R1:W-:Y:S04]  /*3ac60*/  STL.64 [R1+0x2f48], R8 ;  /* 0x002f480801007387 */ /* 0x0103e80000100a00 */
[----:B-1----:R-:W4:Y:S04]  /*3ac70*/  LDL.LU R8, [R1+0xaa0] ;  /* 0x000aa00001087983 */ /* 0x002f280000300800 */
[----:B------:R-:W4:Y:S04]  /*3ac80*/  LDL.LU R9, [R1+0xaa4] ;  /* 0x000aa40001097983 */ /* 0x000f280000300800 */
[----:B------:R-:W4:Y:S04]  /*3ac90*/  LDL.LU R10, [R1+0xaa8] ;  /* 0x000aa800010a7983 */ /* 0x000f280000300800 */
[----:B------:R-:W4:Y:S04]  /*3aca0*/  LDL.LU R11, [R1+0xaac] ;  /* 0x000aac00010b7983 */ /* 0x000f280000300800 */
[----:B---3--:R-:W-:Y:S04]  /*3acb0*/  STL.64 [R1+0x2ee8], R14 ;  /* 0x002ee80e01007387 */ /* 0x008fe80000100a00 */
[----:B------:R1:W-:Y:S04]  /*3acc0*/  STL.64 [R1+0x2ee0], R12 ;  /* 0x002ee00c01007387 */ /* 0x0003e80000100a00 */
[----:B-1----:R-:W3:Y:S01]  /*3acd0*/  LDL.64 R12, [R1+0x90] ;  /* 0x00009000010c7983 */ /* 0x002ee20000100a00 */
[----:B--2---:R-:W-:Y:S03]  /*3ace0*/  HMMA.16816.F32.BF16 R20, R20, R16, R24 ;  /* 0x000000101414723c */ /* 0x004fe60000041818 */
[----:B---3--:R1:W-:Y:S04]  /*3acf0*/  STL.64 [R1+0x2ef8], R12 ;  /* 0x002ef80c01007387 */ /* 0x0083e80000100a00 */
[----:B-1----:R-:W2:Y:S04]  /*3ad00*/  LDL.64 R12, [R1+0xa0] ;  /* 0x0000a000010c7983 */ /* 0x002ea80000100a00 */
[----:B--2---:R1:W-:Y:S04]  /*3ad10*/  STL.64 [R1+0x2f10], R12 ;  /* 0x002f100c01007387 */ /* 0x0043e80000100a00 */
[----:B-1----:R-:W2:Y:S04]  /*3ad20*/  LDL.LU R12, [R1+0xa70] ;  /* 0x000a7000010c7983 */ /* 0x002ea80000300800 */
[----:B------:R-:W2:Y:S04]  /*3ad30*/  LDL.LU R13, [R1+0xa74] ;  /* 0x000a7400010d7983 */ /* 0x000ea80000300800 */
[----:B------:R-:W2:Y:S04]  /*3ad40*/  LDL.LU R14, [R1+0xa78] ;  /* 0x000a7800010e7983 */ /* 0x000ea80000300800 */
[----:B------:R-:W2:Y:S04]  /*3ad50*/  LDL.LU R15, [R1+0xa7c] ;  /* 0x000a7c00010f7983 */ /* 0x000ea80000300800 */
[----:B0-----:R-:W-:Y:S04]  /*3ad60*/  STL.64 [R1+0x2de8], R6 ;  /* 0x002de80601007387 */ /* 0x001fe80000100a00 */
[----:B------:R0:W-:Y:S02]  /*3ad70*/  STL.64 [R1+0x2de0], R4 ;  /* 0x002de00401007387 */ /* 0x0001e40000100a00 */
[----:B0-----:R-:W-:-:S02]  /*3ad80*/  IMAD.MOV.U32 R4, RZ, RZ, R2 ;  /* 0x000000ffff047224 */ /* 0x001fc400078e0002 */
[----:B------:R-:W-:Y:S01]  /*3ad90*/  IMAD.MOV.U32 R5, RZ, RZ, R0 ;  /* 0x000000ffff057224 */ /* 0x000fe200078e0000 */
[----:B------:R-:W3:Y:S04]  /*3ada0*/  LDL.LU R2, [R1+0x2f6c] ;  /* 0x002f6c0001027983 */ /* 0x000ee80000300800 */
[----:B------:R-:W2:Y:S04]  /*3adb0*/  LDL.LU R0, [R1+0x2f68] ;  /* 0x002f680001007983 */ /* 0x000ea80000300800 */
[----:B------:R-:W4:Y:S04]  /*3adc0*/  LDL.LU.64 R24, [R1+0x2f60] ;  /* 0x002f600001187983 */ /* 0x000f280000300a00 */
[----:B------:R-:W-:Y:S04]  /*3add0*/  STL.64 [R1+0x5b0], R20 ;  /* 0x0005b01401007387 */ /* 0x000fe80000100a00 */
[----:B------:R-:W-:Y:S01]  /*3ade0*/  STL.64 [R1+0x5b8], R22 ;  /* 0x0005b81601007387 */ /* 0x000fe20000100a00 */
[----:B------:R-:W-:-:S02]  /*3adf0*/  IMAD.MOV.U32 R7, RZ, RZ, R16 ;  /* 0x000000ffff077224 */ /* 0x000fc400078e0010 */
[----:B------:R-:W-:Y:S01]  /*3ae00*/  IMAD.MOV.U32 R6, RZ, RZ, R17 ;  /* 0x000000ffff067224 */ /* 0x000fe200078e0011 */
[----:B------:R-:W4:Y:S04]  /*3ae10*/  LDL.LU.64 R18, [R1+0x2f58] ;  /* 0x002f580001127983 */ /* 0x000f280000300a00 */
[----:B------:R-:W4:Y:S04]  /*3ae20*/  LDL.LU.64 R16, [R1+0x2f50] ;  /* 0x002f500001107983 */ /* 0x000f280000300a00 */
[----:B------:R-:W0:Y:S04]  /*3ae30*/  LDSM.16.MT88.4 R20, [R29+UR5+0x8180] ;  /* 0x008180051d14783b */ /* 0x000e280008004200 */
[----:B0-----:R-:W-:Y:S04]  /*3ae40*/  STL.64 [R1+0x2d80], R22 ;  /* 0x002d801601007387 */ /* 0x001fe80000100a00 */
[----:B------:R0:W-:Y:S02]  /*3ae50*/  STL.64 [R1+0x2d78], R20 ;  /* 0x002d781401007387 */ /* 0x0001e40000100a00 */
[----:B0-----:R-:W-:-:S02]  /*3ae60*/  IMAD.MOV.U32 R20, RZ, RZ, R7 ;  /* 0x000000ffff147224 */ /* 0x001fc400078e0007 */
[----:B------:R-:W-:-:S05]  /*3ae70*/  IMAD.MOV.U32 R21, RZ, RZ, R6 ;  /* 0x000000ffff157224 */ /* 0x000fca00078e0006 */
[----:B------:R0:W-:Y:S04]  /*3ae80*/  STL.64 [R1+0x2ef0], R20 ;  /* 0x002ef01401007387 */ /* 0x0001e80000100a00 */
[----:B0-----:R-:W2:Y:S04]  /*3ae90*/  LDL.LU R20, [R1+0xa50] ;  /* 0x000a500001147983 */ /* 0x001ea80000300800 */
[----:B------:R-:W2:Y:S04]  /*3aea0*/  LDL.LU R21, [R1+0xa54] ;  /* 0x000a540001157983 */ /* 0x000ea80000300800 */
[----:B------:R-:W2:Y:S04]  /*3aeb0*/  LDL.LU R22, [R1+0xa58] ;  /* 0x000a580001167983 */ /* 0x000ea80000300800 */
[----:B------:R-:W2:Y:S01]  /*3aec0*/  LDL.LU R23, [R1+0xa5c] ;  /* 0x000a5c0001177983 */ /* 0x000ea20000300800 */
[----:B----4-:R-:W-:Y:S03]  /*3aed0*/  HMMA.16816.F32.BF16 R24, R16, R24, R8 ;  /* 0x000000181018723c */ /* 0x010fe60000041808 */
[----:B------:R-:W4:-:S15]  /*3aee0*/  LDL.LU.64 R8, [R1+0x2f48] ;  /* 0x002f480001087983 */ /* 0x000f1e0000300a00 */
[----:B------:R-:W-:Y:S01]  /*3aef0*/  NOP ;  /* 0x0000000000007918 */ /* 0x000fe20000000000 */
        /* <DEDUP_REMOVED lines=8> */
[----:B0-----:R-:W4:Y:S04]  /*3af80*/  LDL.LU.64 R26, [R1+0x2f30] ;  /* 0x002f3000011a7983 */ /* 0x001f280000300a00 */
[----:B------:R-:W4:Y:S04]  /*3af90*/  LDL.LU.64 R24, [R1+0x2f28] ;  /* 0x002f280001187983 */ /* 0x000f280000300a00 */
[----:B------:R0:W-:Y:S04]  /*3afa0*/  STL.64 [R1+0x2ea8], R4 ;  /* 0x002ea80401007387 */ /* 0x0001e80000100a00 */
[----:B0-----:R-:W2:Y:S01]  /*3afb0*/  LDL.64 R4, [R1+0xe0] ;  /* 0x0000e00001047983 */ /* 0x001ea20000100a00 */
[----:B----4-:R-:W-:-:S15]  /*3afc0*/  HMMA.16816.F32.BF16 R24, R16, R8, R24 ;  /* 0x000000081018723c */ /* 0x010fde0000041818 */
[----:B------:R-:W-:-:S04]  /*3afd0*/  NOP ;  /* 0x0000000000007918 */ /* 0x000fc80000000000 */
[----:B------:R0:W-:Y:S04]  /*3afe0*/  STL.64 [R1+0x580], R24 ;  /* 0x0005801801007387 */ /* 0x0001e80000100a00 */
[----:B------:R1:W-:Y:S04]  /*3aff0*/  STL.64 [R1+0x588], R26 ;  /* 0x0005881a01007387 */ /* 0x0003e80000100a00 */
[----:B0-----:R-:W4:Y:S01]  /*3b000*/  LDL.LU.64 R24, [R1+0x2f20] ;  /* 0x002f200001187983 */ /* 0x001f220000300a00 */
[----:B-1----:R-:W-:Y:S02]  /*3b010*/  IMAD.MOV.U32 R27, RZ, RZ, R8 ;  /* 0x000000ffff1b7224 */ /* 0x002fe400078e0008 */
[----:B------:R-:W-:-:S02]  /*3b020*/  IMAD.MOV.U32 R26, RZ, RZ, R9 ;  /* 0x000000ffff1a7224 */ /* 0x000fc400078e0009 */
        /* <DEDUP_REMOVED lines=10> */
[----:B------:R0:W-:Y:S04]  /*3b0d0*/  STL.64 [R1+0x560], R8 ;  /* 0x0005600801007387 */ /* 0x0001e80000100a00 */
[----:B------:R1:W-:Y:S01]  /*3b0e0*/  STL.64 [R1+0x568], R10 ;  /* 0x0005680a01007387 */ /* 0x0003e20000100a00 */
[----:B0-----:R-:W-:Y:S02]  /*3b0f0*/  IMAD.MOV.U32 R9, RZ, RZ, R12 ;  /* 0x000000ffff097224 */ /* 0x001fe400078e000c */
[----:B------:R-:W-:Y:S02]  /*3b100*/  IMAD.MOV.U32 R8, RZ, RZ, R13 ;  /* 0x000000ffff087224 */ /* 0x000fe400078e000d */
[----:B------:R-:W2:Y:S02]  /*3b110*/  LDL.LU.64 R12, [R1+0x2ef8] ;  /* 0x002ef800010c7983 */ /* 0x000ea40000300a00 */
[----:B--2---:R-:W-:Y:S01]  /*3b120*/  HMMA.16816.F32.BF16 R20, R16, R12, R20 ;  /* 0x0000000c1014723c */ /* 0x004fe20000041814 */
[----:B-1----:R-:W-:-:S02]  /*3b130*/  IMAD.MOV.U32 R11, RZ, RZ, R12 ;  /* 0x000000ffff0b7224 */ /* 0x002fc400078e000c */
[----:B------:R-:W-:-:S15]  /*3b140*/  IMAD.MOV.U32 R10, RZ, RZ, R13 ;  /* 0x000000ffff0a7224 */ /* 0x000fde00078e000d */
[----:B------:R-:W-:Y:S01]  /*3b150*/  NOP ;  /* 0x0000000000007918 */ /* 0x000fe20000000000 */
[----:B------:R0:W-:Y:S04]  /*3b160*/  STL.64 [R1+0x550], R20 ;  /* 0x0005501401007387 */ /* 0x0001e80000100a00 */
[----:B------:R-:W-:Y:S04]  /*3b170*/  STL.64 [R1+0x558], R22 ;  /* 0x0005581601007387 */ /* 0x000fe80000100a00 */
[----:B0-----:R-:W2:Y:S04]  /*3b180*/  LDL.LU.64 R20, [R1+0x2ef0] ;  /* 0x002ef00001147983 */ /* 0x001ea80000300a00 */
[----:B------:R-:W4:Y:S04]  /*3b190*/  LDL.LU.64 R14, [R1+0x2ee8] ;  /* 0x002ee800010e7983 */ /* 0x000f280000300a00 */
[----:B------:R-:W4:Y:S04]  /*3b1a0*/  LDL.LU.64 R12, [R1+0x2ee0] ;  /* 0x002ee000010c7983 */ /* 0x000f280000300a00 */
[----:B------:R-:W-:Y:S04]  /*3b1b0*/  STL.64 [R1+0x2eb8], R10 ;  /* 0x002eb80a01007387 */ /* 0x000fe80000100a00 */
[----:B------:R0:W-:Y:S04]  /*3b1c0*/  STL.64 [R1+0x2eb0], R8 ;  /* 0x002eb00801007387 */ /* 0x0001e80000100a00 */
[----:B0-----:R-:W2:Y:S04]  /*3b1d0*/  LDL.LU R8, [R1+0xa30] ;  /* 0x000a300001087983 */ /* 0x001ea80000300800 */
[----:B------:R-:W2:Y:S04]  /*3b1e0*/  LDL.LU R9, [R1+0xa34] ;  /* 0x000a340001097983 */ /* 0x000ea80000300800 */
[----:B------:R-:W2:Y:S04]  /*3b1f0*/  LDL.LU R10, [R1+0xa38] ;  /* 0x000a3800010a7983 */ /* 0x000ea80000300800 */
[----:B------:R-:W2:Y:S01]  /*3b200*/  LDL.LU R11, [R1+0xa3c] ;  /* 0x000a3c00010b7983 */ /* 0x000ea20000300800 */
[----:B----4-:R-:W-:-:S15]  /*3b210*/  HMMA.16816.F32.BF16 R12, R16, R24, R12 ;  /* 0x00000018100c723c */ /* 0x010fde000004180c */
[----:B------:R-:W-:-:S04]  /*3b220*/  NOP ;  /* 0x0000000000007918 */ /* 0x000fc80000000000 */
[----:B------:R-:W-:Y:S04]  /*3b230*/  STL.64 [R1+0x540], R12 ;  /* 0x0005400c01007387 */ /* 0x000fe80000100a00 */
[----:B------:R0:W-:Y:S04]  /*3b240*/  STL.64 [R1+0x548], R14 ;  /* 0x0005480e01007387 */ /* 0x0001e80000100a00 */
[----:B0-----:R-:W2:Y:S04]  /*3b250*/  LDL.LU.64 R14, [R1+0x2ed8] ;  /* 0x002ed800010e7983 */ /* 0x001ea80000300a00 */
[----:B------:R-:W2:Y:S04]  /*3b260*/  LDL.LU.64 R12, [R1+0x2ed0] ;  /* 0x002ed000010c7983 */ /* 0x000ea80000300a00 */
[----:B------:R-:W-:Y:S01]  /*3b270*/  STL.64 [R1+0x2e70], R24 ;  /* 0x002e701801007387 */ /* 0x000fe20000100a00 */
[----:B--2---:R-:W-:Y:S03]  /*3b280*/  HMMA.16816.F32.BF16 R16, R16, R20, R12 ;  /* 0x000000141010723c */ /* 0x004fe6000004180c */
[----:B------:R-:W2:Y:S04]  /*3b290*/  LDL.LU.64 R14, [R1+0x2ec8] ;  /* 0x002ec800010e7983 */ /* 0x000ea80000300a00 */
[----:B------:R-:W2:Y:S04]  /*3b2a0*/  LDL.LU.64 R12, [R1+0x2ec0] ;  /* 0x002ec000010c7983 */ /* 0x000ea80000300a00 */
[----:B------:R0:W-:Y:S04]  /*3b2b0*/  STL.64 [R1+0x2e78], R20 ;  /* 0x002e781401007387 */ /* 0x0001e80000100a00 */
[----:B0-----:R-:W4:Y:S04]  /*3b2c0*/  LDL.LU R20, [R1+0xa20] ;  /* 0x000a200001147983 */ /* 0x001f280000300800 */
[----:B------:R0:W-:Y:S04]  /*3b2d0*/  STL.64 [R1+0x390], R16 ;  /* 0x0003901001007387 */ /* 0x0001e80000100a00 */
[----:B------:R1:W-:Y:S04]  /*3b2e0*/  STL.64 [R1+0x398], R18 ;  /* 0x0003981201007387 */ /* 0x0003e80000100a00 */
[----:B------:R-:W4:Y:S04]  /*3b2f0*/  LDL.LU R21, [R1+0xa24] ;  /* 0x000a240001157983 */ /* 0x000f280000300800 */
[----:B------:R-:W4:Y:S04]  /*3b300*/  LDL.LU R22, [R1+0xa28] ;  /* 0x000a280001167983 */ /* 0x000f280000300800 */
[----:B------:R-:W4:Y:S04]  /*3b310*/  LDL.LU R23, [R1+0xa2c] ;  /* 0x000a2c0001177983 */ /* 0x000f280000300800 */
[----:B0-----:R-:W3:Y:S01]  /*3b320*/  LDL.64 R16, [R1+0xb0] ;  /* 0x0000b00001107983 */ /* 0x001ee20000100a00 */
[----:B-1----:R-:W-:-:S02]  /*3b330*/  IMAD.MOV.U32 R19, RZ, RZ, R4 ;  /* 0x000000ffff137224 */ /* 0x002fc400078e0004 */
[----:B------:R-:W-:Y:S01]  /*3b340*/  IMAD.MOV.U32 R18, RZ, RZ, R5 ;  /* 0x000000ffff127224 */ /* 0x000fe200078e0005 */
[----:B--2---:R-:W-:-:S15]  /*3b350*/  HMMA.16816.F32.BF16 R8, R12, R4, R8 ;  /* 0x000000040c08723c */ /* 0x004fde0000041808 */
[----:B------:R-:W-:-:S04]  /*3b360*/  NOP ;  /* 0x0000000000007918 */ /* 0x000fc80000000000 */
[----:B------:R-:W-:Y:S04]  /*3b370*/  STL.64 [R1+0x520], R8 ;  /* 0x0005200801007387 */ /* 0x000fe80000100a00 */
[----:B------:R0:W-:Y:S04]  /*3b380*/  STL.64 [R1+0x528], R10 ;  /* 0x0005280a01007387 */ /* 0x0001e80000100a00 */
[----:B0-----:R-:W2:Y:S04]  /*3b390*/  LDL.LU.64 R10, [R1+0x2eb8] ;  /* 0x002eb800010a7983 */ /* 0x001ea80000300a00 */
[----:B------:R-:W2:Y:S04]  /*3b3a0*/  LDL.LU.64 R8, [R1+0x2eb0] ;  /* 0x002eb00001087983 */ /* 0x000ea80000300a00 */
[----:B------:R-:W4:Y:S04]  /*3b3b0*/  LDL.LU.64 R4, [R1+0x2ea8] ;  /* 0x002ea80001047983 */ /* 0x000f280000300a00 */
[----:B------:R-:W-:Y:S04]  /*3b3c0*/  STL.64 [R1+0x2ea0], R18 ;  /* 0x002ea01201007387 */ /* 0x000fe80000100a00 */
[----:B---3--:R0:W-:Y:S04]  /*3b3d0*/  STL.64 [R1+0x2e98], R16 ;  /* 0x002e981001007387 */ /* 0x0081e80000100a00 */
[----:B0-----:R-:W3:Y:S04]  /*3b3e0*/  LDL.LU R16, [R1+0xa10] ;  /* 0x000a100001107983 */ /* 0x001ee80000300800 */
[----:B------:R-:W3:Y:S04]  /*3b3f0*/  LDL.LU R17, [R1+0xa14] ;  /* 0x000a140001117983 */ /* 0x000ee80000300800 */
[----:B------:R-:W3:Y:S04]  /*3b400*/  LDL.LU R18, [R1+0xa18] ;  /* 0x000a180001127983 */ /* 0x000ee80000300800 */
[----:B------:R-:W3:Y:S01]  /*3b410*/  LDL.LU R19, [R1+0xa1c] ;  /* 0x000a1c0001137983 */ /* 0x000ee20000300800 */
[----:B----4-:R-:W-:Y:S03]  /*3b420*/  HMMA.16816.F32.BF16 R20, R12, R4, R20 ;  /* 0x000000040c14723c */ /* 0x010fe60000041814 */
[----:B------:R-:W4:Y:S01]  /*3b430*/  LDL.LU R4, [R1+0x620] ;  /* 0x0006200001047983 */ /* 0x000f220000300800 */
[----:B--2---:R-:W-:-:S02]  /*3b440*/  IMAD.MOV.U32 R24, RZ, RZ, R11 ;  /* 0x000000ffff187224 */ /* 0x004fc400078e000b */
[----:B------:R-:W-:-:S13]  /*3b450*/  IMAD.MOV.U32 R25, RZ, RZ, R10 ;  /* 0x000000ffff197224 */ /* 0x000fda00078e000a */
[----:B------:R0:W-:Y:S04]  /*3b460*/  STL.64 [R1+0x510], R20 ;  /* 0x0005101401007387 */ /* 0x0001e80000100a00 */
[----:B------:R1:W-:Y:S04]  /*3b470*/  STL.64 [R1+0x518], R22 ;  /* 0x0005181601007387 */ /* 0x0003e80000100a00 */
[----:B------:R-:W4:Y:S04]  /*3b480*/  LDL.LU R5, [R1+0x624] ;  /* 0x0006240001057983 */ /* 0x000f280000300800 */
[----:B------:R-:W2:Y:S04]  /*3b490*/  LDL.LU R6, [R1+0x628] ;  /* 0x0006280001067983 */ /* 0x000ea80000300800 */
[----:B------:R-:W2:Y:S04]  /*3b4a0*/  LDL.LU R7, [R1+0x62c] ;  /* 0x00062c0001077983 */ /* 0x000ea80000300800 */
[----:B------:R1:W-:Y:S04]  /*3b4b0*/  STL.64 [R1+0x2e80], R24 ;  /* 0x002e801801007387 */ /* 0x0003e80000100a00 */
[----:B0-----:R-:W2:Y:S04]  /*3b4c0*/  LDL.LU R20, [R1+0x9f0] ;  /* 0x0009f00001147983 */ /* 0x001ea80000300800 */
[----:B------:R-:W2:Y:S04]  /*3b4d0*/  LDL.LU R21, [R1+0x9f4] ;  /* 0x0009f40001157983 */ /* 0x000ea80000300800 */
[----:B-1----:R-:W2:Y:S04]  /*3b4e0*/  LDL.LU R22, [R1+0x9f8] ;  /* 0x0009f80001167983 */ /* 0x002ea80000300800 */
[----:B------:R-:W2:Y:S01]  /*3b4f0*/  LDL.LU R23, [R1+0x9fc] ;  /* 0x0009fc0001177983 */ /* 0x000ea20000300800 */
[----:B------:R-:W-:-:S02]  /*3b500*/  IMAD.MOV.U32 R25, RZ, RZ, R8 ;  /* 0x000000ffff197224 */ /* 0x000fc400078e0008 */
[----:B------:R-:W-:Y:S01]  /*3b510*/  IMAD.MOV.U32 R24, RZ, RZ, R9 ;  /* 0x000000ffff187224 */ /* 0x000fe200078e0009 */
        /* <DEDUP_REMOVED lines=11> */
[----:B----4-:R0:W-:Y:S02]  /*3b5d0*/  STL.64 [R1+0x2e18], R4 ;  /* 0x002e180401007387 */ /* 0x0101e40000100a00 */
[----:B0-----:R-:W-:-:S02]  /*3b5e0*/  IMAD.MOV.U32 R4, RZ, RZ, R27 ;  /* 0x000000ffff047224 */ /* 0x001fc400078e001b */
[----:B------:R-:W-:-:S07]  /*3b5f0*/  IMAD.MOV.U32 R5, RZ, RZ, R26 ;  /* 0x000000ffff057224 */ /* 0x000fce00078e001a */
[----:B---3--:R-:W-:-:S15]  /*3b600*/  HMMA.16816.F32.BF16 R16, R12, R4, R16 ;  /* 0x000000040c10723c */ /* 0x008fde0000041810 */
[----:B------:R-:W-:-:S04]  /*3b610*/  NOP ;  /* 0x0000000000007918 */ /* 0x000fc80000000000 */
[----:B------:R-:W-:Y:S04]  /*3b620*/  STL.64 [R1+0x500], R16 ;  /* 0x0005001001007387 */ /* 0x000fe80000100a00 */
[----:B------:R0:W-:Y:S04]  /*3b630*/  STL.64 [R1+0x508], R18 ;  /* 0x0005081201007387 */ /* 0x0001e80000100a00 */
[----:B0-----:R-:W3:Y:S04]  /*3b640*/  LDL.LU.64 R18, [R1+0x2ea0] ;  /* 0x002ea00001127983 */ /* 0x001ee80000300a00 */
[----:B------:R-:W4:Y:S04]  /*3b650*/  LDL.LU.64 R16, [R1+0x2e98] ;  /* 0x002e980001107983 */ /* 0x000f280000300a00 */
[----:B------:R0:W-:Y:S04]  /*3b660*/  STL.64 [R1+0x2e30], R4 ;  /* 0x002e300401007387 */ /* 0x0001e80000100a00 */
[----:B0-----:R-:W2:Y:S04]  /*3b670*/  LDL.64 R4, [R1+0xd0] ;  /* 0x0000d00001047983 */ /* 0x001ea80000100a00 */
[----:B--2---:R0:W-:Y:S04]  /*3b680*/  STL.64 [R1+0x2e48], R4 ;  /* 0x002e480401007387 */ /* 0x0041e80000100a00 */
[----:B0-----:R-:W4:Y:S04]  /*3b690*/  LDL.LU R4, [R1+0xa00] ;  /* 0x000a000001047983 */ /* 0x001f280000300800 */
[----:B------:R-:W4:Y:S04]  /*3b6a0*/  LDL.LU R5, [R1+0xa04] ;  /* 0x000a040001057983 */ /* 0x000f280000300800 */
[----:B------:R-:W4:Y:S04]  /*3b6b0*/  LDL.LU R6, [R1+0xa08] ;  /* 0x000a080001067983 */ /* 0x000f280000300800 */
[----:B------:R-:W4:Y:S02]  /*3b6c0*/  LDL.LU R7, [R1+0xa0c] ;  /* 0x000a0c0001077983 */ /* 0x000f240000300800 */
[----:B----4-:R-:W-:-:S15]  /*3b6d0*/  HMMA.16816.F32.BF16 R4, R12, R16, R4 ;  /* 0x000000100c04723c */ /* 0x010fde0000041804 */
[----:B------:R-:W-:-:S04]  /*3b6e0*/  NOP ;  /* 0x0000000000007918 */ /* 0x000fc80000000000 */
[----:B------:R3:W-:Y:S04]  /*3b6f0*/  STL.64 [R1+0x4f0], R4 ;  /* 0x0004f00401007387 */ /* 0x0007e80000100a00 */
[----:B------:R-:W-:Y:S04]  /*3b700*/  STL.64 [R1+0x4f8], R6 ;  /* 0x0004f80601007387 */ /* 0x000fe80000100a00 */
[----:B------:R0:W-:Y:S01]  /*3b710*/  STL.64 [R1+0x2e28], R16 ;  /* 0x002e281001007387 */ /* 0x0001e20000100a00 */
[----:B---3--:R-:W-:-:S03]  /*3b720*/  IMAD.MOV.U32 R5, RZ, RZ, R18 ;  /* 0x000000ffff057224 */ /* 0x008fc600078e0012 */
[----:B0-----:R-:W2:Y:S04]  /*3b730*/  LDL.LU R16, [R1+0x630] ;  /* 0x0006300001107983 */ /* 0x001ea80000300800 */
[----:B------:R-:W2:Y:S01]  /*3b740*/  LDL.LU R17, [R1+0x634] ;  /* 0x0006340001117983 */ /* 0x000ea20000300800 */
[----:B------:R-:W-:-:S03]  /*3b750*/  IMAD.MOV.U32 R4, RZ, RZ, R19 ;  /* 0x000000ffff047224 */ /* 0x000fc600078e0013 */
[----:B------:R-:W3:Y:S04]  /*3b760*/  LDL.LU R18, [R1+0x638] ;  /* 0x0006380001127983 */ /* 0x000ee80000300800 */
[----:B------:R-:W3:Y:S01]  /*3b770*/  LDL.LU R19, [R1+0x63c] ;  /* 0x00063c0001137983 */ /* 0x000ee20000300800 */
[C---:B------:R-:W-:Y:S03]  /*3b780*/  HMMA.16816.F32.BF16 R24, R12.reuse, R24, R20 ;  /* 0x000000180c18723c */ /* 0x040fe60000041814 */
        /* <DEDUP_REMOVED lines=18> */
[----:B------:R-:W3:-:S15]  /*3b8b0*/  LDL.LU.64 R20, [R1+0x2e78] ;  /* 0x002e780001147983 */ /* 0x000ede0000300a00 */
[----:B------:R-:W-:Y:S02]  /*3b8c0*/  NOP ;  /* 0x0000000000007918 */ /* 0x000fe40000000000 */
[----:B------:R0:W-:Y:S04]  /*3b8d0*/  STL.64 [R1+0x4d0], R24 ;  /* 0x0004d01801007387 */ /* 0x0001e80000100a00 */
[----:B------:R-:W-:Y:S04]  /*3b8e0*/  STL.64 [R1+0x4d8], R26 ;  /* 0x0004d81a01007387 */ /* 0x000fe80000100a00 */
[----:B0-----:R-:W4:Y:S02]  /*3b8f0*/  LDL.LU.64 R24, [R1+0x2e70] ;  /* 0x002e700001187983 */ /* 0x001f240000300a00 */
[----:B----4-:R-:W-:-:S15]  /*3b900*/  HMMA.16816.F32.BF16 R8, R12, R24, R8 ;  /* 0x000000180c08723c */ /* 0x010fde0000041808 */
[----:B------:R-:W-:-:S04]  /*3b910*/  NOP ;  /* 0x0000000000007918 */ /* 0x000fc80000000000 */
[----:B------:R-:W-:Y:S04]  /*3b920*/  STL.64 [R1+0x4c0], R8 ;  /* 0x0004c00801007387 */ /* 0x000fe80000100a00 */
[----:B------:R0:W-:Y:S04]  /*3b930*/  STL.64 [R1+0x4c8], R10 ;  /* 0x0004c80a01007387 */ /* 0x0001e80000100a00 */
[----:B0-----:R-:W2:Y:S04]  /*3b940*/  LDL.LU.64 R10, [R1+0x2e68] ;  /* 0x002e6800010a7983 */ /* 0x001ea80000300a00 */
[----:B------:R-:W2:Y:S04]  /*3b950*/  LDL.LU.64 R8, [R1+0x2e60] ;  /* 0x002e600001087983 */ /* 0x000ea80000300a00 */
[----:B------:R0:W-:Y:S04]  /*3b960*/  STL.64 [R1+0x2df8], R24 ;  /* 0x002df81801007387 */ /* 0x0001e80000100a00 */
[----:B0-----:R-:W3:Y:S04]  /*3b970*/  LDL.LU R24, [R1+0x660] ;  /* 0x0006600001187983 */ /* 0x001ee80000300800 */
[----:B------:R-:W3:Y:S04]  /*3b980*/  LDL.LU R25, [R1+0x664] ;  /* 0x0006640001197983 */ /* 0x000ee80000300800 */
[----:B------:R-:W3:Y:S04]  /*3b990*/  LDL.LU R26, [R1+0x668] ;  /* 0x00066800011a7983 */ /* 0x000ee80000300800 */
[----:B------:R-:W3:Y:S02]  /*3b9a0*/  LDL.LU R27, [R1+0x66c] ;  /* 0x00066c00011b7983 */ /* 0x000ee40000300800 */
[----:B---3--:R-:W-:Y:S02]  /*3b9b0*/  HMMA.16816.F32.BF16 R12, R12, R20, R24 ;  /* 0x000000140c0c723c */ /* 0x008fe40000041818 */
[----:B------:R-:W3:Y:S04]  /*3b9c0*/  LDL.64 R24, [R1+0x90] ;  /* 0x0000900001187983 */ /* 0x000ee80000100a00 */
[----:B---3--:R0:W-:-:S13]  /*3b9d0*/  STL.64 [R1+0x2e10], R24 ;  /* 0x002e101801007387 */ /* 0x0081da0000100a00 */
[----:B------:R-:W-:Y:S04]  /*3b9e0*/  STL.64 [R1+0x370], R12 ;  /* 0x0003700c01007387 */ /* 0x000fe80000100a00 */
[----:B------:R-:W-:Y:S04]  /*3b9f0*/  STL.64 [R1+0x378], R14 ;  /* 0x0003780e01007387 */ /* 0x000fe80000100a00 */
[----:B0-----:R-:W3:Y:S04]  /*3ba00*/  LDL.LU R24, [R1+0x320] ;  /* 0x0003200001187983 */ /* 0x001ee80000300800 */
[----:B------:R-:W3:Y:S04]  /*3ba10*/  LDL.LU R25, [R1+0x324] ;  /* 0x0003240001197983 */ /* 0x000ee80000300800 */
[----:B------:R-:W3:Y:S04]  /*3ba20*/  LDL.LU R26, [R1+0x328] ;  /* 0x00032800011a7983 */ /* 0x000ee80000300800 */
[----:B------:R-:W3:Y:S04]  /*3ba30*/  LDL.LU R27, [R1+0x32c] ;  /* 0x00032c00011b7983 */ /* 0x000ee80000300800 */
[----:B------:R0:W-:Y:S04]  /*3ba40*/  STL.64 [R1+0x2df0], R20 ;  /* 0x002df01401007387 */ /* 0x0001e80000100a00 */
[----:B0-----:R-:W4:Y:S04]  /*3ba50*/  LDL.LU R20, [R1+0x600] ;  /* 0x0006000001147983 */ /* 0x001f280000300800 */
[----:B------:R-:W4:Y:S04]  /*3ba60*/  LDL.LU R21, [R1+0x604] ;  /* 0x0006040001157983 */ /* 0x000f280000300800 */
[----:B------:R-:W3:Y:S04]  /*3ba70*/  LDL.LU R22, [R1+0x608] ;  /* 0x0006080001167983 */ /* 0x000ee80000300800 */
[----:B------:R-:W3:Y:S01]  /*3ba80*/  LDL.LU R23, [R1+0x60c] ;  /* 0x00060c0001177983 */ /* 0x000ee20000300800 */
[C---:B--2---:R-:W-:Y:S03]  /*3ba90*/  HMMA.16816.F32.BF16 R4, R8.reuse, R4, R16 ;  /* 0x000000040804723c */ /* 0x044fe60000041810 */
[----:B---3--:R-:W-:Y:S04]  /*3baa0*/  STL.64 [R1+0x2e08], R22 ;  /* 0x002e081601007387 */ /* 0x008fe80000100a00 */
[----:B----4-:R0:W-:Y:S04]  /*3bab0*/  STL.64 [R1+0x2e00], R20 ;  /* 0x002e001401007387 */ /* 0x0101e80000100a00 */
[----:B0-----:R-:W2:Y:S04]  /*3bac0*/  LDL.LU R20, [R1+0x610] ;  /* 0x0006100001147983 */ /* 0x001ea80000300800 */
[----:B------:R-:W2:Y:S04]  /*3bad0*/  LDL.LU R21, [R1+0x614] ;  /* 0x0006140001157983 */ /* 0x000ea80000300800 */
[----:B------:R-:W2:Y:S04]  /*3bae0*/  LDL.LU R22, [R1+0x618] ;  /* 0x0006180001167983 */ /* 0x000ea80000300800 */
[----:B------:R-:W2:Y:S04]  /*3baf0*/  LDL.LU R23, [R1+0x61c] ;  /* 0x00061c0001177983 */ /* 0x000ea80000300800 */
[----:B------:R-:W3:Y:S04]  /*3bb00*/  LDL.64 R12, [R1+0xa0] ;  /* 0x0000a000010c7983 */ /* 0x000ee80000100a00 */
[----:B------:R-:W4:Y:S04]  /*3bb10*/  LDL.LU.64 R18, [R1+0x2e58] ;  /* 0x002e580001127983 */ /* 0x000f280000300a00 */
[----:B------:R-:W4:Y:S04]  /*3bb20*/  LDL.LU.64 R16, [R1+0x2e50] ;  /* 0x002e500001107983 */ /* 0x000f280000300a00 */
        /* <DEDUP_REMOVED lines=12> */
[----:B----4-:R-:W-:Y:S02]  /*3bbf0*/  HMMA.16816.F32.BF16 R4, R8, R4, R16 ;  /* 0x000000040804723c */ /* 0x010fe40000041810 */
[----:B------:R-:W4:-:S15]  /*3bc00*/  LDL.LU.64 R16, [R1+0x2e28] ;  /* 0x002e280001107983 */ /* 0x000f1e0000300a00 */
        /* <DEDUP_REMOVED lines=8> */
[----:B------:R1:W-:Y:S04]  /*3bc90*/  STL.64 [R1+0x338], R6 ;  /* 0x0003380601007387 */ /* 0x0003e80000100a00 */
[----:B0-----:R-:W4:Y:S04]  /*3bca0*/  LDL.LU R4, [R1+0x190] ;  /* 0x0001900001047983 */ /* 0x001f280000300800 */
[----:B------:R-:W4:Y:S04]  /*3bcb0*/  LDL.LU R5, [R1+0x194] ;  /* 0x0001940001057983 */ /* 0x000f280000300800 */
[----:B-1----:R-:W4:Y:S04]  /*3bcc0*/  LDL.LU R6, [R1+0x198] ;  /* 0x0001980001067983 */ /* 0x002f280000300800 */
[----:B------:R-:W4:Y:S04]  /*3bcd0*/  LDL.LU R7, [R1+0x19c] ;  /* 0x00019c0001077983 */ /* 0x000f280000300800 */
[----:B------:R0:W-:Y:S04]  /*3bce0*/  STL.64 [R1+0x2da8], R16 ;  /* 0x002da81001007387 */ /* 0x0001e80000100a00 */
[----:B0-----:R-:W2:Y:S04]  /*3bcf0*/  LDL.LU R16, [R1+0x5e0] ;  /* 0x0005e00001107983 */ /* 0x001ea80000300800 */
[----:B------:R-:W2:Y:S04]  /*3bd00*/  LDL.LU R17, [R1+0x5e4] ;  /* 0x0005e40001117983 */ /* 0x000ea80000300800 */
[----:B------:R-:W2:Y:S04]  /*3bd10*/  LDL.LU R18, [R1+0x5e8] ;  /* 0x0005e80001127983 */ /* 0x000ea80000300800 */
[----:B------:R-:W2:Y:S01]  /*3bd20*/  LDL.LU R19, [R1+0x5ec] ;  /* 0x0005ec0001137983 */ /* 0x000ea20000300800 */
[----:B---3--:R-:W-:Y:S03]  /*3bd30*/  HMMA.16816.F32.BF16 R24, R8, R12, R24 ;  /* 0x0000000c0818723c */ /* 0x008fe60000041818 */
[----:B--2---:R-:W-:Y:S04]  /*3bd40*/  STL.64 [R1+0x2db8], R18 ;  /* 0x002db81201007387 */ /* 0x004fe80000100a00 */
[----:B------:R0:W-:Y:S02]  /*3bd50*/  STL.64 [R1+0x2db0], R16 ;  /* 0x002db01001007387 */ /* 0x0001e40000100a00 */
[----:B0-----:R-:W-:-:S02]  /*3bd60*/  IMAD.MOV.U32 R16, RZ, RZ, R15 ;  /* 0x000000ffff107224 */ /* 0x001fc400078e000f */
[----:B------:R-:W-:-:S05]  /*3bd70*/  IMAD.MOV.U32 R17, RZ, RZ, R14 ;  /* 0x000000ffff117224 */ /* 0x000fca00078e000e */
[----:B------:R0:W-:Y:S04]  /*3bd80*/  STL.64 [R1+0x2dd0], R16 ;  /* 0x002dd01001007387 */ /* 0x0001e80000100a00 */
[----:B0-----:R-:W2:Y:S04]  /*3bd90*/  LDL.64 R16, [R1+0xe0] ;  /* 0x0000e00001107983 */ /* 0x001ea80000100a00 */
[----:B------:R0:W-:Y:S04]  /*3bda0*/  STL.64 [R1+0x320], R24 ;  /* 0x0003201801007387 */ /* 0x0001e80000100a00 */
[----:B------:R-:W-:Y:S04]  /*3bdb0*/  STL.64 [R1+0x328], R26 ;  /* 0x0003281a01007387 */ /* 0x000fe80000100a00 */
[----:B0-----:R-:W3:Y:S04]  /*3bdc0*/  LDL.LU.64 R24, [R1+0x2e10] ;  /* 0x002e100001187983 */ /* 0x001ee80000300a00 */
[----:B------:R0:W-:Y:S04]  /*3bdd0*/  STL.64 [R1+0x2dd8], R12 ;  /* 0x002dd80c01007387 */ /* 0x0001e80000100a00 */
[----:B0-----:R-:W2:Y:S04]  /*3bde0*/  LDL.LU R12, [R1+0x180] ;  /* 0x00018000010c7983 */ /* 0x001ea80000300800 */
[----:B------:R-:W2:Y:S04]  /*3bdf0*/  LDL.LU R13, [R1+0x184] ;  /* 0x00018400010d7983 */ /* 0x000ea80000300800 */
[----:B------:R-:W2:Y:S04]  /*3be00*/  LDL.LU R14, [R1+0x188] ;  /* 0x00018800010e7983 */ /* 0x000ea80000300800 */
[----:B------:R-:W2:Y:S01]  /*3be10*/  LDL.LU R15, [R1+0x18c] ;  /* 0x00018c00010f7983 */ /* 0x000ea20000300800 */
        /* <DEDUP_REMOVED lines=17> */
[----:B------:R-:W2:Y:S04]  /*3bf30*/  LDL.LU R26, [R1+0x4a8] ;  /* 0x0004a800011a7983 */ /* 0x000ea80000300800 */
[----:B------:R-:W2:Y:S01]  /*3bf40*/  LDL.LU R27, [R1+0x4ac] ;  /* 0x0004ac00011b7983 */ /* 0x000ea20000300800 */
[----:B----4-:R-:W-:Y:S03]  /*3bf50*/  HMMA.16816.F32.BF16 R8, R8, R20, R4 ;  /* 0x000000140808723c */ /* 0x010fe60000041804 */
[----:B--2---:R-:W-:Y:S04]  /*3bf60*/  STL.64 [R1+0x2dc8], R26 ;  /* 0x002dc81a01007387 */ /* 0x004fe80000100a00 */
[----:B---3--:R0:W-:Y:S04]  /*3bf70*/  STL.64 [R1+0x2dc0], R24 ;  /* 0x002dc01801007387 */ /* 0x0081e80000100a00 */
[----:B0-----:R-:W2:Y:S04]  /*3bf80*/  LDL.LU R24, [R1+0x170] ;  /* 0x0001700001187983 */ /* 0x001ea80000300800 */
[----:B------:R-:W2:Y:S04]  /*3bf90*/  LDL.LU R25, [R1+0x174] ;  /* 0x0001740001197983 */ /* 0x000ea80000300800 */
[----:B------:R-:W2:Y:S04]  /*3bfa0*/  LDL.LU R26, [R1+0x178] ;  /* 0x00017800011a7983 */ /* 0x000ea80000300800 */
[----:B------:R-:W2:Y:S04]  /*3bfb0*/  LDL.LU R27, [R1+0x17c] ;  /* 0x00017c00011b7983 */ /* 0x000ea80000300800 */
[----:B------:R-:W3:Y:S04]  /*3bfc0*/  LDL.LU.64 R6, [R1+0x2de8] ;  /* 0x002de80001067983 */ /* 0x000ee80000300a00 */
[----:B------:R-:W3:Y:S04]  /*3bfd0*/  LDL.LU.64 R4, [R1+0x2de0] ;  /* 0x002de00001047983 */ /* 0x000ee80000300a00 */
[----:B------:R0:W-:Y:S04]  /*3bfe0*/  STL.64 [R1+0x2d90], R20 ;  /* 0x002d901401007387 */ /* 0x0001e80000100a00 */
[----:B0-----:R-:W4:Y:S04]  /*3bff0*/  LDL.64 R20, [R1+0xc0] ;  /* 0x0000c00001147983 */ /* 0x001f280000100a00 */
[----:B------:R0:W-:Y:S04]  /*3c000*/  STL.64 [R1+0x190], R8 ;  /* 0x0001900801007387 */ /* 0x0001e80000100a00 */
[----:B------:R-:W-:Y:S01]  /*3c010*/  STL.64 [R1+0x198], R10 ;  /* 0x0001980a01007387 */ /* 0x000fe20000100a00 */
[----:B0-----:R-:W-:-:S02]  /*3c020*/  IMAD.MOV.U32 R8, RZ, RZ, R19 ;  /* 0x000000ffff087224 */ /* 0x001fc400078e0013 */
[----:B------:R-:W-:-:S05]  /*3c030*/  IMAD.MOV.U32 R9, RZ, RZ, R18 ;  /* 0x000000ffff097224 */ /* 0x000fca00078e0012 */
[----:B------:R0:W-:Y:S04]  /*3c040*/  STL.64 [R1+0x2da0], R8 ;  /* 0x002da00801007387 */ /* 0x0001e80000100a00 */
[----:B0-----:R-:W2:Y:S04]  /*3c050*/  LDL.LU R8, [R1+0x420] ;  /* 0x0004200001087983 */ /* 0x001ea80000300800 */
[----:B------:R-:W2:Y:S04]  /*3c060*/  LDL.LU R9, [R1+0x424] ;  /* 0x0004240001097983 */ /* 0x000ea80000300800 */
[----:B------:R-:W2:Y:S04]  /*3c070*/  LDL.LU R10, [R1+0x428] ;  /* 0x00042800010a7983 */ /* 0x000ea80000300800 */
[----:B------:R-:W2:Y:S01]  /*3c080*/  LDL.LU R11, [R1+0x42c] ;  /* 0x00042c00010b7983 */ /* 0x000ea20000300800 */
[----:B---3--:R-:W-:-:S15]  /*3c090*/  HMMA.16816.F32.BF16 R12, R4, R16, R12 ;  /* 0x00000010040c723c */ /* 0x008fde000004180c */
[----:B------:R-:W-:-:S04]  /*3c0a0*/  NOP ;  /* 0x0000000000007918 */ /* 0x000fc80000000000 */
[----:B------:R0:W-:Y:S04]  /*3c0b0*/  STL.64 [R1+0x180], R12 ;  /* 0x0001800c01007387 */ /* 0x0001e80000100a00 */
[----:B------:R1:W-:Y:S04]  /*3c0c0*/  STL.64 [R1+0x188], R14 ;  /* 0x0001880e01007387 */ /* 0x0003e80000100a00 */
[----:B0-----:R-:W3:Y:S01]  /*3c0d0*/  LDL.LU.64 R12, [R1+0x2dd8] ;  /* 0x002dd800010c7983 */ /* 0x001ee20000300a00 */
[----:B-1----:R-:W-:Y:S02]  /*3c0e0*/  IMAD.MOV.U32 R15, RZ, RZ, R16 ;  /* 0x000000ffff0f7224 */ /* 0x002fe400078e0010 */
[----:B------:R-:W-:-:S02]  /*3c0f0*/  IMAD.MOV.U32 R14, RZ, RZ, R17 ;  /* 0x000000ffff0e7224 */ /* 0x000fc400078e0011 */
[----:B------:R-:W2:Y:S02]  /*3c100*/  LDL.LU.64 R16, [R1+0x2dd0] ;  /* 0x002dd00001107983 */ /* 0x000ea40000300a00 */
[----:B--2---:R-:W-:Y:S02]  /*3c110*/  HMMA.16816.F32.BF16 R16, R4, R16, R24 ;  /* 0x000000100410723c */ /* 0x004fe40000041818 */
[----:B------:R-:W2:Y:S04]  /*3c120*/  LDL.LU.64 R26, [R1+0x2dc8] ;  /* 0x002dc800011a7983 */ /* 0x000ea80000300a00 */
[----:B------:R-:W2:-:S13]  /*3c130*/  LDL.LU.64 R24, [R1+0x2dc0] ;  /* 0x002dc00001187983 */ /* 0x000e9a0000300a00 */
        /* <DEDUP_REMOVED lines=8> */
[----:B0-----:R-:W2:Y:S01]  /*3c1c0*/  LDL.LU.64 R16, [R1+0x2da8] ;  /* 0x002da80001107983 */ /* 0x001ea20000300a00 */
[----:B-1----:R-:W-:Y:S02]  /*3c1d0*/  IMAD.MOV.U32 R19, RZ, RZ, R20 ;  /* 0x000000ffff137224 */ /* 0x002fe400078e0014 */
[----:B------:R-:W-:-:S02]  /*3c1e0*/  IMAD.MOV.U32 R18, RZ, RZ, R21 ;  /* 0x000000ffff127224 */ /* 0x000fc400078e0015 */
[----:B--2---:R-:W-:Y:S01]  /*3c1f0*/  HMMA.16816.F32.BF16 R20, R4, R16, R24 ;  /* 0x000000100414723c */ /* 0x004fe20000041818 */
[----:B------:R0:W-:Y:S02]  /*3c200*/  STL.64 [R1+0x2d40], R16 ;  /* 0x002d401001007387 */ /* 0x0001e40000100a00 */
[----:B0-----:R-:W-:Y:S02]  /*3c210*/  IMAD.MOV.U32 R16, RZ, RZ, R19 ;  /* 0x000000ffff107224 */ /* 0x001fe400078e0013 */
[----:B------:R-:W-:-:S14]  /*3c220*/  IMAD.MOV.U32 R17, RZ, RZ, R18 ;  /* 0x000000ffff117224 */ /* 0x000fdc00078e0012 */
[----:B------:R0:W-:Y:S04]  /*3c230*/  STL.64 [R1+0x150], R20 ;  /* 0x0001501401007387 */ /* 0x0001e80000100a00 */
[----:B------:R1:W-:Y:S04]  /*3c240*/  STL.64 [R1+0x158], R22 ;  /* 0x0001581601007387 */ /* 0x0003e80000100a00 */
[----:B------:R-:W2:Y:S04]  /*3c250*/  LDL.LU R24, [R1+0x400] ;  /* 0x0004000001187983 */ /* 0x000ea80000300800 */
[----:B------:R-:W2:Y:S04]  /*3c260*/  LDL.LU R25, [R1+0x404] ;  /* 0x0004040001197983 */ /* 0x000ea80000300800 */
[----:B------:R-:W2:Y:S04]  /*3c270*/  LDL.LU R26, [R1+0x408] ;  /* 0x00040800011a7983 */ /* 0x000ea80000300800 */
[----:B------:R-:W2:Y:S04]  /*3c280*/  LDL.LU R27, [R1+0x40c] ;  /* 0x00040c00011b7983 */ /* 0x000ea80000300800 */
[----:B0-----:R-:W4:Y:S04]  /*3c290*/  LDL.LU R20, [R1+0x3f0] ;  /* 0x0003f00001147983 */ /* 0x001f280000300800 */
[----:B------:R-:W4:Y:S04]  /*3c2a0*/  LDL.LU R21, [R1+0x3f4] ;  /* 0x0003f40001157983 */ /* 0x000f280000300800 */
[----:B-1----:R-:W4:Y:S04]  /*3c2b0*/  LDL.LU R22, [R1+0x3f8] ;  /* 0x0003f80001167983 */ /* 0x002f280000300800 */
[----:B------:R-:W4:Y:S04]  /*3c2c0*/  LDL.LU R23, [R1+0x3fc] ;  /* 0x0003fc0001177983 */ /* 0x000f280000300800 */
[----:B------:R0:W-:Y:S04]  /*3c2d0*/  STL.64 [R1+0x2d58], R16 ;  /* 0x002d581001007387 */ /* 0x0001e80000100a00 */
[----:B0-----:R-:W2:Y:S01]  /*3c2e0*/  LDL.64 R16, [R1+0xd0] ;  /* 0x0000d00001107983 */ /* 0x001ea20000100a00 */
[----:B---3--:R-:W-:Y:S03]  /*3c2f0*/  HMMA.16816.F32.BF16 R8, R4, R12, R8 ;  /* 0x0000000c0408723c */ /* 0x008fe60000041808 */
[----:B--2---:R0:W-:Y:S02]  /*3c300*/  STL.64 [R1+0x2d60], R16 ;  /* 0x002d601001007387 */ /* 0x0041e40000100a00 */
[----:B0-----:R-:W-:-:S02]  /*3c310*/  IMAD.MOV.U32 R16, RZ, RZ, R15 ;  /* 0x000000ffff107224 */ /* 0x001fc400078e000f */
[----:B------:R-:W-:-:S05]  /*3c320*/  IMAD.MOV.U32 R17, RZ, RZ, R14 ;  /* 0x000000ffff117224 */ /* 0x000fca00078e000e */
[----:B------:R0:W-:Y:S04]  /*3c330*/  STL.64 [R1+0x2d88], R16 ;  /* 0x002d881001007387 */ /* 0x0001e80000100a00 */
        /* <DEDUP_REMOVED lines=39> */
[----:B------:R-:W2:Y:S04]  /*3c5b0*/  LDL.LU.64 R16, [R1+0x2d88] ;  /* 0x002d880001107983 */ /* 0x000ea80000300a00 */
[----:B-1----:R-:W2:Y:S04]  /*3c5c0*/  LDL.LU.64 R22, [R1+0x2d80] ;  /* 0x002d800001167983 */ /* 0x002ea80000300a00 */
[----:B------:R-:W2:Y:S09]  /*3c5d0*/  LDL.LU.64 R20, [R1+0x2d78] ;  /* 0x002d780001147983 */ /* 0x000eb20000300a00 */
[----:B------:R0:W-:Y:S04]  /*3c5e0*/  STL.64 [R1+0x660], R4 ;  /* 0x0006600401007387 */ /* 0x0001e80000100a00 */
[----:B------:R1:W-:Y:S04]  /*3c5f0*/  STL.64 [R1+0x668], R6 ;  /* 0x0006680601007387 */ /* 0x0003e80000100a00 */
[----:B0-----:R-:W4:Y:S04]  /*3c600*/  LDL.LU R4, [R1+0x3c0] ;  /* 0x0003c00001047983 */ /* 0x001f280000300800 */
[----:B------:R-:W4:Y:S04]  /*3c610*/  LDL.LU R5, [R1+0x3c4] ;  /* 0x0003c40001057983 */ /* 0x000f280000300800 */
[----:B-1----:R-:W4:Y:S04]  /*3c620*/  LDL.LU R6, [R1+0x3c8] ;  /* 0x0003c80001067983 */ /* 0x002f280000300800 */
[----:B------:R-:W4:Y:S01]  /*3c630*/  LDL.LU R7, [R1+0x3cc] ;  /* 0x0003cc0001077983 */ /* 0x000f220000300800 */
[----:B--2---:R-:W-:Y:S03]  /*3c640*/  HMMA.16816.F32.BF16 R16, R20, R16, R12 ;  /* 0x000000101410723c */ /* 0x004fe6000004180c */
[----:B------:R-:W2:Y:S04]  /*3c650*/  LDL.LU.64 R14, [R1+0x2d70] ;  /* 0x002d7000010e7983 */ /* 0x000ea80000300a00 */
[----:B------:R-:W2:-:S12]  /*3c660*/  LDL.LU.64 R12, [R1+0x2d68] ;  /* 0x002d6800010c7983 */ /* 0x000e980000300a00 */
[----:B------:R0:W-:Y:S04]  /*3c670*/  STL.64 [R1+0x7f0], R16 ;  /* 0x0007f01001007387 */ /* 0x0001e80000100a00 */
[----:B------:R-:W-:Y:S04]  /*3c680*/  STL.64 [R1+0x7f8], R18 ;  /* 0x0007f81201007387 */ /* 0x000fe80000100a00 */
[----:B0-----:R-:W4:Y:S02]  /*3c690*/  LDL.LU.64 R16, [R1+0x2d60] ;  /* 0x002d600001107983 */ /* 0x001f240000300a00 */
[----:B----4-:R-:W-:-:S15]  /*3c6a0*/  HMMA.16816.F32.BF16 R4, R20, R16, R4 ;  /* 0x000000101404723c */ /* 0x010fde0000041804 */
        /* <DEDUP_REMOVED lines=26> */
[----:B---3--:R-:W-:Y:S01]  /*3c850*/  HMMA.16816.F32.BF16 R8, R20, R12, R8 ;  /* 0x0000000c1408723c */ /* 0x008fe20000041808 */
        /* <DEDUP_REMOVED lines=17> */
[----:B------:R0:W-:Y:S04]  /*3c970*/  STL.64 [R1+0x2be8], R8 ;  /* 0x002be80801007387 */ /* 0x0001e80000100a00 */
[----:B0-----:R-:W3:Y:S04]  /*3c980*/  LDL.LU R8, [R1+0xac0] ;  /* 0x000ac00001087983 */ /* 0x001ee80000300800 */
[----:B------:R-:W3:Y:S04]  /*3c990*/  LDL.LU R9, [R1+0xac4] ;  /* 0x000ac40001097983 */ /* 0x000ee80000300800 */
[----:B------:R-:W4:Y:S04]  /*3c9a0*/  LDL.LU R10, [R1+0xac8] ;  /* 0x000ac800010a7983 */ /* 0x000f280000300800 */
[----:B------:R-:W4:Y:S01]  /*3c9b0*/  LDL.LU R11, [R1+0xacc] ;  /* 0x000acc00010b7983 */ /* 0x000f220000300800 */
[----:B--2---:R-:W-:Y:S03]  /*3c9c0*/  HMMA.16816.F32.BF16 R12, R20, R24, R16 ;  /* 0x00000018140c723c */ /* 0x004fe60000041810 */
[----:B----4-:R-:W-:Y:S04]  /*3c9d0*/  STL.64 [R1+0x2cb0], R10 ;  /* 0x002cb00a01007387 */ /* 0x010fe80000100a00 */
[----:B---3--:R0:W-:Y:S02]  /*3c9e0*/  STL.64 [R1+0x2ca8], R8 ;  /* 0x002ca80801007387 */ /* 0x0081e40000100a00 */
[----:B0-----:R-:W-:-:S02]  /*3c9f0*/  IMAD.MOV.U32 R8, RZ, RZ, R27 ;  /* 0x000000ffff087224 */ /* 0x001fc400078e001b */
[----:B------:R-:W-:-:S05]  /*3ca00*/  IMAD.MOV.U32 R9, RZ, RZ, R26 ;  /* 0x000000ffff097224 */ /* 0x000fca00078e001a */
[----:B------:R0:W-:Y:S02]  /*3ca10*/  STL.64 [R1+0x2cc0], R8 ;  /* 0x002cc00801007387 */ /* 0x0001e40000100a00 */
[----:B0-----:R-:W-:Y:S02]  /*3ca20*/  IMAD.MOV.U32 R8, RZ, RZ, R7 ;  /* 0x000000ffff087224 */ /* 0x001fe400078e0007 */
[----:B------:R-:W-:-:S05]  /*3ca30*/  IMAD.MOV.U32 R9, RZ, RZ, R6 ;  /* 0x000000ffff097224 */ /* 0x000fca00078e0006 */
[----:B------:R0:W-:Y:S04]  /*3ca40*/  STL.64 [R1+0x2cd8], R8 ;  /* 0x002cd80801007387 */ /* 0x0001e80000100a00 */
[----:B0-----:R-:W2:Y:S04]  /*3ca50*/  LDL.64 R8, [R1+0xc0] ;  /* 0x0000c00001087983 */ /* 0x001ea80000100a00 */
[----:B--2---:R0:W-:Y:S04]  /*3ca60*/  STL.64 [R1+0x2cf0], R8 ;  /* 0x002cf00801007387 */ /* 0x0041e80000100a00 */
[----:B------:R-:W-:Y:S04]  /*3ca70*/  STL.64 [R1+0x790], R12 ;  /* 0x0007900c01007387 */ /* 0x000fe80000100a00 */
[----:B------:R-:W-:Y:S01]  /*3ca80*/  STL.64 [R1+0x798], R14 ;  /* 0x0007980e01007387 */ /* 0x000fe20000100a00 */
[----:B0-----:R-:W-:-:S02]  /*3ca90*/  IMAD.MOV.U32 R8, RZ, RZ, R5 ;  /* 0x000000ffff087224 */ /* 0x001fc400078e0005 */
[----:B------:R-:W-:Y:S02]  /*3caa0*/  IMAD.MOV.U32 R9, RZ, RZ, R4 ;  /* 0x000000ffff097224 */ /* 0x000fe400078e0004 */
[----:B------:R-:W0:Y:S04]  /*3cab0*/  LDSM.16.MT88.4 R4, [R29+UR5+0x8380] ;  /* 0x008380051d04783b */ /* 0x000e280008004200 */
[----:B------:R-:W-:Y:S04]  /*3cac0*/  STL.64 [R1+0x2d08], R8 ;  /* 0x002d080801007387 */ /* 0x000fe80000100a00 */
[----:B------:R1:W-:Y:S04]  /*3cad0*/  STL.64 [R1+0x2ca0], R24 ;  /* 0x002ca01801007387 */ /* 0x0003e80000100a00 */
[----:B-1----:R-:W2:Y:S04]  /*3cae0*/  LDL.64 R24, [R1+0x90] ;  /* 0x0000900001187983 */ /* 0x002ea80000100a00 */
[----:B--2---:R1:W-:Y:S04]  /*3caf0*/  STL.64 [R1+0x2cb8], R24 ;  /* 0x002cb81801007387 */ /* 0x0043e80000100a00 */
[----:B-1----:R-:W2:Y:S04]  /*3cb00*/  LDL.LU R24, [R1+0xad0] ;  /* 0x000ad00001187983 */ /* 0x002ea80000300800 */
[----:B------:R-:W2:Y:S04]  /*3cb10*/  LDL.LU R25, [R1+0xad4] ;  /* 0x000ad40001197983 */ /* 0x000ea80000300800 */
[----:B------:R-:W3:Y:S04]  /*3cb20*/  LDL.LU R26, [R1+0xad8] ;  /* 0x000ad800011a7983 */ /* 0x000ee80000300800 */
[----:B------:R-:W3:Y:S04]  /*3cb30*/  LDL.LU R27, [R1+0xadc] ;  /* 0x000adc00011b7983 */ /* 0x000ee80000300800 */
[----:B------:R-:W4:Y:S04]  /*3cb40*/  LDL.LU.64 R16, [R1+0x70] ;  /* 0x0000700001107983 */ /* 0x000f280000300a00 */
[----:B------:R-:W2:Y:S04]  /*3cb50*/  LDL.LU R12, [R1+0xb10] ;  /* 0x000b1000010c7983 */ /* 0x000ea80000300800 */
[----:B------:R-:W2:Y:S04]  /*3cb60*/  LDL.LU R13, [R1+0xb14] ;  /* 0x000b1400010d7983 */ /* 0x000ea80000300800 */
[----:B------:R-:W2:Y:S04]  /*3cb70*/  LDL.LU R14, [R1+0xb18] ;  /* 0x000b1800010e7983 */ /* 0x000ea80000300800 */
[----:B------:R-:W2:Y:S04]  /*3cb80*/  LDL.LU R15, [R1+0xb1c] ;  /* 0x000b1c00010f7983 */ /* 0x000ea80000300800 */
[----:B--2---:R-:W-:Y:S04]  /*3cb90*/  STL.64 [R1+0x2d28], R14 ;  /* 0x002d280e01007387 */ /* 0x004fe80000100a00 */
[----:B------:R1:W-:Y:S04]  /*3cba0*/  STL.64 [R1+0x2d20], R12 ;  /* 0x002d200c01007387 */ /* 0x0003e80000100a00 */
[----:B-1----:R-:W4:Y:S04]  /*3cbb0*/  LDL.LU R12, [R1+0x950] ;  /* 0x00095000010c7983 */ /* 0x002f280000300800 */
[----:B------:R-:W4:Y:S04]  /*3cbc0*/  LDL.LU R13, [R1+0x954] ;  /* 0x00095400010d7983 */ /* 0x000f280000300800 */
[----:B------:R-:W4:Y:S04]  /*3cbd0*/  LDL.LU R14, [R1+0x958] ;  /* 0x00095800010e7983 */ /* 0x000f280000300800 */
[----:B------:R-:W4:Y:S04]  /*3cbe0*/  LDL.LU R15, [R1+0x95c] ;  /* 0x00095c00010f7983 */ /* 0x000f280000300800 */
[----:B------:R-:W2:Y:S04]  /*3cbf0*/  LDL.64 R8, [R1+0xe0] ;  /* 0x0000e00001087983 */ /* 0x000ea80000100a00 */
[----:B---3--:R-:W-:Y:S04]  /*3cc00*/  STL.64 [R1+0x2cd0], R26 ;  /* 0x002cd01a01007387 */ /* 0x008fe80000100a00 */
[----:B------:R1:W-:Y:S04]  /*3cc10*/  STL.64 [R1+0x2cc8], R24 ;  /* 0x002cc81801007387 */ /* 0x0003e80000100a00 */
[----:B-1----:R-:W3:Y:S04]  /*3cc20*/  LDL.LU R24, [R1+0xae0] ;  /* 0x000ae00001187983 */ /* 0x002ee80000300800 */
        /* <DEDUP_REMOVED lines=8> */
[----:B------:R-:W3:Y:S01]  /*3ccb0*/  LDL.LU R27, [R1+0xafc] ;  /* 0x000afc00011b7983 */ /* 0x000ee20000300800 */
[----:B----4-:R-:W-:Y:S01]  /*3ccc0*/  HMMA.16816.F32.BF16 R20, R20, R16, R12 ;  /* 0x000000101414723c */ /* 0x010fe2000004180c */
[----:B------:R-:W-:-:S02]  /*3ccd0*/  IMAD.MOV.U32 R11, RZ, RZ, R16 ;  /* 0x000000ffff0b7224 */ /* 0x000fc400078e0010 */
[----:B------:R-:W-:Y:S01]  /*3cce0*/  IMAD.MOV.U32 R10, RZ, RZ, R17 ;  /* 0x000000ffff0a7224 */ /* 0x000fe200078e0011 */
[----:B---3--:R-:W-:Y:S04]  /*3ccf0*/  STL.64 [R1+0x2d00], R26 ;  /* 0x002d001a01007387 */ /* 0x008fe80000100a00 */
[----:B--2---:R1:W-:Y:S04]  /*3cd00*/  STL.64 [R1+0x2cf8], R24 ;  /* 0x002cf81801007387 */ /* 0x0043e80000100a00 */
[----:B-1----:R-:W2:Y:S04]  /*3cd10*/  LDL.LU R24, [R1+0xb00] ;  /* 0x000b000001187983 */ /* 0x002ea80000300800 */
[----:B------:R-:W2:Y:S04]  /*3cd20*/  LDL.LU R25, [R1+0xb04] ;  /* 0x000b040001197983 */ /* 0x000ea80000300800 */
[----:B------:R-:W2:Y:S04]  /*3cd30*/  LDL.LU R26, [R1+0xb08] ;  /* 0x000b0800011a7983 */ /* 0x000ea80000300800 */
[----:B------:R-:W2:Y:S04]  /*3cd40*/  LDL.LU R27, [R1+0xb0c] ;  /* 0x000b0c00011b7983 */ /* 0x000ea80000300800 */
[----:B0-----:R-:W-:Y:S04]  /*3cd50*/  STL [R1+0x2b5c], R7 ;  /* 0x002b5c0701007387 */ /* 0x001fe80000100800 */
[----:B------:R-:W-:Y:S04]  /*3cd60*/  STL [R1+0x2bc0], R6 ;  /* 0x002bc00601007387 */ /* 0x000fe80000100800 */
[----:B------:R0:W-:Y:S04]  /*3cd70*/  STL.64 [R1+0x2bb8], R4 ;  /* 0x002bb80401007387 */ /* 0x0001e80000100a00 */
[----:B0-----:R-:W3:Y:S04]  /*3cd80*/  LDL.LU R4, [R1+0xab0] ;  /* 0x000ab00001047983 */ /* 0x001ee80000300800 */
[----:B------:R-:W3:Y:S04]  /*3cd90*/  LDL.LU R5, [R1+0xab4] ;  /* 0x000ab40001057983 */ /* 0x000ee80000300800 */
[----:B------:R-:W3:Y:S04]  /*3cda0*/  LDL.LU R6, [R1+0xab8] ;  /* 0x000ab80001067983 */ /* 0x000ee80000300800 */
[----:B------:R-:W3:Y:S04]  /*3cdb0*/  LDL.LU R7, [R1+0xabc] ;  /* 0x000abc0001077983 */ /* 0x000ee80000300800 */
[----:B------:R-:W4:Y:S04]  /*3cdc0*/  LDL.LU.64 R14, [R1+0x2d28] ;  /* 0x002d2800010e7983 */ /* 0x000f280000300a00 */
[----:B------:R-:W4:Y:S04]  /*3cdd0*/  LDL.LU.64 R12, [R1+0x2d20] ;  /* 0x002d2000010c7983 */ /* 0x000f280000300a00 */
[----:B------:R-:W-:Y:S04]  /*3cde0*/  STL.64 [R1+0x650], R20 ;  /* 0x0006501401007387 */ /* 0x000fe80000100a00 */
[----:B------:R-:W-:Y:S04]  /*3cdf0*/  STL.64 [R1+0x658], R22 ;  /* 0x0006581601007387 */ /* 0x000fe80000100a00 */
[----:B------:R-:W4:Y:S04]  /*3ce00*/  LDL.LU.64 R18, [R1+0x2d18] ;  /* 0x002d180001127983 */ /* 0x000f280000300a00 */
[----:B------:R-:W4:Y:S04]  /*3ce10*/  LDL.LU.64 R16, [R1+0x2d10] ;  /* 0x002d100001107983 */ /* 0x000f280000300a00 */
[----:B------:R-:W0:Y:S04]  /*3ce20*/  LDSM.16.MT88.4 R20, [R28+UR5+0xc000] ;  /* 0x00c000051c14783b */ /* 0x000e280008004200 */
[----:B0-----:R-:W-:Y:S04]  /*3ce30*/  STL.64 [R1+0x2ae0], R22 ;  /* 0x002ae01601007387 */ /* 0x001fe80000100a00 */
[----:B------:R-:W-:Y:S01]  /*3ce40*/  STL.64 [R1+0x2ad8], R20 ;  /* 0x002ad81401007387 */ /* 0x000fe20000100a00 */
[----:B----4-:R-:W-:-:S15]  /*3ce50*/  HMMA.16816.F32.BF16 R12, R16, R8, R12 ;  /* 0x00000008100c723c */ /* 0x010fde000004180c */
[----:B------:R-:W-:-:S04]  /*3ce60*/  NOP ;  /* 0x0000000000007918 */ /* 0x000fc80000000000 */
[----:B------:R0:W-:Y:S04]  /*3ce70*/  STL.64 [R1+0x640], R12 ;  /* 0x0006400c01007387 */ /* 0x0001e80000100a00 */
[----:B------:R-:W-:Y:S01]  /*3ce80*/  STL.64 [R1+0x648], R14 ;  /* 0x0006480e01007387 */ /* 0x000fe20000100a00 */
[----:B0-----:R-:W-:Y:S02]  /*3ce90*/  IMAD.MOV.U32 R13, RZ, RZ, R8 ;  /* 0x000000ffff0d7224 */ /* 0x001fe400078e0008 */
[----:B------:R-:W-:Y:S02]  /*3cea0*/  IMAD.MOV.U32 R12, RZ, RZ, R9 ;  /* 0x000000ffff0c7224 */ /* 0x000fe400078e0009 */
[----:B------:R-:W2:Y:S01]  /*3ceb0*/  LDL.LU.64 R8, [R1+0x2d08] ;  /* 0x002d080001087983 */ /* 0x000ea20000300a00 */
[----:B------:R-:W-:-:S02]  /*3cec0*/  IMAD.MOV.U32 R20, RZ, RZ, R11 ;  /* 0x000000ffff147224 */ /* 0x000fc400078e000b */
[----:B------:R-:W-:Y:S02]  /*3ced0*/  IMAD.MOV.U32 R21, RZ, RZ, R10 ;  /* 0x000000ffff157224 */ /* 0x000fe400078e000a */
[----:B--2---:R-:W-:Y:S01]  /*3cee0*/  HMMA.16816.F32.BF16 R8, R16, R8, R24 ;  /* 0x000000081008723c */ /* 0x004fe20000041818 */
[----:B------:R-:W2:Y:S04]  /*3cef0*/  LDL.LU.64 R26, [R1+0x2d00] ;  /* 0x002d0000011a7983 */ /* 0x000ea80000300a00 */
[----:B------:R-:W2:-:S14]  /*3cf00*/  LDL.LU.64 R24, [R1+0x2cf8] ;  /* 0x002cf80001187983 */ /* 0x000e9c0000300a00 */
[----:B------:R0:W-:Y:S04]  /*3cf10*/  STL.64 [R1+0x630], R8 ;  /* 0x0006300801007387 */ /* 0x0001e80000100a00 */
[----:B------:R-:W-:Y:S04]  /*3cf20*/  STL.64 [R1+0x638], R10 ;  /* 0x0006380a01007387 */ /* 0x000fe80000100a00 */
        /* <DEDUP_REMOVED lines=26> */
[----:B------:R-:W-:Y:S01]  /*3d0d0*/  STL.64 [R1+0x5f8], R10 ;  /* 0x0005f80a01007387 */ /* 0x000fe20000100a00 */
[----:B0-----:R-:W-:Y:S02]  /*3d0e0*/  IMAD.MOV.U32 R9, RZ, RZ, R24 ;  /* 0x000000ffff097224 */ /* 0x001fe400078e0018 */
[----:B------:R-:W-:Y:S02]  /*3d0f0*/  IMAD.MOV.U32 R8, RZ, RZ, R25 ;  /* 0x000000ffff087224 */ /* 0x000fe400078e0019 */
[----:B------:R-:W3:Y:S02]  /*3d100*/  LDL.LU.64 R24, [R1+0x2ca0] ;  /* 0x002ca00001187983 */ /* 0x000ee40000300a00 */
[----:B---3--:R-:W-:Y:S02]  /*3d110*/  HMMA.16816.F32.BF16 R4, R16, R24, R4 ;  /* 0x000000181004723c */ /* 0x008fe40000041804 */
[----:B------:R0:W-:Y:S02]  /*3d120*/  STL.64 [R1+0x2c10], R24 ;  /* 0x002c101801007387 */ /* 0x0001e40000100a00 */
[----:B0-----:R-:W-:-:S02]  /*3d130*/  IMAD.MOV.U32 R24, RZ, RZ, R9 ;  /* 0x000000ffff187224 */ /* 0x001fc400078e0009 */
[----:B------:R-:W-:-:S13]  /*3d140*/  IMAD.MOV.U32 R25, RZ, RZ, R8 ;  /* 0x000000ffff197224 */ /* 0x000fda00078e0008 */
[----:B------:R0:W-:Y:S04]  /*3d150*/  STL.64 [R1+0x5e0], R4 ;  /* 0x0005e00401007387 */ /* 0x0001e80000100a00 */
[----:B------:R1:W-:Y:S04]  /*3d160*/  STL.64 [R1+0x5e8], R6 ;  /* 0x0005e80601007387 */ /* 0x0003e80000100a00 */
[----:B0-----:R-:W2:Y:S04]  /*3d170*/  LDL.LU R4, [R1+0x220] ;  /* 0x0002200001047983 */ /* 0x001ea80000300800 */
[----:B------:R-:W2:Y:S04]  /*3d180*/  LDL.LU R5, [R1+0x224] ;  /* 0x0002240001057983 */ /* 0x000ea80000300800 */
[----:B-1----:R-:W3:Y:S04]  /*3d190*/  LDL.LU R6, [R1+0x228] ;  /* 0x0002280001067983 */ /* 0x002ee80000300800 */
[----:B------:R-:W3:Y:S04]  /*3d1a0*/  LDL.LU R7, [R1+0x22c] ;  /* 0x00022c0001077983 */ /* 0x000ee80000300800 */
[----:B------:R0:W-:Y:S04]  /*3d1b0*/  STL.64 [R1+0x2c28], R24 ;  /* 0x002c281801007387 */ /* 0x0001e80000100a00 */
[----:B------:R-:W4:Y:S04]  /*3d1c0*/  LDL.LU R8, [R1+0x8d0] ;  /* 0x0008d00001087983 */ /* 0x000f280000300800 */
[----:B------:R-:W4:Y:S04]  /*3d1d0*/  LDL.LU R9, [R1+0x8d4] ;  /* 0x0008d40001097983 */ /* 0x000f280000300800 */
[----:B------:R-:W2:Y:S04]  /*3d1e0*/  LDL.LU R10, [R1+0x8d8] ;  /* 0x0008d800010a7983 */ /* 0x000ea80000300800 */
[----:B------:R-:W2:Y:S04]  /*3d1f0*/  LDL.LU R11, [R1+0x8dc] ;  /* 0x0008dc00010b7983 */ /* 0x000ea80000300800 */
[----:B0-----:R-:W2:Y:S04]  /*3d200*/  LDL.LU.64 R24, [R1+0xa0] ;  /* 0x0000a00001187983 */ /* 0x001ea80000300a00 */
[----:B--2---:R0:W-:Y:S04]  /*3d210*/  STL.64 [R1+0x2c40], R24 ;  /* 0x002c401801007387 */ /* 0x0041e80000100a00 */
[----:B0-----:R-:W2:Y:S04]  /*3d220*/  LDL.LU R24, [R1+0x900] ;  /* 0x0009000001187983 */ /* 0x001ea80000300800 */
[----:B------:R-:W2:Y:S04]  /*3d230*/  LDL.LU R25, [R1+0x904] ;  /* 0x0009040001197983 */ /* 0x000ea80000300800 */
[----:B------:R-:W2:Y:S04]  /*3d240*/  LDL.LU R26, [R1+0x908] ;  /* 0x00090800011a7983 */ /* 0x000ea80000300800 */
[----:B------:R-:W2:Y:S04]  /*3d250*/  LDL.LU R27, [R1+0x90c] ;  /* 0x00090c00011b7983 */ /* 0x000ea80000300800 */
[----:B--2---:R-:W-:Y:S04]  /*3d260*/  STL.64 [R1+0x2c50], R26 ;  /* 0x002c501a01007387 */ /* 0x004fe80000100a00 */
[----:B------:R0:W-:Y:S02]  /*3d270*/  STL.64 [R1+0x2c48], R24 ;  /* 0x002c481801007387 */ /* 0x0001e40000100a00 */
[----:B0-----:R-:W-:-:S02]  /*3d280*/  IMAD.MOV.U32 R24, RZ, RZ, R15 ;  /* 0x000000ffff187224 */ /* 0x001fc400078e000f */
[----:B------:R-:W-:-:S05]  /*3d290*/  IMAD.MOV.U32 R25, RZ, RZ, R14 ;  /* 0x000000ffff197224 */ /* 0x000fca00078e000e */
[----:B------:R0:W-:Y:S04]  /*3d2a0*/  STL.64 [R1+0x2c68], R24 ;  /* 0x002c681801007387 */ /* 0x0001e80000100a00 */
[----:B0-----:R-:W2:Y:S04]  /*3d2b0*/  LDL.LU R24, [R1+0x920] ;  /* 0x0009200001187983 */ /* 0x001ea80000300800 */
        /* <DEDUP_REMOVED lines=9> */
[----:B------:R-:W2:Y:S04]  /*3d350*/  LDL.LU R14, [R1+0x948] ;  /* 0x00094800010e7983 */ /* 0x000ea80000300800 */
[----:B------:R-:W2:Y:S04]  /*3d360*/  LDL.LU R15, [R1+0x94c] ;  /* 0x00094c00010f7983 */ /* 0x000ea80000300800 */
[----:B------:R-:W-:Y:S04]  /*3d370*/  STL.64 [R1+0x2c08], R10 ;  /* 0x002c080a01007387 */ /* 0x000fe80000100a00 */
[----:B----4-:R0:W-:Y:S04]  /*3d380*/  STL.64 [R1+0x2c00], R8 ;  /* 0x002c000801007387 */ /* 0x0101e80000100a00 */
        /* <DEDUP_REMOVED lines=22> */
[----:B------:R-:W-:Y:S03]  /*3d4f0*/  HMMA.16816.F32.BF16 R16, R16, R20, R12 ;  /* 0x000000141010723c */ /* 0x000fe6000004180c */
[----:B----4-:R-:W-:Y:S04]  /*3d500*/  STL.64 [R1+0x2c88], R10 ;  /* 0x002c880a01007387 */ /* 0x010fe80000100a00 */
[----:B--2---:R0:W-:Y:S04]  /*3d510*/  STL.64 [R1+0x2c80], R8 ;  /* 0x002c800801007387 */ /* 0x0041e80000100a00 */
[----:B0-----:R-:W2:Y:S04]  /*3d520*/  LDL.LU R8, [R1+0x930] ;  /* 0x0009300001087983 */ /* 0x001ea80000300800 */
[----:B------:R-:W2:Y:S04]  /*3d530*/  LDL.LU R9, [R1+0x934] ;  /* 0x0009340001097983 */ /* 0x000ea80000300800 */
[----:B------:R-:W2:Y:S04]  /*3d540*/  LDL.LU R10, [R1+0x938] ;  /* 0x00093800010a7983 */ /* 0x000ea80000300800 */
[----:B------:R-:W2:Y:S04]  /*3d550*/  LDL.LU R11, [R1+0x93c] ;  /* 0x00093c00010b7983 */ /* 0x000ea80000300800 */
[----:B---3--:R-:W-:Y:S04]  /*3d560*/  STL.64 [R1+0x2bd0], R6 ;  /* 0x002bd00601007387 */ /* 0x008fe80000100a00 */
[----:B------:R0:W-:Y:S04]  /*3d570*/  STL.64 [R1+0x2bc8], R4 ;  /* 0x002bc80401007387 */ /* 0x0001e80000100a00 */
[----:B0-----:R-:W3:Y:S04]  /*3d580*/  LDL.LU.64 R4, [R1+0xd0] ;  /* 0x0000d00001047983 */ /* 0x001ee80000300a00 */
[----:B------:R-:W2:Y:S04]  /*3d590*/  LDL.LU.64 R14, [R1+0x2c98] ;  /* 0x002c9800010e7983 */ /* 0x000ea80000300a00 */
[----:B------:R-:W2:Y:S04]  /*3d5a0*/  LDL.LU.64 R12, [R1+0x2c90] ;  /* 0x002c9000010c7983 */ /* 0x000ea80000300a00 */
[----:B------:R0:W-:Y:S04]  /*3d5b0*/  STL.64 [R1+0x420], R16 ;  /* 0x0004201001007387 */ /* 0x0001e80000100a00 */
[----:B------:R1:W-:Y:S04]  /*3d5c0*/  STL.64 [R1+0x428], R18 ;  /* 0x0004281201007387 */ /* 0x0003e80000100a00 */
[----:B0-----:R-:W4:Y:S04]  /*3d5d0*/  LDL.LU.64 R16, [R1+0xb0] ;  /* 0x0000b00001107983 */ /* 0x001f280000300a00 */
[----:B-1----:R-:W3:Y:S01]  /*3d5e0*/  LDL.64 R18, [R1+0xb8] ;  /* 0x0000b80001127983 */ /* 0x002ee20000100a00 */
[----:B--2---:R-:W-:Y:S03]  /*3d5f0*/  HMMA.16816.F32.BF16 R24, R12, R24, R8 ;  /* 0x000000180c18723c */ /* 0x004fe60000041808 */
[----:B------:R-:W2:Y:S04]  /*3d600*/  LDL.LU.64 R10, [R1+0x2c88] ;  /* 0x002c8800010a7983 */ /* 0x000ea80000300a00 */
[----:B------:R-:W2:-:S12]  /*3d610*/  LDL.LU.64 R8, [R1+0x2c80] ;  /* 0x002c800001087983 */ /* 0x000e980000300a00 */
[----:B------:R-:W-:Y:S04]  /*3d620*/  STL.64 [R1+0x400], R24 ;  /* 0x0004001801007387 */ /* 0x000fe80000100a00 */
[----:B------:R0:W-:Y:S04]  /*3d630*/  STL.64 [R1+0x408], R26 ;  /* 0x0004081a01007387 */ /* 0x0001e80000100a00 */
[----:B0-----:R-:W3:Y:S04]  /*3d640*/  LDL.LU.64 R26, [R1+0x2c78] ;  /* 0x002c7800011a7983 */ /* 0x001ee80000300a00 */
[----:B------:R-:W3:Y:S02]  /*3d650*/  LDL.LU.64 R24, [R1+0x2c70] ;  /* 0x002c700001187983 */ /* 0x000ee40000300a00 */
[----:B---3--:R-:W-:-:S15]  /*3d660*/  HMMA.16816.F32.BF16 R24, R12, R4, R24 ;  /* 0x000000040c18723c */ /* 0x008fde0000041818 */
[----:B------:R-:W-:-:S04]  /*3d670*/  NOP ;  /* 0x0000000000007918 */ /* 0x000fc80000000000 */
[----:B------:R0:W-:Y:S04]  /*3d680*/  STL.64 [R1+0x3f0], R24 ;  /* 0x0003f01801007387 */ /* 0x0001e80000100a00 */
[----:B------:R-:W-:Y:S04]  /*3d690*/  STL.64 [R1+0x3f8], R26 ;  /* 0x0003f81a01007387 */ /* 0x000fe80000100a00 */
[----:B0-----:R-:W2:Y:S04]  /*3d6a0*/  LDL.LU.64 R24, [R1+0x2c68] ;  /* 0x002c680001187983 */ /* 0x001ea80000300a00 */
[----:B------:R0:W-:Y:S04]  /*3d6b0*/  STL.64 [R1+0x2bd8], R4 ;  /* 0x002bd80401007387 */ /* 0x0001e80000100a00 */
[----:B0-----:R-:W3:Y:S01]  /*3d6c0*/  LDL.LU.64 R4, [R1+0xe0] ;  /* 0x0000e00001047983 */ /* 0x001ee20000300a00 */
[----:B--2---:R-:W-:Y:S03]  /*3d6d0*/  HMMA.16816.F32.BF16 R24, R12, R24, R8 ;  /* 0x000000180c18723c */ /* 0x004fe60000041808 */
[----:B------:R-:W2:Y:S04]  /*3d6e0*/  LDL.LU.64 R10, [R1+0x2c60] ;  /* 0x002c6000010a7983 */ /* 0x000ea80000300a00 */
[----:B------:R-:W2:-:S12]  /*3d6f0*/  LDL.LU.64 R8, [R1+0x2c58] ;  /* 0x002c580001087983 */ /* 0x000e980000300a00 */
        /* <DEDUP_REMOVED lines=8> */
[----:B0-----:R-:W2:Y:S04]  /*3d780*/  LDL.LU.64 R24, [R1+0x2c40] ;  /* 0x002c400001187983 */ /* 0x001ea80000300a00 */
[----:B------:R-:W-:Y:S04]  /*3d790*/  STL.64 [R1+0x2bb0], R18 ;  /* 0x002bb01201007387 */ /* 0x000fe80000100a00 */
[----:B------:R0:W-:Y:S04]  /*3d7a0*/  STL.64 [R1+0x2ba8], R16 ;  /* 0x002ba81001007387 */ /* 0x0001e80000100a00 */
[----:B0-----:R-:W4:Y:S01]  /*3d7b0*/  LDL.LU.64 R16, [R1+0xc0] ;  /* 0x0000c00001107983 */ /* 0x001f220000300a00 */
[----:B--2---:R-:W-:Y:S01]  /*3d7c0*/  HMMA.16816.F32.BF16 R8, R12, R24, R8 ;  /* 0x000000180c08723c */ /* 0x004fe20000041808 */
[----:B------:R-:W-:-:S02]  /*3d7d0*/  IMAD.MOV.U32 R7, RZ, RZ, R24 ;  /* 0x000000ffff077224 */ /* 0x000fc400078e0018 */
[----:B------:R-:W-:Y:S01]  /*3d7e0*/  IMAD.MOV.U32 R6, RZ, RZ, R25 ;  /* 0x000000ffff067224 */ /* 0x000fe200078e0019 */
[----:B----4-:R0:W-:Y:S04]  /*3d7f0*/  STL.64 [R1+0x2be0], R16 ;  /* 0x002be01001007387 */ /* 0x0101e80000100a00 */
        /* <DEDUP_REMOVED lines=20> */
[----:B------:R-:W4:Y:S04]  /*3d940*/  LDL.LU.64 R8, [R1+0x2c00] ;  /* 0x002c000001087983 */ /* 0x000f280000300a00 */
[----:B------:R0:W-:Y:S01]  /*3d950*/  STL.64 [R1+0x2b88], R24 ;  /* 0x002b881801007387 */ /* 0x0001e20000100a00 */
[----:B------:R-:W-:-:S02]  /*3d960*/  IMAD.MOV.U32 R26, RZ, RZ, R0 ;  /* 0x000000ffff1a7224 */ /* 0x000fc400078e0000 */
[----:B------:R-:W-:Y:S01]  /*3d970*/  IMAD.MOV.U32 R27, RZ, RZ, R2 ;  /* 0x000000ffff1b7224 */ /* 0x000fe200078e0002 */
[----:B0-----:R-:W2:Y:S04]  /*3d980*/  LDL.LU R24, [R1+0x8b0] ;  /* 0x0008b00001187983 */ /* 0x001ea80000300800 */
[----:B------:R-:W2:Y:S04]  /*3d990*/  LDL.LU R25, [R1+0x8b4] ;  /* 0x0008b40001197983 */ /* 0x000ea80000300800 */
[----:B------:R-:W2:Y:S04]  /*3d9a0*/  LDL.LU R0, [R1+0x2bfc] ;  /* 0x002bfc0001007983 */ /* 0x000ea80000300800 */
[----:B------:R-:W2:Y:S01]  /*3d9b0*/  LDL.LU R2, [R1+0x2bf8] ;  /* 0x002bf80001027983 */ /* 0x000ea20000300800 */
[----:B----4-:R-:W-:Y:S03]  /*3d9c0*/  HMMA.16816.F32.BF16 R12, R12, R20, R8 ;  /* 0x000000140c0c723c */ /* 0x010fe60000041808 */
[----:B------:R-:W4:Y:S04]  /*3d9d0*/  LDL.LU.64 R10, [R1+0x2bf0] ;  /* 0x002bf000010a7983 */ /* 0x000f280000300a00 */
[----:B------:R-:W4:Y:S04]  /*3d9e0*/  LDL.LU.64 R8, [R1+0x2be8] ;  /* 0x002be80001087983 */ /* 0x000f280000300a00 */
[----:B------:R0:W-:Y:S04]  /*3d9f0*/  STL.64 [R1+0x2b90], R20 ;  /* 0x002b901401007387 */ /* 0x0001e80000100a00 */
[----:B0-----:R-:W4:Y:S04]  /*3da00*/  LDL.LU R20, [R1+0x210] ;  /* 0x0002100001147983 */ /* 0x001f280000300800 */
[----:B------:R-:W-:Y:S04]  /*3da10*/  STL.64 [R1+0x250], R12 ;  /* 0x0002500c01007387 */ /* 0x000fe80000100a00 */
[----:B------:R2:W-:Y:S04]  /*3da20*/  STL.64 [R1+0x258], R14 ;  /* 0x0002580e01007387 */ /* 0x0005e80000100a00 */
[----:B------:R-:W4:Y:S04]  /*3da30*/  LDL.LU R21, [R1+0x214] ;  /* 0x0002140001157983 */ /* 0x000f280000300800 */
[----:B------:R-:W4:Y:S04]  /*3da40*/  LDL.LU R22, [R1+0x218] ;  /* 0x0002180001167983 */ /* 0x000f280000300800 */
[----:B------:R-:W4:Y:S01]  /*3da50*/  LDL.LU R23, [R1+0x21c] ;  /* 0x00021c0001177983 */ /* 0x000f220000300800 */
[----:B--2---:R-:W-:-:S02]  /*3da60*/  IMAD.MOV.U32 R14, RZ, RZ, R2 ;  /* 0x000000ffff0e7224 */ /* 0x004fc400078e0002 */
[----:B------:R-:W-:Y:S02]  /*3da70*/  IMAD.MOV.U32 R15, RZ, RZ, R0 ;  /* 0x000000ffff0f7224 */ /* 0x000fe400078e0000 */
[----:B---3--:R-:W-:Y:S02]  /*3da80*/  IMAD.MOV.U32 R2, RZ, RZ, R4 ;  /* 0x000000ffff027224 */ /* 0x008fe400078e0004 */
[----:B------:R-:W-:Y:S01]  /*3da90*/  IMAD.MOV.U32 R0, RZ, RZ, R5 ;  /* 0x000000ffff007224 */ /* 0x000fe200078e0005 */
[----:B----4-:R-:W-:-:S15]  /*3daa0*/  HMMA.16816.F32.BF16 R16, R8, R4, R16 ;  /* 0x000000040810723c */ /* 0x010fde0000041810 */
[----:B------:R-:W-:-:S04]  /*3dab0*/  NOP ;  /* 0x0000000000007918 */ /* 0x000fc80000000000 */
[----:B------:R0:W-:Y:S04]  /*3dac0*/  STL.64 [R1+0x240], R16 ;  /* 0x0002401001007387 */ /* 0x0001e80000100a00 */
[----:B------:R-:W-:Y:S04]  /*3dad0*/  STL.64 [R1+0x248], R18 ;  /* 0x0002481201007387 */ /* 0x000fe80000100a00 */
[----:B0-----:R-:W2:Y:S04]  /*3dae0*/  LDL.LU.64 R16, [R1+0x2be0] ;  /* 0x002be00001107983 */ /* 0x001ea80000300a00 */
[----:B------:R-:W3:Y:S01]  /*3daf0*/  LDL.LU.64 R4, [R1+0x2bd8] ;  /* 0x002bd80001047983 */ /* 0x000ee20000300a00 */
[----:B------:R-:W-:-:S02]  /*3db00*/  IMAD.MOV.U32 R12, RZ, RZ, R7 ;  /* 0x000000ffff0c7224 */ /* 0x000fc400078e0007 */
[----:B------:R-:W-:Y:S01]  /*3db10*/  IMAD.MOV.U32 R13, RZ, RZ, R6 ;  /* 0x000000ffff0d7224 */ /* 0x000fe200078e0006 */
[----:B---3--:R-:W-:-:S15]  /*3db20*/  HMMA.16816.F32.BF16 R24, R8, R4, R24 ;  /* 0x000000040818723c */ /* 0x008fde0000041818 */
[----:B------:R-:W-:-:S04]  /*3db30*/  NOP ;  /* 0x0000000000007918 */ /* 0x000fc80000000000 */
[----:B------:R-:W-:Y:S04]  /*3db40*/  STL.64 [R1+0x230], R24 ;  /* 0x0002301801007387 */ /* 0x000fe80000100a00 */
[----:B------:R0:W-:Y:S04]  /*3db50*/  STL.64 [R1+0x238], R26 ;  /* 0x0002381a01007387 */ /* 0x0001e80000100a00 */
[----:B------:R-:W3:Y:S01]  /*3db60*/  LDL.LU.64 R6, [R1+0x2bd0] ;  /* 0x002bd00001067983 */ /* 0x000ee20000300a00 */
[----:B0-----:R-:W-:Y:S02]  /*3db70*/  IMAD.MOV.U32 R27, RZ, RZ, R4 ;  /* 0x000000ffff1b7224 */ /* 0x001fe400078e0004 */
[----:B------:R-:W-:-:S02]  /*3db80*/  IMAD.MOV.U32 R26, RZ, RZ, R5 ;  /* 0x000000ffff1a7224 */ /* 0x000fc400078e0005 */
[----:B------:R-:W3:Y:S01]  /*3db90*/  LDL.LU.64 R4, [R1+0x2bc8] ;  /* 0x002bc80001047983 */ /* 0x000ee20000300a00 */
[----:B--2---:R-:W-:Y:S01]  /*3dba0*/  IMAD.MOV.U32 R29, RZ, RZ, R17 ;  /* 0x000000ffff1d7224 */ /* 0x004fe200078e0011 */
[----:B---3--:R-:W-:-:S15]  /*3dbb0*/  HMMA.16816.F32.BF16 R4, R8, R16, R4 ;  /* 0x000000100804723c */ /* 0x008fde0000041804 */
[----:B------:R-:W-:-:S04]  /*3dbc0*/  NOP ;  /* 0x0000000000007918 */ /* 0x000fc80000000000 */
[----:B------:R-:W-:Y:S04]  /*3dbd0*/  STL.64 [R1+0x220], R4 ;  /* 0x0002200401007387 */ /* 0x000fe80000100a00 */
[----:B------:R0:W-:Y:S04]  /*3dbe0*/  STL.64 [R1+0x228], R6 ;  /* 0x0002280601007387 */ /* 0x0001e80000100a00 */
[----:B0-----:R-:W2:Y:S04]  /*3dbf0*/  LDL.LU R6, [R1+0x2bc0] ;  /* 0x002bc00001067983 */ /* 0x001ea80000300800 */
[----:B------:R-:W3:Y:S01]  /*3dc00*/  LDL.LU.64 R4, [R1+0x2bb8] ;  /* 0x002bb80001047983 */ /* 0x000ee20000300a00 */
[----:B------:R-:W-:-:S03]  /*3dc10*/  IMAD.MOV.U32 R7, RZ, RZ, R16 ;  /* 0x000000ffff077224 */ /* 0x000fc600078e0010 */
[----:B------:R-:W4:Y:S04]  /*3dc20*/  LDL.LU.64 R18, [R1+0x2bb0] ;  /* 0x002bb00001127983 */ /* 0x000f280000300a00 */
[----:B------:R-:W4:Y:S04]  /*3dc30*/  LDL.LU.64 R16, [R1+0x2ba8] ;  /* 0x002ba80001107983 */ /* 0x000f280000300a00 */
[----:B--2---:R-:W-:Y:S04]  /*3dc40*/  STL.64 [R1+0x2b68], R6 ;  /* 0x002b680601007387 */ /* 0x004fe80000100a00 */
[----:B---3--:R4:W-:Y:S02]  /*3dc50*/  STL.64 [R1+0x2b60], R4 ;  /* 0x002b600401007387 */ /* 0x0089e40000100a00 */
[----:B----4-:R-:W-:Y:S02]  /*3dc60*/  HMMA.16816.F32.BF16 R4, R8, R16, R20 ;  /* 0x000000100804723c */ /* 0x010fe40000041814 */
[----:B------:R-:W2:-:S15]  /*3dc70*/  LDL.LU R20, [R1+0x8a0] ;  /* 0x0008a00001147983 */ /* 0x000e9e0000300800 */
[----:B------:R-:W-:Y:S02]  /*3dc80*/  NOP ;  /* 0x0000000000007918 */ /* 0x000fe40000000000 */
        /* <DEDUP_REMOVED lines=12> */
[----:B------:R-:W4:Y:S04]  /*3dd50*/  LDL.LU R4, [R1+0xf0] ;  /* 0x0000f00001047983 */ /* 0x000f280000300800 */
[----:B------:R-:W4:Y:S04]  /*3dd60*/  LDL.LU R5, [R1+0xf4] ;  /* 0x0000f40001057983 */ /* 0x000f280000300800 */
[----:B------:R-:W2:Y:S04]  /*3dd70*/  LDL.LU R6, [R1+0xf8] ;  /* 0x0000f80001067983 */ /* 0x000ea80000300800 */
[----:B------:R-:W2:Y:S04]  /*3dd80*/  LDL.LU R7, [R1+0xfc] ;  /* 0x0000fc0001077983 */ /* 0x000ea80000300800 */
[----:B--2---:R-:W-:Y:S04]  /*3dd90*/  STL.64 [R1+0x2b80], R6 ;  /* 0x002b800601007387 */ /* 0x004fe80000100a00 */
[----:B----4-:R0:W-:Y:S04]  /*3dda0*/  STL.64 [R1+0x2b78], R4 ;  /* 0x002b780401007387 */ /* 0x0101e80000100a00 */
[----:B0-----:R-:W2:Y:S04]  /*3ddb0*/  LDL.LU R4, [R1+0x890] ;  /* 0x0008900001047983 */ /* 0x001ea80000300800 */
[----:B------:R-:W2:Y:S04]  /*3ddc0*/  LDL.LU R5, [R1+0x894] ;  /* 0x0008940001057983 */ /* 0x000ea80000300800 */
[----:B------:R-:W2:Y:S04]  /*3ddd0*/  LDL.LU R6, [R1+0x898] ;  /* 0x0008980001067983 */ /* 0x000ea80000300800 */
[----:B------:R-:W2:Y:S04]  /*3dde0*/  LDL.LU R7, [R1+0x89c] ;  /* 0x00089c0001077983 */ /* 0x000ea80000300800 */
[----:B------:R-:W-:Y:S04]  /*3ddf0*/  STL.64 [R1+0x2b28], R18 ;  /* 0x002b281201007387 */ /* 0x000fe80000100a00 */
[----:B------:R0:W-:Y:S04]  /*3de00*/  STL.64 [R1+0x2b20], R16 ;  /* 0x002b201001007387 */ /* 0x0001e80000100a00 */
[----:B0-----:R-:W4:Y:S04]  /*3de10*/  LDL.LU R16, [R1+0x40] ;  /* 0x0000400001107983 */ /* 0x001f280000300800 */
[----:B------:R-:W4:Y:S04]  /*3de20*/  LDL.LU R17, [R1+0x44] ;  /* 0x0000440001117983 */ /* 0x000f280000300800 */
[----:B------:R-:W2:Y:S04]  /*3de30*/  LDL.LU R18, [R1+0x48] ;  /* 0x0000480001127983 */ /* 0x000ea80000300800 */
[----:B------:R-:W2:Y:S01]  /*3de40*/  LDL.LU R19, [R1+0x4c] ;  /* 0x00004c0001137983 */ /* 0x000ea20000300800 */
[----:B------:R-:W-:Y:S03]  /*3de50*/  HMMA.16816.F32.BF16 R20, R8, R12, R20 ;  /* 0x0000000c0814723c */ /* 0x000fe60000041814 */
[----:B--2---:R-:W-:Y:S04]  /*3de60*/  STL.64 [R1+0x2b38], R18 ;  /* 0x002b381201007387 */ /* 0x004fe80000100a00 */
[----:B----4-:R0:W-:Y:S02]  /*3de70*/  STL.64 [R1+0x2b30], R16 ;  /* 0x002b301001007387 */ /* 0x0101e40000100a00 */
[----:B0-----:R-:W-:-:S02]  /*3de80*/  IMAD.MOV.U32 R16, RZ, RZ, R27 ;  /* 0x000000ffff107224 */ /* 0x001fc400078e001b */
[----:B------:R-:W-:-:S05]  /*3de90*/  IMAD.MOV.U32 R17, RZ, RZ, R26 ;  /* 0x000000ffff117224 */ /* 0x000fca00078e001a */
        /* <DEDUP_REMOVED lines=9> */
[----:B------:R-:W-:Y:S04]  /*3df30*/  STL.64 [R1+0x2b48], R14 ;  /* 0x002b480e01007387 */ /* 0x000fe80000100a00 */
        /* <DEDUP_REMOVED lines=13> */
[----:B--2---:R-:W-:-:S15]  /*3e010*/  HMMA.16816.F32.BF16 R4, R8, R24, R4 ;  /* 0x000000180804723c */ /* 0x004fde0000041804 */
[----:B------:R-:W-:-:S04]  /*3e020*/  NOP ;  /* 0x0000000000007918 */ /* 0x000fc80000000000 */
[----:B------:R-:W-:Y:S04]  /*3e030*/  STL.64 [R1+0x1e0], R4 ;  /* 0x0001e00401007387 */ /* 0x000fe80000100a00 */
[----:B------:R0:W-:Y:S04]  /*3e040*/  STL.64 [R1+0x1e8], R6 ;  /* 0x0001e80601007387 */ /* 0x0001e80000100a00 */
[----:B0-----:R-:W3:Y:S04]  /*3e050*/  LDL.LU.64 R6, [R1+0x2b80] ;  /* 0x002b800001067983 */ /* 0x001ee80000300a00 */
[----:B------:R-:W3:Y:S04]  /*3e060*/  LDL.LU.64 R4, [R1+0x2b78] ;  /* 0x002b780001047983 */ /* 0x000ee80000300a00 */
[----:B------:R0:W-:Y:S01]  /*3e070*/  STL.64 [R1+0x2b00], R24 ;  /* 0x002b001801007387 */ /* 0x0001e20000100a00 */
[----:B------:R-:W-:-:S03]  /*3e080*/  IMAD.MOV.U32 R27, RZ, RZ, R3 ;  /* 0x000000ffff1b7224 */ /* 0x000fc600078e0003 */
[----:B0-----:R-:W2:Y:S04]  /*3e090*/  LDL.LU R24, [R1+0x30] ;  /* 0x0000300001187983 */ /* 0x001ea80000300800 */
[----:B------:R-:W2:Y:S04]  /*3e0a0*/  LDL.LU R25, [R1+0x34] ;  /* 0x0000340001197983 */ /* 0x000ea80000300800 */
[----:B------:R-:W2:Y:S04]  /*3e0b0*/  LDL.LU R26, [R1+0x38] ;  /* 0x00003800011a7983 */ /* 0x000ea80000300800 */
[----:B------:R-:W2:Y:S01]  /*3e0c0*/  LDL.LU R3, [R1+0x2b70] ;  /* 0x002b700001037983 */ /* 0x000ea20000300800 */
[----:B---3--:R-:W-:Y:S03]  /*3e0d0*/  HMMA.16816.F32.BF16 R8, R8, R20, R4 ;  /* 0x000000140808723c */ /* 0x008fe60000041804 */
[----:B------:R-:W3:Y:S04]  /*3e0e0*/  LDL.LU.64 R6, [R1+0x2b68] ;  /* 0x002b680001067983 */ /* 0x000ee80000300a00 */
[----:B------:R-:W2:Y:S04]  /*3e0f0*/  LDL.LU.64 R4, [R1+0x2b60] ;  /* 0x002b600001047983 */ /* 0x000ea80000300a00 */
[----:B------:R0:W-:Y:S02]  /*3e100*/  STL.64 [R1+0x2af8], R20 ;  /* 0x002af81401007387 */ /* 0x0001e40000100a00 */
[----:B0-----:R-:W-:-:S06]  /*3e110*/  IMAD.MOV.U32 R21, RZ, RZ, R29 ;  /* 0x000000ffff157224 */ /* 0x001fcc00078e001d */
[----:B------:R-:W-:Y:S04]  /*3e120*/  STL.64 [R1+0xf0], R8 ;  /* 0x0000f00801007387 */ /* 0x000fe80000100a00 */
[----:B------:R0:W-:Y:S01]  /*3e130*/  STL.64 [R1+0xf8], R10 ;  /* 0x0000f80a01007387 */ /* 0x0001e20000100a00 */
[----:B---3--:R-:W-:-:S03]  /*3e140*/  IMAD.MOV.U32 R20, RZ, RZ, R7 ;  /* 0x000000ffff147224 */ /* 0x008fc600078e0007 */
[----:B------:R-:W3:Y:S04]  /*3e150*/  LDL.LU R7, [R1+0x2b5c] ;  /* 0x002b5c0001077983 */ /* 0x000ee80000300800 */
[----:B------:R-:W3:Y:S04]  /*3e160*/  LDL.LU R29, [R1+0x2b58] ;  /* 0x002b5800011d7983 */ /* 0x000ee80000300800 */
[----:B0-----:R-:W3:Y:S01]  /*3e170*/  LDL R10, [R1+0x98] ;  /* 0x00009800010a7983 */ /* 0x001ee20000100800 */
[----:B--2---:R-:W-:Y:S02]  /*3e180*/  IMAD.MOV.U32 R11, RZ, RZ, R3 ;  /* 0x000000ffff0b7224 */ /* 0x004fe400078e0003 */
[----:B------:R-:W-:-:S02]  /*3e190*/  IMAD.MOV.U32 R8, RZ, RZ, R23 ;  /* 0x000000ffff087224 */ /* 0x000fc400078e0017 */
[----:B------:R-:W-:Y:S01]  /*3e1a0*/  IMAD.MOV.U32 R9, RZ, RZ, R22 ;  /* 0x000000ffff097224 */ /* 0x000fe200078e0016 */
[----:B---3--:R-:W-:Y:S04]  /*3e1b0*/  STL.64 [R1+0x2b18], R10 ;  /* 0x002b180a01007387 */ /* 0x008fe80000100a00 */
[----:B------:R0:W-:Y:S02]  /*3e1c0*/  STL.64 [R1+0x2b10], R8 ;  /* 0x002b100801007387 */ /* 0x0001e40000100a00 */
[----:B0-----:R-:W-:Y:S02]  /*3e1d0*/  IMAD.MOV.U32 R8, RZ, RZ, R2 ;  /* 0x000000ffff087224 */ /* 0x001fe400078e0002 */
[----:B------:R-:W-:-:S07]  /*3e1e0*/  IMAD.MOV.U32 R9, RZ, RZ, R0 ;  /* 0x000000ffff097224 */ /* 0x000fce00078e0000 */
[----:B------:R-:W-:Y:S01]  /*3e1f0*/  HMMA.16816.F32.BF16 R8, R4, R8, R16 ;  /* 0x000000080408723c */ /* 0x000fe20000041810 */
[----:B------:R-:W4:-:S15]  /*3e200*/  LDL.LU.64 R16, [R1+0x2b50] ;  /* 0x002b500001107983 */ /* 0x000f1e0000300a00 */
[----:B------:R-:W-:-:S03]  /*3e210*/  NOP ;  /* 0x0000000000007918 */ /* 0x000fc60000000000 */
[----:B------:R0:W-:Y:S01]  /*3e220*/  STL [R1+0x60], R8 ;  /* 0x0000600801007387 */ /* 0x0001e20000100800 */
[----:B------:R-:W-:Y:S02]  /*3e230*/  IMAD.MOV.U32 R2, RZ, RZ, R11 ;  /* 0x000000ffff027224 */ /* 0x000fe400078e000b */
[----:B------:R-:W-:Y:S02]  /*3e240*/  IMAD.MOV.U32 R0, RZ, RZ, R9 ;  /* 0x000000ffff007224 */ /* 0x000fe400078e0009 */
[----:B------:R-:W-:Y:S01]  /*3e250*/  IMAD.MOV.U32 R3, RZ, RZ, R10 ;  /* 0x000000ffff037224 */ /* 0x000fe200078e000a */
[----:B0-----:R-:W2:Y:S04]  /*3e260*/  LDL.LU R8, [R1+0x20] ;  /* 0x0000200001087983 */ /* 0x001ea80000300800 */
[----:B------:R-:W2:Y:S04]  /*3e270*/  LDL.LU R9, [R1+0x24] ;  /* 0x0000240001097983 */ /* 0x000ea80000300800 */
[----:B------:R-:W2:Y:S04]  /*3e280*/  LDL.LU R10, [R1+0x28] ;  /* 0x00002800010a7983 */ /* 0x000ea80000300800 */
[----:B------:R-:W2:Y:S04]  /*3e290*/  LDL.LU R11, [R1+0x2c] ;  /* 0x00002c00010b7983 */ /* 0x000ea80000300800 */
[----:B------:R-:W-:Y:S04]  /*3e2a0*/  STL [R1+0x23fc], R2 ;  /* 0x0023fc0201007387 */ /* 0x000fe80000100800 */
[----:B------:R-:W-:Y:S04]  /*3e2b0*/  STL [R1+0x23f8], R3 ;  /* 0x0023f80301007387 */ /* 0x000fe80000100800 */
[----:B------:R-:W-:Y:S01]  /*3e2c0*/  STL [R1+0x23f4], R0 ;  /* 0x0023f40001007387 */ /* 0x000fe20000100800 */
[----:B----4-:R-:W-:Y:S03]  /*3e2d0*/  HMMA.16816.F32.BF16 R16, R4, R16, R12 ;  /* 0x000000100410723c */ /* 0x010fe6000004180c */
[----:B------:R-:W3:Y:S04]  /*3e2e0*/  LDL.LU.64 R14, [R1+0x2b48] ;  /* 0x002b4800010e7983 */ /* 0x000ee80000300a00 */
[----:B------:R-:W2:-:S12]  /*3e2f0*/  LDL.LU.64 R12, [R1+0x2b40] ;  /* 0x002b4000010c7983 */ /* 0x000e980000300a00 */
[----:B------:R-:W-:Y:S04]  /*3e300*/  STL.64 [R1+0x50], R16 ;  /* 0x0000501001007387 */ /* 0x000fe80000100a00 */
[----:B------:R0:W-:Y:S04]  /*3e310*/  STL.64 [R1+0x58], R18 ;  /* 0x0000581201007387 */ /* 0x0001e80000100a00 */
[----:B0-----:R-:W4:Y:S04]  /*3e320*/  LDL.LU.64 R18, [R1+0x2b38] ;  /* 0x002b380001127983 */ /* 0x001f280000300a00 */
[----:B------:R-:W4:Y:S02]  /*3e330*/  LDL.LU.64 R16, [R1+0x2b30] ;  /* 0x002b300001107983 */ /* 0x000f240000300a00 */
[----:B----4-:R-:W-:Y:S02]  /*3e340*/  HMMA.16816.F32.BF16 R20, R4, R20, R16 ;  /* 0x000000140414723c */ /* 0x010fe40000041810 */
[----:B------:R-:W4:Y:S04]  /*3e350*/  LDL.LU.64 R18, [R1+0x2b28] ;  /* 0x002b280001127983 */ /* 0x000f280000300a00 */
[----:B------:R-:W2:-:S13]  /*3e360*/  LDL.LU.64 R16, [R1+0x2b20] ;  /* 0x002b200001107983 */ /* 0x000e9a0000300a00 */
[----:B------:R-:W-:Y:S02]  /*3e370*/  IMAD.MOV.U32 R0, RZ, RZ, R23 ;  /* 0x000000ffff007224 */ /* 0x000fe400078e0017 */
[----:B------:R-:W-:Y:S02]  /*3e380*/  IMAD.MOV.U32 R3, RZ, RZ, R22 ;  /* 0x000000ffff037224 */ /* 0x000fe400078e0016 */
[----:B------:R-:W-:Y:S01]  /*3e390*/  IMAD.MOV.U32 R2, RZ, RZ, R21 ;  /* 0x000000ffff027224 */ /* 0x000fe200078e0015 */
[----:B------:R0:W-:Y:S04]  /*3e3a0*/  STL [R1+0x40], R20 ;  /* 0x0000401401007387 */ /* 0x0001e80000100800 */
[----:B------:R-:W-:Y:S04]  /*3e3b0*/  STL [R1+0x2410], R0 ;  /* 0x0024100001007387 */ /* 0x000fe80000100800 */
[----:B------:R-:W-:Y:S04]  /*3e3c0*/  STL [R1+0x240c], R3 ;  /* 0x00240c0301007387 */ /* 0x000fe80000100800 */
[----:B------:R-:W-:Y:S04]  /*3e3d0*/  STL [R1+0x2408], R2 ;  /* 0x0024080201007387 */ /* 0x000fe80000100800 */
[----:B0-----:R-:W3:Y:S01]  /*3e3e0*/  LDL.LU R20, [R1] ;  /* 0x0000000001147983 */ /* 0x001ee20000300800 */
[----:B--2---:R-:W-:-:S15]  /*3e3f0*/  HMMA.16816.F32.BF16 R24, R4, R16, R24 ;  /* 0x000000100418723c */ /* 0x004fde0000041818 */
[----:B------:R-:W-:-:S04]  /*3e400*/  NOP ;  /* 0x0000000000007918 */ /* 0x000fc80000000000 */
[----:B------:R0:W-:Y:S04]  /*3e410*/  STL.64 [R1+0x30], R24 ;  /* 0x0000301801007387 */ /* 0x0001e80000100a00 */
[----:B------:R1:W-:Y:S04]  /*3e420*/  STL.64 [R1+0x38], R26 ;  /* 0x0000381a01007387 */ /* 0x0003e80000100a00 */
[----:B------:R-:W2:Y:S04]  /*3e430*/  LDL.LU R21, [R1+0x4] ;  /* 0x0000040001157983 */ /* 0x000ea80000300800 */
[----:B------:R-:W2:Y:S04]  /*3e440*/  LDL.LU R22, [R1+0x8] ;  /* 0x0000080001167983 */ /* 0x000ea80000300800 */
[----:B------:R-:W2:Y:S04]  /*3e450*/  LDL.LU R23, [R1+0xc] ;  /* 0x00000c0001177983 */ /* 0x000ea80000300800 */
[----:B0-----:R-:W2:Y:S04]  /*3e460*/  LDL.LU R24, [R1+0x10] ;  /* 0x0000100001187983 */ /* 0x001ea80000300800 */
[----:B------:R-:W2:Y:S04]  /*3e470*/  LDL.LU R25, [R1+0x14] ;  /* 0x0000140001197983 */ /* 0x000ea80000300800 */
[----:B-1----:R-:W2:Y:S04]  /*3e480*/  LDL.LU R26, [R1+0x18] ;  /* 0x00001800011a7983 */ /* 0x002ea80000300800 */
[----:B------:R-:W2:Y:S04]  /*3e490*/  LDL.LU R27, [R1+0x1c] ;  /* 0x00001c00011b7983 */ /* 0x000ea80000300800 */
[----:B----4-:R0:W-:Y:S04]  /*3e4a0*/  STL.64 [R1+0x2a98], R18 ;  /* 0x002a981201007387 */ /* 0x0101e80000100a00 */
[----:B------:R-:W4:Y:S04]  /*3e4b0*/  LDL.LU R16, [R1+0x1b0] ;  /* 0x0001b00001107983 */ /* 0x000f280000300800 */
[----:B------:R-:W4:Y:S04]  /*3e4c0*/  LDL.LU R17, [R1+0x1b4] ;  /* 0x0001b40001117983 */ /* 0x000f280000300800 */
[----:B0-----:R-:W2:Y:S04]  /*3e4d0*/  LDL.LU R18, [R1+0x1b8] ;  /* 0x0001b80001127983 */ /* 0x001ea80000300800 */
[----:B------:R-:W2:Y:S01]  /*3e4e0*/  LDL.LU R19, [R1+0x1bc] ;  /* 0x0001bc0001137983 */ /* 0x000ea20000300800 */
[----:B------:R-:W-:Y:S03]  /*3e4f0*/  HMMA.16816.F32.BF16 R8, R4, R12, R8 ;  /* 0x0000000c0408723c */ /* 0x000fe60000041808 */
[----:B--2---:R0:W-:Y:S04]  /*3e500*/  STL.64 [R1+0x2aa8], R18 ;  /* 0x002aa81201007387 */ /* 0x0041e80000100a00 */
[----:B----4-:R1:W-:Y:S04]  /*3e510*/  STL.64 [R1+0x2aa0], R16 ;  /* 0x002aa01001007387 */ /* 0x0103e80000100a00 */
[----:B0-----:R-:W2:Y:S08]  /*3e520*/  LDL.64 R18, [R1+0xd8] ;  /* 0x0000d80001127983 */ /* 0x001eb00000100a00 */
[----:B------:R-:W-:-:S02]  /*3e530*/  IMAD.MOV.U32 R3, RZ, RZ, R10 ;  /* 0x000000ffff037224 */ /* 0x000fc400078e000a */
[----:B------:R-:W-:Y:S02]  /*3e540*/  IMAD.MOV.U32 R2, RZ, RZ, R11 ;  /* 0x000000ffff027224 */ /* 0x000fe400078e000b */
[----:B------:R-:W-:Y:S01]  /*3e550*/  IMAD.MOV.U32 R0, RZ, RZ, R9 ;  /* 0x000000ffff007224 */ /* 0x000fe200078e0009 */
[----:B--2---:R0:W-:Y:S04]  /*3e560*/  STL.64 [R1+0x2ac0], R18 ;  /* 0x002ac01201007387 */ /* 0x0041e80000100a00 */
[----:B-1----:R-:W2:Y:S04]  /*3e570*/  LDL.LU R16, [R1+0x1d0] ;  /* 0x0001d00001107983 */ /* 0x002ea80000300800 */
[----:B------:R-:W2:Y:S04]  /*3e580*/  LDL.LU R17, [R1+0x1d4] ;  /* 0x0001d40001117983 */ /* 0x000ea80000300800 */
[----:B0-----:R-:W2:Y:S04]  /*3e590*/  LDL.LU R18, [R1+0x1d8] ;  /* 0x0001d80001127983 */ /* 0x001ea80000300800 */
[----:B------:R-:W2:Y:S04]  /*3e5a0*/  LDL.LU R19, [R1+0x1dc] ;  /* 0x0001dc0001137983 */ /* 0x000ea80000300800 */
[----:B------:R0:W-:Y:S04]  /*3e5b0*/  STL [R1+0x20], R8 ;  /* 0x0000200801007387 */ /* 0x0001e80000100800 */
[----:B------:R-:W4:Y:S04]  /*3e5c0*/  LDL.LU.64 R10, [R1+0x2b18] ;  /* 0x002b1800010a7983 */ /* 0x000f280000300a00 */
[----:B0-----:R-:W2:Y:S04]  /*3e5d0*/  LDL.LU.64 R8, [R1+0x2b10] ;  /* 0x002b100001087983 */ /* 0x001ea80000300a00 */
[----:B---3--:R0:W-:Y:S04]  /*3e5e0*/  STL.64 [R1+0x2a90], R14 ;  /* 0x002a900e01007387 */ /* 0x0081e80000100a00 */
[----:B------:R-:W3:Y:S04]  /*3e5f0*/  LDL.LU R12, [R1+0x1a0] ;  /* 0x0001a000010c7983 */ /* 0x000ee80000300800 */
[----:B------:R-:W3:Y:S01]  /*3e600*/  LDL.LU R13, [R1+0x1a4] ;  /* 0x0001a400010d7983 */ /* 0x000ee20000300800 */
[----:B0-----:R-:W-:-:S03]  /*3e610*/  IMAD.MOV.U32 R14, RZ, RZ, R29 ;  /* 0x000000ffff0e7224 */ /* 0x001fc600078e001d */
[----:B------:R-:W2:Y:S04]  /*3e620*/  LDL.LU R29, [R1+0x2b08] ;  /* 0x002b0800011d7983 */ /* 0x000ea80000300800 */
[----:B------:R-:W2:Y:S04]  /*3e630*/  LDL.LU R15, [R1+0x1ac] ;  /* 0x0001ac00010f7983 */ /* 0x000ea80000300800 */
[----:B--2---:R-:W-:Y:S04]  /*3e640*/  STL.64 [R1+0x2ab8], R14 ;  /* 0x002ab80e01007387 */ /* 0x004fe80000100a00 */
[----:B---3--:R0:W-:Y:S04]  /*3e650*/  STL.64 [R1+0x2ab0], R12 ;  /* 0x002ab00c01007387 */ /* 0x0081e80000100a00 */
[----:B0-----:R-:W2:Y:S04]  /*3e660*/  LDL.LU R12, [R1+0x1c0] ;  /* 0x0001c000010c7983 */ /* 0x001ea80000300800 */
[----:B------:R-:W2:Y:S04]  /*3e670*/  LDL.LU R13, [R1+0x1c4] ;  /* 0x0001c400010d7983 */ /* 0x000ea80000300800 */
[----:B------:R-:W3:Y:S01]  /*3e680*/  LDL.LU R14, [R1+0x1c8] ;  /* 0x0001c800010e7983 */ /* 0x000ee20000300800 */
[----:B------:R-:W-:Y:S01]  /*3e690*/  HMMA.16816.F32.BF16 R24, R4, R8, R24 ;  /* 0x000000080418723c */ /* 0x000fe20000041818 */
[----:B------:R-:W-:-:S05]  /*3e6a0*/  IMAD.MOV.U32 R15, RZ, RZ, R29 ;  /* 0x000000ffff0f7224 */ /* 0x000fca00078e001d */
[----:B---3--:R0:W-:Y:S04]  /*3e6b0*/  STL.64 [R1+0x2ad0], R14 ;  /* 0x002ad00e01007387 */ /* 0x0081e80000100a00 */
[----:B--2---:R-:W-:Y:S04]  /*3e6c0*/  STL.64 [R1+0x2ac8], R12 ;  /* 0x002ac80c01007387 */ /* 0x004fe80000100a00 */
[----:B0-----:R-:W2:Y:S04]  /*3e6d0*/  LDL.64 R14, [R1+0xe8] ;  /* 0x0000e800010e7983 */ /* 0x001ea80000100a00 */
[----:B------:R-:W-:Y:S04]  /*3e6e0*/  STL [R1+0x26e8], R3 ;  /* 0x0026e80301007387 */ /* 0x000fe80000100800 */
[----:B------:R-:W-:Y:S04]  /*3e6f0*/  STL [R1+0x25f8], R0 ;  /* 0x0025f80001007387 */ /* 0x000fe80000100800 */
[----:B------:R0:W-:Y:S04]  /*3e700*/  STL.64 [R1+0x10], R24 ;  /* 0x0000101801007387 */ /* 0x0001e80000100a00 */
[----:B------:R1:W-:Y:S04]  /*3e710*/  STL.64 [R1+0x18], R26 ;  /* 0x0000181a01007387 */ /* 0x0003e80000100a00 */
[----:B0-----:R-:W1:Y:S02]  /*3e720*/  LDL.LU.64 R24, [R1+0x2b00] ;  /* 0x002b000001187983 */ /* 0x001e640000300a00 */
[----:B-1----:R-:W-:Y:S02]  /*3e730*/  HMMA.16816.F32.BF16 R24, R4, R24, R20 ;  /* 0x000000180418723c */ /* 0x002fe40000041814 */
[----:B------:R-:W3:-:S15]  /*3e740*/  LDL.LU.64 R20, [R1+0x2af8] ;  /* 0x002af80001147983 */ /* 0x000ede0000300a00 */
[----:B------:R-:W-:Y:S02]  /*3e750*/  NOP ;  /* 0x0000000000007918 */ /* 0x000fe40000000000 */
[----:B------:R-:W-:Y:S04]  /*3e760*/  STL.64 [R1], R24 ;  /* 0x0000001801007387 */ /* 0x000fe80000100a00 */
[----:B------:R0:W-:Y:S04]  /*3e770*/  STL.64 [R1+0x8], R26 ;  /* 0x0000081a01007387 */ /* 0x0001e80000100a00 */
[----:B0-----:R-:W3:Y:S04]  /*3e780*/  LDL.LU.64 R26, [R1+0x2af0] ;  /* 0x002af000011a7983 */ /* 0x001ee80000300a00 */
[----:B------:R-:W3:Y:S04]  /*3e790*/  LDL.LU.64 R24, [R1+0x2ae8] ;  /* 0x002ae80001187983 */ /* 0x000ee80000300a00 */
[----:B------:R-:W2:Y:S01]  /*3e7a0*/  LDL.LU.64 R22, [R1+0x2ae0] ;  /* 0x002ae00001167983 */ /* 0x000ea20000300a00 */
[----:B---3--:R-:W-:Y:S03]  /*3e7b0*/  HMMA.16816.F32.BF16 R24, R4, R20, R24 ;  /* 0x000000140418723c */ /* 0x008fe60000041818 */
[----:B------:R-:W3:Y:S01]  /*3e7c0*/  LDL.LU.64 R20, [R1+0x2ad8] ;  /* 0x002ad80001147983 */ /* 0x000ee20000300a00 */
[----:B--2---:R-:W-:-:S02]  /*3e7d0*/  IMAD.MOV.U32 R5, RZ, RZ, R14 ;  /* 0x000000ffff057224 */ /* 0x004fc400078e000e */
[----:B------:R-:W-:-:S13]  /*3e7e0*/  IMAD.MOV.U32 R4, RZ, RZ, R15 ;  /* 0x000000ffff047224 */ /* 0x000fda00078e000f */
[----:B------:R0:W-:Y:S04]  /*3e7f0*/  STL.64 [R1+0x2330], R26 ;  /* 0x0023301a01007387 */ /* 0x0001e80000100a00 */
[----:B------:R-:W-:Y:S04]  /*3e800*/  STL.64 [R1+0x2418], R24 ;  /* 0x0024181801007387 */ /* 0x000fe80000100a00 */
[----:B0-----:R-:W2:Y:S01]  /*3e810*/  LDL.LU.64 R26, [R1+0xc8] ;  /* 0x0000c800011a7983 */ /* 0x001ea20000300a00 */
[----:B---3--:R-:W-:Y:S03]  /*3e820*/  HMMA.16816.F32.BF16 R16, R20, R14, R16 ;  /* 0x0000000e1410723c */ /* 0x008fe60000041810 */
[----:B------:R-:W3:Y:S04]  /*3e830*/  LDL.LU.64 R14, [R1+0x2ad0] ;  /* 0x002ad000010e7983 */ /* 0x000ee80000300a00 */
[----:B------:R-:W3:-:S12]  /*3e840*/  LDL.LU.64 R12, [R1+0x2ac8] ;  /* 0x002ac800010c7983 */ /* 0x000ed80000300a00 */
[----:B------:R-:W-:Y:S04]  /*3e850*/  STL.64 [R1+0xd80], R16 ;  /* 0x000d801001007387 */ /* 0x000fe80000100a00 */
[----:B------:R0:W-:Y:S04]  /*3e860*/  STL.64 [R1+0xd88], R18 ;  /* 0x000d881201007387 */ /* 0x0001e80000100a00 */
[----:B0-----:R-:W3:Y:S01]  /*3e870*/  LDL.LU.64 R18, [R1+0x2ac0] ;  /* 0x002ac00001127983 */ /* 0x001ee20000300a00 */
[----:B------:R-:W-:-:S05]  /*3e880*/  IMAD.MOV.U32 R29, RZ, RZ, R16 ;  /* 0x000000ffff1d7224 */ /* 0x000fca00078e0010 */
[----:B------:R-:W-:Y:S01]  /*3e890*/  STL [R1+0x21f8], R29 ;  /* 0x0021f81d01007387 */ /* 0x000fe20000100800 */
        /* <DEDUP_REMOVED lines=8> */
[----:B------:R-:W2:Y:S04]  /*3e920*/  LDL.LU.64 R18, [R1+0x2aa8] ;  /* 0x002aa80001127983 */ /* 0x000ea80000300a00 */
[----:B------:R-:W2:Y:S02]  /*3e930*/  LDL.LU.64 R16, [R1+0x2aa0] ;  /* 0x002aa00001107983 */ /* 0x000ea40000300a00 */
[----:B--2---:R-:W-:-:S15]  /*3e940*/  HMMA.16816.F32.BF16 R16, R20, R26, R16 ;  /* 0x0000001a1410723c */ /* 0x004fde0000041810 */
[----:B------:R-:W-:-:S04]  /*3e950*/  NOP ;  /* 0x0000000000007918 */ /* 0x000fc80000000000 */
        /* <DEDUP_REMOVED lines=8> */
[----:B---3--:R-:W-:Y:S01]  /*3e9e0*/  HMMA.16816.F32.BF16 R12, R20, R18, R12 ;  /* 0x00000012140c723c */ /* 0x008fe2000004180c */
        /* <DEDUP_REMOVED lines=10> */
[----:B------:R-:W2:Y:S04]  /*3ea90*/  LDL.LU R18, [R1+0x388] ;  /* 0x0003880001127983 */ /* 0x000ea80000300800 */
[----:B------:R-:W2:Y:S01]  /*3eaa0*/  LDL.LU R19, [R1+0x38c] ;  /* 0x00038c0001137983 */ /* 0x000ea20000300800 */
[C---:B----4-:R-:W-:Y:S08]  /*3eab0*/  HMMA.16816.F32.BF16 R8, R20.reuse, R10, R24 ;  /* 0x0000000a1408723c */ /* 0x050ff00000041818 */
[----:B--2---:R-:W-:Y:S01]  /*3eac0*/  HMMA.16816.F32.BF16 R16, R20, R14, R16 ;  /* 0x0000000e1410723c */ /* 0x004fe20000041810 */
[----:B------:R-:W0:Y:S04]  /*3ead0*/  LDSM.16.MT88.4 R12, [R28+UR5+0xc100] ;  /* 0x00c100051c0c783b */ /* 0x000e280008004200 */
[----:B0-----:R-:W-:-:S14]  /*3eae0*/  STL.64 [R1+0x2a08], R14 ;  /* 0x002a080e01007387 */ /* 0x001fdc0000100a00 */
[----:B------:R-:W-:Y:S04]  /*3eaf0*/  STL.64 [R1+0x980], R16 ;  /* 0x0009801001007387 */ /* 0x000fe80000100a00 */
[----:B------:R-:W-:Y:S04]  /*3eb00*/  STL.64 [R1+0x988], R18 ;  /* 0x0009881201007387 */ /* 0x000fe80000100a00 */
[----:B------:R0:W-:Y:S04]  /*3eb10*/  STL.64 [R1+0x2a00], R12 ;  /* 0x002a000c01007387 */ /* 0x0001e80000100a00 */
[----:B0-----:R-:W2:Y:S04]  /*3eb20*/  LDL.LU R12, [R1+0x800] ;  /* 0x00080000010c7983 */ /* 0x001ea80000300800 */
[----:B------:R-:W-:Y:S04]  /*3eb30*/  STL.64 [R1+0x8a0], R8 ;  /* 0x0008a00801007387 */ /* 0x000fe80000100a00 */
[----:B------:R-:W-:Y:S04]  /*3eb40*/  STL.64 [R1+0x8a8], R10 ;  /* 0x0008a80a01007387 */ /* 0x000fe80000100a00 */
[----:B------:R-:W2:Y:S04]  /*3eb50*/  LDL.LU R13, [R1+0x804] ;  /* 0x00080400010d7983 */ /* 0x000ea80000300800 */
[----:B------:R-:W3:Y:S04]  /*3eb60*/  LDL.LU R14, [R1+0x808] ;  /* 0x00080800010e7983 */ /* 0x000ee80000300800 */
[----:B------:R-:W3:Y:S01]  /*3eb70*/  LDL.LU R15, [R1+0x80c] ;  /* 0x00080c00010f7983 */ /* 0x000ee20000300800 */
[----:B------:R-:W-:-:S02]  /*3eb80*/  IMAD.MOV.U32 R26, RZ, RZ, R7 ;  /* 0x000000ffff1a7224 */ /* 0x000fc400078e0007 */
[----:B------:R-:W-:Y:S01]  /*3eb90*/  IMAD.MOV.U32 R27, RZ, RZ, R6 ;  /* 0x000000ffff1b7224 */ /* 0x000fe200078e0006 */
[----:B------:R-:W0:Y:S04]  /*3eba0*/  LDSM.16.MT88.4 R8, [R28+UR5+0xc180] ;  /* 0x00c180051c08783b */ /* 0x000e280008004200 */
[----:B------:R-:W-:Y:S04]  /*3ebb0*/  STL.64 [R1+0x2a58], R26 ;  /* 0x002a581a01007387 */ /* 0x000fe80000100a00 */
[----:B---3--:R1:W-:Y:S04]  /*3ebc0*/  STL.64 [R1+0x2a18], R14 ;  /* 0x002a180e01007387 */ /* 0x0083e80000100a00 */
[----:B--2---:R2:W-:Y:S04]  /*3ebd0*/  STL.64 [R1+0x2a10], R12 ;  /* 0x002a100c01007387 */ /* 0x0045e80000100a00 */
[----:B-1----:R-:W3:Y:S01]  /*3ebe0*/  LDL.64 R14, [R1+0xa8] ;  /* 0x0000a800010e7983 */ /* 0x002ee20000100a00 */
[----:B------:R-:W-:-:S02]  /*3ebf0*/  IMAD.MOV.U32 R26, RZ, RZ, R5 ;  /* 0x000000ffff1a7224 */ /* 0x000fc400078e0005 */
[----:B------:R-:W-:Y:S01]  /*3ec00*/  IMAD.MOV.U32 R27, RZ, RZ, R4 ;  /* 0x000000ffff1b7224 */ /* 0x000fe200078e0004 */
[----:B---3--:R1:W-:Y:S04]  /*3ec10*/  STL.64 [R1+0x2a28], R14 ;  /* 0x002a280e01007387 */ /* 0x0083e80000100a00 */
[----:B--2---:R-:W2:Y:S04]  /*3ec20*/  LDL.LU R12, [R1+0x830] ;  /* 0x00083000010c7983 */ /* 0x004ea80000300800 */
[----:B------:R-:W2:Y:S04]  /*3ec30*/  LDL.LU R13, [R1+0x834] ;  /* 0x00083400010d7983 */ /* 0x000ea80000300800 */
[----:B-1----:R-:W3:Y:S04]  /*3ec40*/  LDL.LU R14, [R1+0x838] ;  /* 0x00083800010e7983 */ /* 0x002ee80000300800 */
[----:B------:R-:W3:Y:S04]  /*3ec50*/  LDL.LU R15, [R1+0x83c] ;  /* 0x00083c00010f7983 */ /* 0x000ee80000300800 */
[----:B------:R-:W4:Y:S04]  /*3ec60*/  LDL R6, [R1+0x88] ;  /* 0x0000880001067983 */ /* 0x000f280000100800 */
[----:B------:R-:W4:Y:S04]  /*3ec70*/  LDL R7, [R1+0x8c] ;  /* 0x00008c0001077983 */ /* 0x000f280000100800 */
[----:B------:R-:W-:Y:S04]  /*3ec80*/  STL.64 [R1+0x2a80], R26 ;  /* 0x002a801a01007387 */ /* 0x000fe80000100a00 */
[----:B------:R-:W2:Y:S04]  /*3ec90*/  LDL R18, [R1+0x78] ;  /* 0x0000780001127983 */ /* 0x000ea80000100800 */
[----:B------:R-:W2:Y:S04]  /*3eca0*/  LDL R19, [R1+0x7c] ;  /* 0x00007c0001137983 */ /* 0x000ea80000100800 */
[----:B--2---:R1:W-:Y:S04]  /*3ecb0*/  STL.64 [R1+0x2a88], R18 ;  /* 0x002a881201007387 */ /* 0x0043e80000100a00 */
[----:B------:R-:W4:Y:S04]  /*3ecc0*/  LDL.LU R16, [R1+0x710] ;  /* 0x0007100001107983 */ /* 0x000f280000300800 */
[----:B------:R-:W4:Y:S04]  /*3ecd0*/  LDL.LU R17, [R1+0x714] ;  /* 0x0007140001117983 */ /* 0x000f280000300800 */
[----:B-1----:R-:W4:Y:S04]  /*3ece0*/  LDL.LU R18, [R1+0x718] ;  /* 0x0007180001127983 */ /* 0x002f280000300800 */
[----:B------:R-:W4:Y:S04]  /*3ecf0*/  LDL.LU R19, [R1+0x71c] ;  /* 0x00071c0001137983 */ /* 0x000f280000300800 */
[----:B------:R-:W2:Y:S04]  /*3ed00*/  LDL.LU R24, [R1+0x700] ;  /* 0x0007000001187983 */ /* 0x000ea80000300800 */
[----:B------:R-:W2:Y:S04]  /*3ed10*/  LDL.LU R25, [R1+0x704] ;  /* 0x0007040001197983 */ /* 0x000ea80000300800 */
[----:B------:R-:W2:Y:S04]  /*3ed20*/  LDL.LU R26, [R1+0x708] ;  /* 0x00070800011a7983 */ /* 0x000ea80000300800 */
[----:B------:R-:W2:Y:S04]  /*3ed30*/  LDL.LU R27, [R1+0x70c] ;  /* 0x00070c00011b7983 */ /* 0x000ea80000300800 */
        /* <DEDUP_REMOVED lines=12> */
[C---:B----4-:R-:W-:Y:S03]  /*3ee00*/  HMMA.16816.F32.BF16 R4, R20.reuse, R6, R16 ;  /* 0x000000061404723c */ /* 0x050fe60000041810 */
[----:B---3--:R-:W-:Y:S04]  /*3ee10*/  STL.64 [R1+0x2a68], R14 ;  /* 0x002a680e01007387 */ /* 0x008fe80000100a00 */
[----:B--2---:R1:W-:Y:S04]  /*3ee20*/  STL.64 [R1+0x2a60], R12 ;  /* 0x002a600c01007387 */ /* 0x0043e80000100a00 */
[----:B-1----:R-:W2:Y:S04]  /*3ee30*/  LDL.LU R12, [R1+0x860] ;  /* 0x00086000010c7983 */ /* 0x002ea80000300800 */
[----:B------:R-:W2:Y:S04]  /*3ee40*/  LDL.LU R13, [R1+0x864] ;  /* 0x00086400010d7983 */ /* 0x000ea80000300800 */
[----:B------:R-:W2:Y:S04]  /*3ee50*/  LDL.LU R14, [R1+0x868] ;  /* 0x00086800010e7983 */ /* 0x000ea80000300800 */
[----:B------:R-:W2:Y:S04]  /*3ee60*/  LDL.LU R15, [R1+0x86c] ;  /* 0x00086c00010f7983 */ /* 0x000ea80000300800 */
[----:B0-----:R-:W-:Y:S04]  /*3ee70*/  STL.64 [R1+0x2990], R10 ;  /* 0x0029900a01007387 */ /* 0x001fe80000100a00 */
[----:B------:R-:W-:Y:S04]  /*3ee80*/  STL.64 [R1+0x2988], R8 ;  /* 0x0029880801007387 */ /* 0x000fe80000100a00 */
[----:B------:R-:W3:Y:S04]  /*3ee90*/  LDL.LU.64 R18, [R1+0x2a88] ;  /* 0x002a880001127983 */ /* 0x000ee80000300a00 */
[----:B------:R-:W-:Y:S04]  /*3eea0*/  STL.64 [R1+0x890], R4 ;  /* 0x0008900401007387 */ /* 0x000fe80000100a00 */
[----:B------:R-:W-:Y:S04]  /*3eeb0*/  STL.64 [R1+0x898], R6 ;  /* 0x0008980601007387 */ /* 0x000fe80000100a00 */
[----:B------:R-:W0:Y:S04]  /*3eec0*/  LDSM.16.MT88.4 R4, [R28+UR5+0xc200] ;  /* 0x00c200051c04783b */ /* 0x000e280008004200 */
[----:B0-----:R0:W-:Y:S04]  /*3eed0*/  STL.64 [R1+0x2920], R6 ;  /* 0x0029200601007387 */ /* 0x0011e80000100a00 */
[----:B------:R1:W-:Y:S04]  /*3eee0*/  STL.64 [R1+0x2918], R4 ;  /* 0x0029180401007387 */ /* 0x0003e80000100a00 */
[----:B0-----:R-:W4:Y:S01]  /*3eef0*/  LDL.64 R6, [R1+0x98] ;  /* 0x0000980001067983 */ /* 0x001f220000100a00 */
[----:B---3--:R-:W-:Y:S03]  /*3ef00*/  HMMA.16816.F32.BF16 R20, R20, R18, R24 ;  /* 0x000000121414723c */ /* 0x008fe60000041818 */
[----:B----4-:R0:W-:Y:S04]  /*3ef10*/  STL.64 [R1+0x2a20], R6 ;  /* 0x002a200601007387 */ /* 0x0101e80000100a00 */
[----:B-1----:R-:W3:Y:S04]  /*3ef20*/  LDL.LU R4, [R1+0x820] ;  /* 0x0008200001047983 */ /* 0x002ee80000300800 */
[----:B------:R-:W3:Y:S04]  /*3ef30*/  LDL.LU R5, [R1+0x824] ;  /* 0x0008240001057983 */ /* 0x000ee80000300800 */
[----:B0-----:R-:W3:Y:S04]  /*3ef40*/  LDL.LU R6, [R1+0x828] ;  /* 0x0008280001067983 */ /* 0x001ee80000300800 */
[----:B------:R-:W3:Y:S04]  /*3ef50*/  LDL.LU R7, [R1+0x82c] ;  /* 0x00082c0001077983 */ /* 0x000ee80000300800 */
[----:B------:R-:W2:Y:S04]  /*3ef60*/  LDL.LU.64 R26, [R1+0x2a80] ;  /* 0x002a8000011a7983 */ /* 0x000ea80000300a00 */
[----:B------:R-:W2:Y:S04]  /*3ef70*/  LDL.LU.64 R18, [R1+0x2a78] ;  /* 0x002a780001127983 */ /* 0x000ea80000300a00 */
[----:B------:R-:W2:Y:S04]  /*3ef80*/  LDL.LU.64 R16, [R1+0x2a70] ;  /* 0x002a700001107983 */ /* 0x000ea80000300a00 */
[----:B------:R-:W-:Y:S04]  /*3ef90*/  STL.64 [R1+0x870], R20 ;  /* 0x0008701401007387 */ /* 0x000fe80000100a00 */
[----:B------:R-:W-:Y:S04]  /*3efa0*/  STL.64 [R1+0x878], R22 ;  /* 0x0008781601007387 */ /* 0x000fe80000100a00 */
[----:B------:R-:W0:Y:S04]  /*3efb0*/  LDSM.16.MT88.4 R20, [R28+UR5+0xc280] ;  /* 0x00c280051c14783b */ /* 0x000e280008004200 */
[----:B0-----:R0:W-:Y:S04]  /*3efc0*/  STL.64 [R1+0x28a8], R22 ;  /* 0x0028a81601007387 */ /* 0x0011e80000100a00 */
[----:B------:R-:W-:Y:S04]  /*3efd0*/  STL.64 [R1+0x28a0], R20 ;  /* 0x0028a01401007387 */ /* 0x000fe80000100a00 */
[----:B0-----:R-:W4:Y:S01]  /*3efe0*/  LDL.64 R22, [R1+0x78] ;  /* 0x0000780001167983 */ /* 0x001f220000100a00 */
        /* <DEDUP_REMOVED lines=21> */
[----:B------:R-:W3:Y:S04]  /*3f140*/  LDL.LU R24, [R1+0x810] ;  /* 0x0008100001187983 */ /* 0x000ee80000300800 */
[----:B------:R-:W3:Y:S04]  /*3f150*/  LDL.LU R25, [R1+0x814] ;  /* 0x0008140001197983 */ /* 0x000ee80000300800 */
[----:B0-----:R-:W3:Y:S04]  /*3f160*/  LDL.LU R26, [R1+0x818] ;  /* 0x00081800011a7983 */ /* 0x001ee80000300800 */
[----:B------:R-:W3:Y:S01]  /*3f170*/  LDL.LU R27, [R1+0x81c] ;  /* 0x00081c00011b7983 */ /* 0x000ee20000300800 */
[----:B--2---:R-:W-:Y:S03]  /*3f180*/  HMMA.16816.F32.BF16 R8, R16, R10, R12 ;  /* 0x0000000a1008723c */ /* 0x004fe6000004180c */
[----:B------:R-:W3:-:S15]  /*3f190*/  LDL.LU.64 R14, [R1+0x2a28] ;  /* 0x002a2800010e7983 */ /* 0x000ede0000300a00 */
[----:B------:R-:W-:Y:S01]  /*3f1a0*/  NOP ;  /* 0x0000000000007918 */ /* 0x000fe20000000000 */
[----:B------:R0:W-:Y:S04]  /*3f1b0*/  STL.64 [R1+0xa20], R8 ;  /* 0x000a200801007387 */ /* 0x0001e80000100a00 */
[----:B------:R1:W-:Y:S04]  /*3f1c0*/  STL.64 [R1+0xa28], R10 ;  /* 0x000a280a01007387 */ /* 0x0003e80000100a00 */
[----:B0-----:R-:W2:Y:S04]  /*3f1d0*/  LDL.LU R8, [R1+0x4b0] ;  /* 0x0004b00001087983 */ /* 0x001ea80000300800 */
[----:B------:R-:W2:Y:S04]  /*3f1e0*/  LDL.LU R9, [R1+0x4b4] ;  /* 0x0004b40001097983 */ /* 0x000ea80000300800 */
[----:B-1----:R-:W2:Y:S04]  /*3f1f0*/  LDL.LU R10, [R1+0x4b8] ;  /* 0x0004b800010a7983 */ /* 0x002ea80000300800 */
[----:B------:R-:W2:Y:S01]  /*3f200*/  LDL.LU R11, [R1+0x4bc] ;  /* 0x0004bc00010b7983 */ /* 0x000ea20000300800 */
[----:B---3--:R-:W-:Y:S01]  /*3f210*/  HMMA.16816.F32.BF16 R4, R16, R14, R4 ;  /* 0x0000000e1004723c */ /* 0x008fe20000041804 */
[----:B------:R-:W-:-:S02]  /*3f220*/  IMAD.MOV.U32 R21, RZ, RZ, R14 ;  /* 0x000000ffff157224 */ /* 0x000fc400078e000e */
[----:B------:R-:W-:Y:S01]  /*3f230*/  IMAD.MOV.U32 R20, RZ, RZ, R15 ;  /* 0x000000ffff147224 */ /* 0x000fe200078e000f */
[----:B--2---:R0:W-:Y:S04]  /*3f240*/  STL.64 [R1+0x29a0], R10 ;  /* 0x0029a00a01007387 */ /* 0x0041e80000100a00 */
[----:B------:R-:W-:Y:S04]  /*3f250*/  STL.64 [R1+0x2998], R8 ;  /* 0x0029980801007387 */ /* 0x000fe80000100a00 */
[----:B0-----:R-:W2:Y:S07]  /*3f260*/  LDL.64 R10, [R1+0x88] ;  /* 0x00008800010a7983 */ /* 0x001eae0000100a00 */
[----:B------:R-:W-:Y:S04]  /*3f270*/  STL.64 [R1+0x950], R4 ;  /* 0x0009500401007387 */ /* 0x000fe80000100a00 */
[----:B------:R0:W-:Y:S04]  /*3f280*/  STL.64 [R1+0x958], R6 ;  /* 0x0009580601007387 */ /* 0x0001e80000100a00 */
[----:B0-----:R-:W3:Y:S04]  /*3f290*/  LDL.LU.64 R6, [R1+0x2a20] ;  /* 0x002a200001067983 */ /* 0x001ee80000300a00 */
[----:B------:R-:W2:Y:S04]  /*3f2a0*/  LDL.LU.64 R14, [R1+0x2a18] ;  /* 0x002a1800010e7983 */ /* 0x000ea80000300a00 */
[----:B------:R-:W2:Y:S01]  /*3f2b0*/  LDL.LU.64 R12, [R1+0x2a10] ;  /* 0x002a1000010c7983 */ /* 0x000ea20000300a00 */
[----:B---3--:R-:W-:Y:S01]  /*3f2c0*/  HMMA.16816.F32.BF16 R24, R16, R6, R24 ;  /* 0x000000061018723c */ /* 0x008fe20000041818 */
[----:B------:R-:W-:-:S02]  /*3f2d0*/  IMAD.MOV.U32 R3, RZ, RZ, R6 ;  /* 0x000000ffff037224 */ /* 0x000fc400078e0006 */
[----:B------:R-:W-:-:S05]  /*3f2e0*/  IMAD.MOV.U32 R0, RZ, RZ, R7 ;  /* 0x000000ffff007224 */ /* 0x000fca00078e0007 */
[----:B--2---:R-:W-:Y:S11]  /*3f2f0*/  HMMA.16816.F32.BF16 R4, R16, R10, R12 ;  /* 0x0000000a1004723c */ /* 0x004ff6000004180c */
[----:B------:R-:W-:Y:S04]  /*3f300*/  STL.64 [R1+0x810], R24 ;  /* 0x0008101801007387 */ /* 0x000fe80000100a00 */
[----:B------:R-:W-:Y:S04]  /*3f310*/  STL.64 [R1+0x818], R26 ;  /* 0x0008181a01007387 */ /* 0x000fe80000100a00 */
[----:B------:R-:W4:Y:S04]  /*3f320*/  LDL.LU R12, [R1+0x6f0] ;  /* 0x0006f000010c7983 */ /* 0x000f280000300800 */
[----:B------:R0:W-:Y:S04]  /*3f330*/  STL.64 [R1+0x530], R4 ;  /* 0x0005300401007387 */ /* 0x0001e80000100a00 */
[----:B------:R1:W-:Y:S04]  /*3f340*/  STL.64 [R1+0x538], R6 ;  /* 0x0005380601007387 */ /* 0x0003e80000100a00 */
[----:B------:R-:W4:Y:S04]  /*3f350*/  LDL.LU R13, [R1+0x6f4] ;  /* 0x0006f400010d7983 */ /* 0x000f280000300800 */
[----:B------:R-:W4:Y:S04]  /*3f360*/  LDL.LU R14, [R1+0x6f8] ;  /* 0x0006f800010e7983 */ /* 0x000f280000300800 */
[----:B------:R-:W4:Y:S04]  /*3f370*/  LDL.LU R15, [R1+0x6fc] ;  /* 0x0006fc00010f7983 */ /* 0x000f280000300800 */
[----:B0-----:R-:W2:Y:S04]  /*3f380*/  LDL.LU R4, [R1+0x6e0] ;  /* 0x0006e00001047983 */ /* 0x001ea80000300800 */
[----:B------:R-:W2:Y:S04]  /*3f390*/  LDL.LU R5, [R1+0x6e4] ;  /* 0x0006e40001057983 */ /* 0x000ea80000300800 */
[----:B-1----:R-:W2:Y:S04]  /*3f3a0*/  LDL.LU R6, [R1+0x6e8] ;  /* 0x0006e80001067983 */ /* 0x002ea80000300800 */
[----:B------:R-:W2:Y:S04]  /*3f3b0*/  LDL.LU R7, [R1+0x6ec] ;  /* 0x0006ec0001077983 */ /* 0x000ea80000300800 */
[----:B------:R-:W3:Y:S04]  /*3f3c0*/  LDL.64 R26, [R1+0xd8] ;  /* 0x0000d800011a7983 */ /* 0x000ee80000100a00 */
[----:B---3--:R0:W-:Y:S04]  /*3f3d0*/  STL.64 [R1+0x29f8], R26 ;  /* 0x0029f81a01007387 */ /* 0x0081e80000100a00 */
[----:B0-----:R-:W2:Y:S04]  /*3f3e0*/  LDL.64 R26, [R1+0xe8] ;  /* 0x0000e800011a7983 */ /* 0x001ea80000100a00 */
[----:B------:R0:W-:Y:S04]  /*3f3f0*/  STL.64 [R1+0x29a8], R10 ;  /* 0x0029a80a01007387 */ /* 0x0001e80000100a00 */
[----:B------:R-:W3:Y:S04]  /*3f400*/  LDL.LU R8, [R1+0x690] ;  /* 0x0006900001087983 */ /* 0x000ee80000300800 */
[----:B------:R-:W3:Y:S04]  /*3f410*/  LDL.LU R9, [R1+0x694] ;  /* 0x0006940001097983 */ /* 0x000ee80000300800 */
[----:B0-----:R-:W2:Y:S04]  /*3f420*/  LDL.LU R10, [R1+0x698] ;  /* 0x00069800010a7983 */ /* 0x001ea80000300800 */
[----:B------:R-:W2:Y:S04]  /*3f430*/  LDL.LU R11, [R1+0x69c] ;  /* 0x00069c00010b7983 */ /* 0x000ea80000300800 */
[----:B--2---:R0:W-:Y:S04]  /*3f440*/  STL.64 [R1+0x29b8], R10 ;  /* 0x0029b80a01007387 */ /* 0x0041e80000100a00 */
[----:B---3--:R1:W-:Y:S01]  /*3f450*/  STL.64 [R1+0x29b0], R8 ;  /* 0x0029b00801007387 */ /* 0x0083e20000100a00 */
[----:B0-----:R-:W-:-:S02]  /*3f460*/  IMAD.MOV.U32 R10, RZ, RZ, R21 ;  /* 0x000000ffff0a7224 */ /* 0x001fc400078e0015 */
[----:B------:R-:W-:-:S05]  /*3f470*/  IMAD.MOV.U32 R11, RZ, RZ, R20 ;  /* 0x000000ffff0b7224 */ /* 0x000fca00078e0014 */
[----:B------:R0:W-:Y:S04]  /*3f480*/  STL.64 [R1+0x29c8], R10 ;  /* 0x0029c80a01007387 */ /* 0x0001e80000100a00 */
[----:B-1----:R-:W2:Y:S04]  /*3f490*/  LDL.LU R8, [R1+0x6b0] ;  /* 0x0006b00001087983 */ /* 0x002ea80000300800 */
[----:B------:R-:W2:Y:S04]  /*3f4a0*/  LDL.LU R9, [R1+0x6b4] ;  /* 0x0006b40001097983 */ /* 0x000ea80000300800 */
[----:B0-----:R-:W3:Y:S04]  /*3f4b0*/  LDL.LU R10, [R1+0x6b8] ;  /* 0x0006b800010a7983 */ /* 0x001ee80000300800 */
[----:B------:R-:W3:Y:S04]  /*3f4c0*/  LDL.LU R11, [R1+0x6bc] ;  /* 0x0006bc00010b7983 */ /* 0x000ee80000300800 */
[----:B---3--:R-:W-:Y:S04]  /*3f4d0*/  STL.64 [R1+0x29d8], R10 ;  /* 0x0029d80a01007387 */ /* 0x008fe80000100a00 */
[----:B--2---:R0:W-:Y:S04]  /*3f4e0*/  STL.64 [R1+0x29d0], R8 ;  /* 0x0029d00801007387 */ /* 0x0041e80000100a00 */
[----:B0-----:R-:W2:Y:S04]  /*3f4f0*/  LDL.LU R8, [R1+0x6c0] ;  /* 0x0006c00001087983 */ /* 0x001ea80000300800 */
[----:B------:R-:W2:Y:S04]  /*3f500*/  LDL.LU R9, [R1+0x6c4] ;  /* 0x0006c40001097983 */ /* 0x000ea80000300800 */
[----:B------:R-:W3:Y:S04]  /*3f510*/  LDL.LU R10, [R1+0x6c8] ;  /* 0x0006c800010a7983 */ /* 0x000ee80000300800 */
[----:B------:R-:W3:Y:S01]  /*3f520*/  LDL.LU R11, [R1+0x6cc] ;  /* 0x0006cc00010b7983 */ /* 0x000ee20000300800 */
[----:B----4-:R-:W-:Y:S03]  /*3f530*/  HMMA.16816.F32.BF16 R16, R16, R22, R12 ;  /* 0x000000161010723c */ /* 0x010fe6000004180c */
        /* <DEDUP_REMOVED lines=9> */
[----:B------:R-:W4:Y:S04]  /*3f5d0*/  LDL.LU R20, [R1+0x6a0] ;  /* 0x0006a00001147983 */ /* 0x000f280000300800 */
[----:B------:R-:W-:Y:S04]  /*3f5e0*/  STL.64 [R1+0x1d0], R16 ;  /* 0x0001d01001007387 */ /* 0x000fe80000100a00 */
[----:B------:R1:W-:Y:S04]  /*3f5f0*/  STL.64 [R1+0x1d8], R18 ;  /* 0x0001d81201007387 */ /* 0x0003e80000100a00 */
[----:B------:R-:W4:Y:S04]  /*3f600*/  LDL.LU R21, [R1+0x6a4] ;  /* 0x0006a40001157983 */ /* 0x000f280000300800 */
[----:B0-----:R-:W4:Y:S04]  /*3f610*/  LDL.LU R22, [R1+0x6a8] ;  /* 0x0006a80001167983 */ /* 0x001f280000300800 */
[----:B------:R-:W4:Y:S04]  /*3f620*/  LDL.LU R23, [R1+0x6ac] ;  /* 0x0006ac0001177983 */ /* 0x000f280000300800 */
[----:B-1----:R-:W2:Y:S01]  /*3f630*/  LDL.64 R18, [R1+0xb8] ;  /* 0x0000b80001127983 */ /* 0x002ea20000100a00 */
[----:B---3--:R-:W-:-:S15]  /*3f640*/  HMMA.16816.F32.BF16 R4, R12, R26, R4 ;  /* 0x0000001a0c04723c */ /* 0x008fde0000041804 */
        /* <DEDUP_REMOVED lines=30> */
[----:B0-----:R-:W4:Y:S04]  /*3f830*/  LDL.LU.64 R10, [R1+0x29c8] ;  /* 0x0029c800010a7983 */ /* 0x001f280000300a00 */
[----:B------:R-:W-:Y:S01]  /*3f840*/  STL.64 [R1+0x2968], R18 ;  /* 0x0029681201007387 */ /* 0x000fe20000100a00 */
[----:B----4-:R-:W-:Y:S03]  /*3f850*/  HMMA.16816.F32.BF16 R8, R12, R10, R20 ;  /* 0x0000000a0c08723c */ /* 0x010fe60000041814 */
[----:B------:R-:W2:-:S15]  /*3f860*/  LDL.LU.64 R22, [R1+0x29c0] ;  /* 0x0029c00001167983 */ /* 0x000e9e0000300a00 */
[----:B------:R-:W-:Y:S01]  /*3f870*/  NOP ;  /* 0x0000000000007918 */ /* 0x000fe20000000000 */
[----:B------:R-:W-:Y:S04]  /*3f880*/  STL.64 [R1+0x8e0], R8 ;  /* 0x0008e00801007387 */ /* 0x000fe80000100a00 */
[----:B------:R0:W-:Y:S04]  /*3f890*/  STL.64 [R1+0x8e8], R10 ;  /* 0x0008e80a01007387 */ /* 0x0001e80000100a00 */
[----:B0-----:R-:W4:Y:S04]  /*3f8a0*/  LDL.LU.64 R10, [R1+0x29b8] ;  /* 0x0029b800010a7983 */ /* 0x001f280000300a00 */
[----:B------:R-:W4:Y:S01]  /*3f8b0*/  LDL.LU.64 R8, [R1+0x29b0] ;  /* 0x0029b00001087983 */ /* 0x000f220000300a00 */
[----:B------:R-:W-:-:S02]  /*3f8c0*/  IMAD.MOV.U32 R18, RZ, RZ, R3 ;  /* 0x000000ffff127224 */ /* 0x000fc400078e0003 */
[----:B------:R-:W-:-:S07]  /*3f8d0*/  IMAD.MOV.U32 R19, RZ, RZ, R0 ;  /* 0x000000ffff137224 */ /* 0x000fce00078e0000 */
[----:B----4-:R-:W-:Y:S01]  /*3f8e0*/  HMMA.16816.F32.BF16 R16, R12, R18, R8 ;  /* 0x000000120c10723c */ /* 0x010fe20000041808 */
[----:B------:R-:W3:-:S15]  /*3f8f0*/  LDL.LU.64 R10, [R1+0x29a8] ;  /* 0x0029a800010a7983 */ /* 0x000ede0000300a00 */
[----:B------:R-:W-:-:S03]  /*3f900*/  NOP ;  /* 0x0000000000007918 */ /* 0x000fc60000000000 */
[----:B------:R-:W-:Y:S04]  /*3f910*/  STL.64 [R1+0x1c0], R16 ;  /* 0x0001c01001007387 */ /* 0x000fe80000100a00 */
[----:B------:R3:W-:Y:S02]  /*3f920*/  STL.64 [R1+0x1c8], R18 ;  /* 0x0001c81201007387 */ /* 0x0007e40000100a00 */
[----:B---3--:R-:W-:Y:S01]  /*3f930*/  HMMA.16816.F32.BF16 R16, R12, R10, R24 ;  /* 0x0000000a0c10723c */ /* 0x008fe20000041818 */
[----:B------:R-:W-:Y:S02]  /*3f940*/  IMAD.MOV.U32 R3, RZ, RZ, R10 ;  /* 0x000000ffff037224 */ /* 0x000fe400078e000a */
[----:B------:R-:W-:-:S15]  /*3f950*/  IMAD.MOV.U32 R0, RZ, RZ, R11 ;  /* 0x000000ffff007224 */ /* 0x000fde00078e000b */
[----:B------:R-:W-:Y:S01]  /*3f960*/  NOP ;  /* 0x0000000000007918 */ /* 0x000fe20000000000 */
[----:B------:R0:W-:Y:S04]  /*3f970*/  STL.64 [R1+0x1b0], R16 ;  /* 0x0001b01001007387 */ /* 0x0001e80000100a00 */
[----:B------:R1:W-:Y:S04]  /*3f980*/  STL.64 [R1+0x1b8], R18 ;  /* 0x0001b81201007387 */ /* 0x0003e80000100a00 */
[----:B------:R-:W2:Y:S04]  /*3f990*/  LDL.LU.64 R10, [R1+0x29a0] ;  /* 0x0029a000010a7983 */ /* 0x000ea80000300a00 */
[----:B------:R-:W2:Y:S04]  /*3f9a0*/  LDL.LU.64 R8, [R1+0x2998] ;  /* 0x0029980001087983 */ /* 0x000ea80000300a00 */
[----:B0-----:R-:W3:Y:S04]  /*3f9b0*/  LDL.LU R16, [R1+0x470] ;  /* 0x0004700001107983 */ /* 0x001ee80000300800 */
[----:B------:R-:W3:Y:S04]  /*3f9c0*/  LDL.LU R17, [R1+0x474] ;  /* 0x0004740001117983 */ /* 0x000ee80000300800 */
[----:B-1----:R-:W4:Y:S04]  /*3f9d0*/  LDL.LU R18, [R1+0x478] ;  /* 0x0004780001127983 */ /* 0x002f280000300800 */
[----:B------:R-:W4:Y:S01]  /*3f9e0*/  LDL.LU R19, [R1+0x47c] ;  /* 0x00047c0001137983 */ /* 0x000f220000300800 */
[----:B------:R-:W-:-:S02]  /*3f9f0*/  IMAD.MOV.U32 R27, RZ, RZ, R6 ;  /* 0x000000ffff1b7224 */ /* 0x000fc400078e0006 */
[----:B------:R-:W-:Y:S01]  /*3fa00*/  IMAD.MOV.U32 R26, RZ, RZ, R7 ;  /* 0x000000ffff1a7224 */ /* 0x000fe200078e0007 */
[----:B--2---:R-:W-:Y:S01]  /*3fa10*/  HMMA.16816.F32.BF16 R12, R12, R22, R8 ;  /* 0x000000160c0c723c */ /* 0x004fe20000041808 */
[----:B----4-:R-:W-:Y:S04]  /*3fa20*/  STL.64 [R1+0x2980], R18 ;  /* 0x0029801201007387 */ /* 0x010fe80000100a00 */
        /* <DEDUP_REMOVED lines=8> */
[----:B------:R-:W-:Y:S04]  /*3fab0*/  STL.64 [R1+0x1a0], R12 ;  /* 0x0001a00c01007387 */ /* 0x000fe80000100a00 */
[----:B------:R-:W-:Y:S01]  /*3fac0*/  STL.64 [R1+0x1a8], R14 ;  /* 0x0001a80e01007387 */ /* 0x000fe20000100a00 */
[----:B0-----:R-:W-:-:S02]  /*3fad0*/  IMAD.MOV.U32 R23, RZ, RZ, R4 ;  /* 0x000000ffff177224 */ /* 0x001fc400078e0004 */
[----:B------:R-:W-:Y:S01]  /*3fae0*/  IMAD.MOV.U32 R22, RZ, RZ, R5 ;  /* 0x000000ffff167224 */ /* 0x000fe200078e0005 */
[----:B------:R-:W4:Y:S04]  /*3faf0*/  LDL.LU R4, [R1+0x2e0] ;  /* 0x0002e00001047983 */ /* 0x000f280000300800 */
[----:B------:R-:W4:Y:S04]  /*3fb00*/  LDL.LU R5, [R1+0x2e4] ;  /* 0x0002e40001057983 */ /* 0x000f280000300800 */
[----:B------:R-:W2:Y:S04]  /*3fb10*/  LDL.LU R6, [R1+0x2e8] ;  /* 0x0002e80001067983 */ /* 0x000ea80000300800 */
[----:B------:R-:W2:Y:S04]  /*3fb20*/  LDL.LU R7, [R1+0x2ec] ;  /* 0x0002ec0001077983 */ /* 0x000ea80000300800 */
[----:B--2---:R0:W-:Y:S04]  /*3fb30*/  STL.64 [R1+0x2930], R6 ;  /* 0x0029300601007387 */ /* 0x0041e80000100a00 */
[----:B----4-:R1:W-:Y:S01]  /*3fb40*/  STL.64 [R1+0x2928], R4 ;  /* 0x0029280401007387 */ /* 0x0103e20000100a00 */
[----:B0-----:R-:W-:-:S02]  /*3fb50*/  IMAD.MOV.U32 R6, RZ, RZ, R3 ;  /* 0x000000ffff067224 */ /* 0x001fc400078e0003 */
[----:B------:R-:W-:-:S05]  /*3fb60*/  IMAD.MOV.U32 R7, RZ, RZ, R0 ;  /* 0x000000ffff077224 */ /* 0x000fca00078e0000 */
[----:B------:R0:W-:Y:S04]  /*3fb70*/  STL.64 [R1+0x2940], R6 ;  /* 0x0029400601007387 */ /* 0x0001e80000100a00 */
[----:B-1----:R-:W3:Y:S04]  /*3fb80*/  LDL.LU R4, [R1+0x490] ;  /* 0x0004900001047983 */ /* 0x002ee80000300800 */
[----:B------:R-:W3:Y:S04]  /*3fb90*/  LDL.LU R5, [R1+0x494] ;  /* 0x0004940001057983 */ /* 0x000ee80000300800 */
[----:B0-----:R-:W3:Y:S04]  /*3fba0*/  LDL.LU R6, [R1+0x498] ;  /* 0x0004980001067983 */ /* 0x001ee80000300800 */
[----:B------:R-:W3:Y:S04]  /*3fbb0*/  LDL.LU R7, [R1+0x49c] ;  /* 0x00049c0001077983 */ /* 0x000ee80000300800 */
[----:B------:R-:W2:Y:S01]  /*3fbc0*/  LDL.64 R14, [R1+0xa8] ;  /* 0x0000a800010e7983 */ /* 0x000ea20000100a00 */
[C---:B---3--:R-:W-:Y:S03]  /*3fbd0*/  HMMA.16816.F32.BF16 R4, R8.reuse, R22, R4 ;  /* 0x000000160804723c */ /* 0x048fe60000041804 */
[----:B--2---:R0:W-:Y:S04]  /*3fbe0*/  STL.64 [R1+0x2960], R14 ;  /* 0x0029600e01007387 */ /* 0x0041e80000100a00 */
[----:B------:R-:W2:Y:S04]  /*3fbf0*/  LDL.LU R12, [R1+0x460] ;  /* 0x00046000010c7983 */ /* 0x000ea80000300800 */
[----:B------:R-:W2:Y:S04]  /*3fc00*/  LDL.LU R13, [R1+0x464] ;  /* 0x00046400010d7983 */ /* 0x000ea80000300800 */
[----:B0-----:R-:W2:Y:S04]  /*3fc10*/  LDL.LU R14, [R1+0x468] ;  /* 0x00046800010e7983 */ /* 0x001ea80000300800 */
[----:B------:R-:W2:Y:S04]  /*3fc20*/  LDL.LU R15, [R1+0x46c] ;  /* 0x00046c00010f7983 */ /* 0x000ea80000300800 */
[----:B------:R-:W3:Y:S04]  /*3fc30*/  LDL.LU R20, [R1+0x440] ;  /* 0x0004400001147983 */ /* 0x000ee80000300800 */
[----:B------:R-:W-:Y:S04]  /*3fc40*/  STL.64 [R1+0xce0], R4 ;  /* 0x000ce00401007387 */ /* 0x000fe80000100a00 */
[----:B------:R-:W-:Y:S04]  /*3fc50*/  STL.64 [R1+0xce8], R6 ;  /* 0x000ce80601007387 */ /* 0x000fe80000100a00 */
[----:B------:R-:W3:Y:S04]  /*3fc60*/  LDL.LU R21, [R1+0x444] ;  /* 0x0004440001157983 */ /* 0x000ee80000300800 */
[----:B------:R-:W4:Y:S04]  /*3fc70*/  LDL.LU R22, [R1+0x448] ;  /* 0x0004480001167983 */ /* 0x000f280000300800 */
[----:B------:R-:W4:Y:S01]  /*3fc80*/  LDL.LU R23, [R1+0x44c] ;  /* 0x00044c0001177983 */ /* 0x000f220000300800 */
[C---:B------:R-:W-:Y:S03]  /*3fc90*/  HMMA.16816.F32.BF16 R24, R8.reuse, R26, R16 ;  /* 0x0000001a0818723c */ /* 0x040fe60000041810 */
[----:B----4-:R-:W-:Y:S04]  /*3fca0*/  STL.64 [R1+0x2958], R22 ;  /* 0x0029581601007387 */ /* 0x010fe80000100a00 */
[----:B---3--:R0:W-:Y:S04]  /*3fcb0*/  STL.64 [R1+0x2950], R20 ;  /* 0x0029501401007387 */ /* 0x0081e80000100a00 */
[----:B0-----:R-:W3:Y:S04]  /*3fcc0*/  LDL.LU R20, [R1+0x450] ;  /* 0x0004500001147983 */ /* 0x001ee80000300800 */
[----:B------:R-:W3:Y:S04]  /*3fcd0*/  LDL.LU R21, [R1+0x454] ;  /* 0x0004540001157983 */ /* 0x000ee80000300800 */
[----:B------:R-:W3:Y:S04]  /*3fce0*/  LDL.LU R22, [R1+0x458] ;  /* 0x0004580001167983 */ /* 0x000ee80000300800 */
[----:B------:R-:W3:Y:S04]  /*3fcf0*/  LDL.LU R23, [R1+0x45c] ;  /* 0x00045c0001177983 */ /* 0x000ee80000300800 */
[----:B------:R-:W4:Y:S04]  /*3fd00*/  LDL.64 R6, [R1+0x98] ;  /* 0x0000980001067983 */ /* 0x000f280000100a00 */
[----:B------:R-:W2:Y:S04]  /*3fd10*/  LDL.LU.64 R18, [R1+0x2980] ;  /* 0x0029800001127983 */ /* 0x000ea80000300a00 */
[----:B------:R-:W2:Y:S04]  /*3fd20*/  LDL.LU.64 R16, [R1+0x2978] ;  /* 0x0029780001107983 */ /* 0x000ea80000300a00 */
        /* <DEDUP_REMOVED lines=8> */
[----:B------:R0:W-:Y:S04]  /*3fdb0*/  STL.64 [R1+0x28e8], R26 ;  /* 0x0028e81a01007387 */ /* 0x0001e80000100a00 */
[----:B0-----:R-:W2:Y:S04]  /*3fdc0*/  LDL.64 R26, [R1+0xd8] ;  /* 0x0000d800011a7983 */ /* 0x001ea80000100a00 */
[----:B--2---:R0:W-:Y:S04]  /*3fdd0*/  STL.64 [R1+0x2900], R26 ;  /* 0x0029001a01007387 */ /* 0x0041e80000100a00 */
[----:B0-----:R-:W2:Y:S01]  /*3fde0*/  LDL.64 R26, [R1+0xe8] ;  /* 0x0000e800011a7983 */ /* 0x001ea20000100a00 */
[C---:B------:R-:W-:Y:S03]  /*3fdf0*/  HMMA.16816.F32.BF16 R12, R8.reuse, R18, R12 ;  /* 0x00000012080c723c */ /* 0x040fe6000004180c */
[----:B--2---:R0:W-:Y:S04]  /*3fe00*/  STL.64 [R1+0x2938], R26 ;  /* 0x0029381a01007387 */ /* 0x0041e80000100a00 */
[----:B------:R-:W2:Y:S04]  /*3fe10*/  LDL.LU R24, [R1+0x430] ;  /* 0x0004300001187983 */ /* 0x000ea80000300800 */
[----:B------:R-:W2:Y:S04]  /*3fe20*/  LDL.LU R25, [R1+0x434] ;  /* 0x0004340001197983 */ /* 0x000ea80000300800 */
[----:B0-----:R-:W2:Y:S04]  /*3fe30*/  LDL.LU R26, [R1+0x438] ;  /* 0x00043800011a7983 */ /* 0x001ea80000300800 */
[----:B------:R-:W2:Y:S04]  /*3fe40*/  LDL.LU R27, [R1+0x43c] ;  /* 0x00043c00011b7983 */ /* 0x000ea80000300800 */
[----:B------:R-:W-:Y:S04]  /*3fe50*/  STL.64 [R1+0x9b0], R12 ;  /* 0x0009b00c01007387 */ /* 0x000fe80000100a00 */
[----:B------:R0:W-:Y:S04]  /*3fe60*/  STL.64 [R1+0x9b8], R14 ;  /* 0x0009b80e01007387 */ /* 0x0001e80000100a00 */
[----:B0-----:R-:W3:Y:S04]  /*3fe70*/  LDL.LU.64 R14, [R1+0x2960] ;  /* 0x00296000010e7983 */ /* 0x001ee80000300a00 */
        /* <DEDUP_REMOVED lines=20> */
[----:B0-----:R-:W4:Y:S04]  /*3ffc0*/  LDL.LU.64 R22, [R1+0x2958] ;  /* 0x0029580001167983 */ /* 0x001f280000300a00 */
[----:B------:R-:W4:Y:S02]  /*3ffd0*/  LDL.LU.64 R20, [R1+0x2950] ;  /* 0x0029500001147983 */ /* 0x000f240000300a00 */
[----:B----4-:R-:W-:-:S15]  /*3ffe0*/  HMMA.16816.F32.BF16 R20, R8, R6, R20 ;  /* 0x000000060814723c */ /* 0x010fde0000041814 */
[----:B------:R-:W-:-:S04]  /*3fff0*/  NOP ;  /* 0x0000000000007918 */ /* 0x000fc80000000000 */
[----:B------:R0:W-:Y:S04]  /*40000*/  STL.64 [R1+0x380], R20 ;  /* 0x0003801401007387 */ /* 0x0001e80000100a00 */
[----:B------:R1:W-:Y:S01]  /*40010*/  STL.64 [R1+0x388], R22 ;  /* 0x0003881601007387 */ /* 0x0003e20000100a00 */
[----:B0-----:R-:W-:-:S03]  /*40020*/  IMAD.MOV.U32 R21, RZ, RZ, R6 ;  /* 0x000000ffff157224 */ /* 0x001fc600078e0006 */
[----:B-1----:R-:W3:Y:S01]  /*40030*/  LDL.LU.64 R22, [R1+0x2948] ;  /* 0x0029480001167983 */ /* 0x002ee20000300a00 */
[----:B------:R-:W-:-:S03]  /*40040*/  IMAD.MOV.U32 R20, RZ, RZ, R7 ;  /* 0x000000ffff147224 */ /* 0x000fc600078e0007 */
[----:B------:R-:W4:Y:S02]  /*40050*/  LDL.LU.64 R6, [R1+0x2940] ;  /* 0x0029400001067983 */ /* 0x000f240000300a00 */
[----:B----4-:R-:W-:Y:S02]  /*40060*/  HMMA.16816.F32.BF16 R4, R8, R6, R24 ;  /* 0x000000060804723c */ /* 0x010fe40000041818 */
[----:B------:R-:W4:-:S15]  /*40070*/  LDL.LU.64 R26, [R1+0x2938] ;  /* 0x00293800011a7983 */ /* 0x000f1e0000300a00 */
[----:B------:R-:W-:Y:S02]  /*40080*/  NOP ;  /* 0x0000000000007918 */ /* 0x000fe40000000000 */
[----:B------:R-:W-:Y:S04]  /*40090*/  STL.64 [R1+0x6b0], R4 ;  /* 0x0006b00401007387 */ /* 0x000fe80000100a00 */
[----:B------:R0:W-:Y:S04]  /*400a0*/  STL.64 [R1+0x6b8], R6 ;  /* 0x0006b80601007387 */ /* 0x0001e80000100a00 */
[----:B0-----:R-:W3:Y:S04]  /*400b0*/  LDL.LU.64 R6, [R1+0x2930] ;  /* 0x0029300001067983 */ /* 0x001ee80000300a00 */
[----:B------:R-:W3:Y:S02]  /*400c0*/  LDL.LU.64 R4, [R1+0x2928] ;  /* 0x0029280001047983 */ /* 0x000ee40000300a00 */
[----:B---3--:R-:W-:Y:S02]  /*400d0*/  HMMA.16816.F32.BF16 R8, R8, R22, R4 ;  /* 0x000000160808723c */ /* 0x008fe40000041804 */
[----:B------:R-:W2:Y:S04]  /*400e0*/  LDL.LU.64 R6, [R1+0x2920] ;  /* 0x0029200001067983 */ /* 0x000ea80000300a00 */
[----:B------:R-:W2:Y:S01]  /*400f0*/  LDL.LU.64 R4, [R1+0x2918] ;  /* 0x0029180001047983 */ /* 0x000ea20000300a00 */
[----:B----4-:R-:W-:-:S02]  /*40100*/  IMAD.MOV.U32 R3, RZ, RZ, R26 ;  /* 0x000000ffff037224 */ /* 0x010fc400078e001a */
[----:B------:R-:W-:-:S10]  /*40110*/  IMAD.MOV.U32 R0, RZ, RZ, R27 ;  /* 0x000000ffff007224 */ /* 0x000fd400078e001b */
[----:B------:R0:W-:Y:S04]  /*40120*/  STL.64 [R1+0x6a0], R8 ;  /* 0x0006a00801007387 */ /* 0x0001e80000100a00 */
[----:B------:R1:W-:Y:S04]  /*40130*/  STL.64 [R1+0x6a8], R10 ;  /* 0x0006a80a01007387 */ /* 0x0003e80000100a00 */
[----:B0-----:R-:W3:Y:S04]  /*40140*/  LDL.LU R8, [R1+0x2a0] ;  /* 0x0002a00001087983 */ /* 0x001ee80000300800 */
[----:B------:R-:W3:Y:S04]  /*40150*/  LDL.LU R9, [R1+0x2a4] ;  /* 0x0002a40001097983 */ /* 0x000ee80000300800 */
[----:B-1----:R-:W3:Y:S04]  /*40160*/  LDL.LU R10, [R1+0x2a8] ;  /* 0x0002a800010a7983 */ /* 0x002ee80000300800 */
[----:B------:R-:W3:Y:S04]  /*40170*/  LDL.LU R11, [R1+0x2ac] ;  /* 0x0002ac00010b7983 */ /* 0x000ee80000300800 */
[----:B------:R-:W-:Y:S01]  /*40180*/  STL.64 [R1+0x28b8], R22 ;  /* 0x0028b81601007387 */ /* 0x000fe20000100a00 */
[----:B--2---:R-:W-:-:S15]  /*40190*/  HMMA.16816.F32.BF16 R16, R4, R26, R16 ;  /* 0x0000001a0410723c */ /* 0x004fde0000041810 */
[----:B------:R-:W-:-:S04]  /*401a0*/  NOP ;  /* 0x0000000000007918 */ /* 0x000fc80000000000 */
        /* <DEDUP_REMOVED lines=18> */
[----:B0-----:R-:W3:Y:S04]  /*402d0*/  LDL.LU.64 R18, [R1+0x28e0] ;  /* 0x0028e00001127983 */ /* 0x001ee80000300a00 */
[----:B------:R-:W-:Y:S01]  /*402e0*/  STL.64 [R1+0x28b0], R26 ;  /* 0x0028b01a01007387 */ /* 0x000fe20000100a00 */
[----:B---3--:R-:W-:Y:S03]  /*402f0*/  HMMA.16816.F32.BF16 R8, R4, R18, R8 ;  /* 0x000000120408723c */ /* 0x008fe60000041808 */
[----:B------:R0:W-:Y:S04]  /*40300*/  STL.64 [R1+0x2860], R18 ;  /* 0x0028601201007387 */ /* 0x0001e80000100a00 */
[----:B------:R-:W2:-:S12]  /*40310*/  LDL.LU R16, [R1+0x110] ;  /* 0x0001100001107983 */ /* 0x000e980000300800 */
[----:B------:R1:W-:Y:S04]  /*40320*/  STL.64 [R1+0xa10], R8 ;  /* 0x000a100801007387 */ /* 0x0003e80000100a00 */
[----:B------:R3:W-:Y:S04]  /*40330*/  STL.64 [R1+0xa18], R10 ;  /* 0x000a180a01007387 */ /* 0x0007e80000100a00 */
[----:B------:R-:W2:Y:S04]  /*40340*/  LDL.LU R17, [R1+0x114] ;  /* 0x0001140001117983 */ /* 0x000ea80000300800 */
[----:B0-----:R-:W4:Y:S04]  /*40350*/  LDL.LU R18, [R1+0x118] ;  /* 0x0001180001127983 */ /* 0x001f280000300800 */
[----:B------:R-:W4:Y:S04]  /*40360*/  LDL.LU R19, [R1+0x11c] ;  /* 0x00011c0001137983 */ /* 0x000f280000300800 */
[----:B-1----:R-:W2:Y:S04]  /*40370*/  LDL.LU R8, [R1+0x270] ;  /* 0x0002700001087983 */ /* 0x002ea80000300800 */
[----:B------:R-:W2:Y:S04]  /*40380*/  LDL.LU R9, [R1+0x274] ;  /* 0x0002740001097983 */ /* 0x000ea80000300800 */
[----:B---3--:R-:W3:Y:S04]  /*40390*/  LDL.LU R10, [R1+0x278] ;  /* 0x00027800010a7983 */ /* 0x008ee80000300800 */
[----:B------:R-:W3:Y:S04]  /*403a0*/  LDL.LU R11, [R1+0x27c] ;  /* 0x00027c00010b7983 */ /* 0x000ee80000300800 */
[----:B---3--:R0:W-:Y:S04]  /*403b0*/  STL.64 [R1+0x28c8], R10 ;  /* 0x0028c80a01007387 */ /* 0x0081e80000100a00 */
[----:B--2---:R1:W-:Y:S01]  /*403c0*/  STL.64 [R1+0x28c0], R8 ;  /* 0x0028c00801007387 */ /* 0x0043e20000100a00 */
[----:B0-----:R-:W-:-:S02]  /*403d0*/  IMAD.MOV.U32 R10, RZ, RZ, R21 ;  /* 0x000000ffff0a7224 */ /* 0x001fc400078e0015 */
[----:B------:R-:W-:-:S05]  /*403e0*/  IMAD.MOV.U32 R11, RZ, RZ, R20 ;  /* 0x000000ffff0b7224 */ /* 0x000fca00078e0014 */
[----:B------:R0:W-:Y:S04]  /*403f0*/  STL.64 [R1+0x28d8], R10 ;  /* 0x0028d80a01007387 */ /* 0x0001e80000100a00 */
[----:B-1----:R-:W2:Y:S04]  /*40400*/  LDL.LU R8, [R1+0x290] ;  /* 0x0002900001087983 */ /* 0x002ea80000300800 */
[----:B------:R-:W2:Y:S04]  /*40410*/  LDL.LU R9, [R1+0x294] ;  /* 0x0002940001097983 */ /* 0x000ea80000300800 */
[----:B0-----:R-:W2:Y:S04]  /*40420*/  LDL.LU R10, [R1+0x298] ;  /* 0x00029800010a7983 */ /* 0x001ea80000300800 */
[----:B------:R-:W2:Y:S04]  /*40430*/  LDL.LU R11, [R1+0x29c] ;  /* 0x00029c00010b7983 */ /* 0x000ea80000300800 */
[----:B------:R-:W3:Y:S01]  /*40440*/  LDL.64 R22, [R1+0x88] ;  /* 0x0000880001167983 */ /* 0x000ee20000100a00 */
[----:B--2---:R-:W-:Y:S03]  /*40450*/  HMMA.16816.F32.BF16 R8, R4, R14, R8 ;  /* 0x0000000e0408723c */ /* 0x004fe60000041808 */
[----:B---3--:R0:W-:Y:S04]  /*40460*/  STL.64 [R1+0x28d0], R22 ;  /* 0x0028d01601007387 */ /* 0x0081e80000100a00 */
[----:B------:R-:W2:Y:S04]  /*40470*/  LDL.LU R20, [R1+0x280] ;  /* 0x0002800001147983 */ /* 0x000ea80000300800 */
[----:B------:R-:W2:Y:S04]  /*40480*/  LDL.LU R21, [R1+0x284] ;  /* 0x0002840001157983 */ /* 0x000ea80000300800 */
[----:B0-----:R-:W2:Y:S04]  /*40490*/  LDL.LU R22, [R1+0x288] ;  /* 0x0002880001167983 */ /* 0x001ea80000300800 */
[----:B------:R-:W2:Y:S04]  /*404a0*/  LDL.LU R23, [R1+0x28c] ;  /* 0x00028c0001177983 */ /* 0x000ea80000300800 */
[----:B----4-:R0:W-:Y:S04]  /*404b0*/  STL.64 [R1+0x2870], R18 ;  /* 0x0028701201007387 */ /* 0x0101e80000100a00 */
[----:B------:R-:W-:Y:S04]  /*404c0*/  STL.64 [R1+0x2868], R16 ;  /* 0x0028681001007387 */ /* 0x000fe80000100a00 */
[----:B------:R-:W3:Y:S04]  /*404d0*/  LDL.LU R24, [R1+0x140] ;  /* 0x0001400001187983 */ /* 0x000ee80000300800 */
[----:B------:R-:W3:Y:S04]  /*404e0*/  LDL.LU R25, [R1+0x144] ;  /* 0x0001440001197983 */ /* 0x000ee80000300800 */
[----:B------:R-:W3:Y:S04]  /*404f0*/  LDL.LU R26, [R1+0x148] ;  /* 0x00014800011a7983 */ /* 0x000ee80000300800 */
[----:B------:R-:W3:Y:S01]  /*40500*/  LDL.LU R27, [R1+0x14c] ;  /* 0x00014c00011b7983 */ /* 0x000ee20000300800 */
[----:B0-----:R-:W-:-:S02]  /*40510*/  IMAD.MOV.U32 R18, RZ, RZ, R13 ;  /* 0x000000ffff127224 */ /* 0x001fc400078e000d */
[----:B------:R-:W-:-:S05]  /*40520*/  IMAD.MOV.U32 R19, RZ, RZ, R12 ;  /* 0x000000ffff137224 */ /* 0x000fca00078e000c */
[----:B------:R-:W-:Y:S04]  /*40530*/  STL.64 [R1+0x2888], R18 ;  /* 0x0028881201007387 */ /* 0x000fe80000100a00 */
        /* <DEDUP_REMOVED lines=19> */
[----:B------:R-:W2:Y:S04]  /*40670*/  LDL.LU R14, [R1+0x138] ;  /* 0x00013800010e7983 */ /* 0x000ea80000300800 */
[----:B------:R-:W2:Y:S04]  /*40680*/  LDL.LU R15, [R1+0x13c] ;  /* 0x00013c00010f7983 */ /* 0x000ea80000300800 */
[----:B------:R-:W4:Y:S04]  /*40690*/  LDL.LU.64 R22, [R1+0x28d0] ;  /* 0x0028d00001167983 */ /* 0x000f280000300a00 */
[----:B------:R-:W-:Y:S04]  /*406a0*/  STL.64 [R1+0x6d0], R8 ;  /* 0x0006d00801007387 */ /* 0x000fe80000100a00 */
[----:B------:R0:W-:Y:S04]  /*406b0*/  STL.64 [R1+0x6d8], R10 ;  /* 0x0006d80a01007387 */ /* 0x0001e80000100a00 */
[----:B0-----:R-:W4:Y:S04]  /*406c0*/  LDL.LU.64 R10, [R1+0x28c8] ;  /* 0x0028c800010a7983 */ /* 0x001f280000300a00 */
[----:B------:R-:W4:Y:S02]  /*406d0*/  LDL.LU.64 R8, [R1+0x28c0] ;  /* 0x0028c00001087983 */ /* 0x000f240000300a00 */
[----:B----4-:R-:W-:-:S15]  /*406e0*/  HMMA.16816.F32.BF16 R8, R4, R22, R8 ;  /* 0x000000160408723c */ /* 0x010fde0000041808 */
[----:B------:R-:W-:-:S04]  /*406f0*/  NOP ;  /* 0x0000000000007918 */ /* 0x000fc80000000000 */
[----:B------:R0:W-:Y:S04]  /*40700*/  STL.64 [R1+0x6c0], R8 ;  /* 0x0006c00801007387 */ /* 0x0001e80000100a00 */
[----:B------:R-:W-:Y:S01]  /*40710*/  STL.64 [R1+0x6c8], R10 ;  /* 0x0006c80a01007387 */ /* 0x000fe20000100a00 */
[----:B0-----:R-:W-:Y:S02]  /*40720*/  IMAD.MOV.U32 R9, RZ, RZ, R22 ;  /* 0x000000ffff097224 */ /* 0x001fe400078e0016 */
[----:B------:R-:W-:Y:S02]  /*40730*/  IMAD.MOV.U32 R8, RZ, RZ, R23 ;  /* 0x000000ffff087224 */ /* 0x000fe400078e0017 */
[----:B------:R-:W3:Y:S04]  /*40740*/  LDL.LU.64 R22, [R1+0x28b8] ;  /* 0x0028b80001167983 */ /* 0x000ee80000300a00 */
[----:B------:R0:W-:Y:S04]  /*40750*/  STL.64 [R1+0x2850], R8 ;  /* 0x0028500801007387 */ /* 0x0001e80000100a00 */
[----:B0-----:R-:W4:Y:S04]  /*40760*/  LDL.LU R8, [R1+0x410] ;  /* 0x0004100001087983 */ /* 0x001f280000300800 */
[----:B------:R-:W4:Y:S04]  /*40770*/  LDL.LU R9, [R1+0x414] ;  /* 0x0004140001097983 */ /* 0x000f280000300800 */
[----:B------:R-:W4:Y:S04]  /*40780*/  LDL.LU R10, [R1+0x418] ;  /* 0x00041800010a7983 */ /* 0x000f280000300800 */
[----:B------:R-:W4:Y:S01]  /*40790*/  LDL.LU R11, [R1+0x41c] ;  /* 0x00041c00010b7983 */ /* 0x000f220000300800 */
[----:B---3--:R-:W-:Y:S03]  /*407a0*/  HMMA.16816.F32.BF16 R4, R4, R22, R24 ;  /* 0x000000160404723c */ /* 0x008fe60000041818 */
[----:B------:R-:W3:Y:S01]  /*407b0*/  LDL.LU.64 R26, [R1+0x28b0] ;  /* 0x0028b000011a7983 */ /* 0x000ee20000300a00 */
[----:B------:R-:W-:-:S02]  /*407c0*/  IMAD.MOV.U32 R29, RZ, RZ, R22 ;  /* 0x000000ffff1d7224 */ /* 0x000fc400078e0016 */
[----:B------:R-:W-:-:S13]  /*407d0*/  IMAD.MOV.U32 R24, RZ, RZ, R23 ;  /* 0x000000ffff187224 */ /* 0x000fda00078e0017 */
[----:B------:R0:W-:Y:S04]  /*407e0*/  STL.64 [R1+0x690], R4 ;  /* 0x0006900401007387 */ /* 0x0001e80000100a00 */
[----:B------:R1:W-:Y:S04]  /*407f0*/  STL.64 [R1+0x698], R6 ;  /* 0x0006980601007387 */ /* 0x0003e80000100a00 */
[----:B------:R-:W2:Y:S04]  /*40800*/  LDL.LU.64 R22, [R1+0x28a8] ;  /* 0x0028a80001167983 */ /* 0x000ea80000300a00 */
[----:B------:R-:W2:Y:S01]  /*40810*/  LDL.LU.64 R20, [R1+0x28a0] ;  /* 0x0028a00001147983 */ /* 0x000ea20000300a00 */
[----:B------:R-:W-:-:S02]  /*40820*/  IMAD.MOV.U32 R18, RZ, RZ, R3 ;  /* 0x000000ffff127224 */ /* 0x000fc400078e0003 */
[----:B------:R-:W-:Y:S01]  /*40830*/  IMAD.MOV.U32 R19, RZ, RZ, R0 ;  /* 0x000000ffff137224 */ /* 0x000fe200078e0000 */
[----:B0-----:R-:W3:Y:S04]  /*40840*/  LDL.LU R4, [R1+0x260] ;  /* 0x0002600001047983 */ /* 0x001ee80000300800 */
[----:B------:R-:W3:Y:S04]  /*40850*/  LDL.LU R5, [R1+0x264] ;  /* 0x0002640001057983 */ /* 0x000ee80000300800 */
[----:B-1----:R-:W3:Y:S04]  /*40860*/  LDL.LU R6, [R1+0x268] ;  /* 0x0002680001067983 */ /* 0x002ee80000300800 */
[----:B------:R-:W3:Y:S01]  /*40870*/  LDL.LU R7, [R1+0x26c] ;  /* 0x00026c0001077983 */ /* 0x000ee20000300800 */
        /* <DEDUP_REMOVED lines=17> */
[----:B0-----:R-:W2:Y:S02]  /*40990*/  LDL.LU.64 R18, [R1+0x2860] ;  /* 0x0028600001127983 */ /* 0x001ea40000300a00 */
[----:B--2---:R-:W-:-:S15]  /*409a0*/  HMMA.16816.F32.BF16 R12, R20, R18, R12 ;  /* 0x00000012140c723c */ /* 0x004fde000004180c */
[----:B------:R-:W-:-:S04]  /*409b0*/  NOP ;  /* 0x0000000000007918 */ /* 0x000fc80000000000 */
[----:B------:R-:W-:Y:S04]  /*409c0*/  STL.64 [R1+0x9f0], R12 ;  /* 0x0009f00c01007387 */ /* 0x000fe80000100a00 */
[----:B------:R0:W-:Y:S04]  /*409d0*/  STL.64 [R1+0x9f8], R14 ;  /* 0x0009f80e01007387 */ /* 0x0001e80000100a00 */
[----:B0-----:R-:W2:Y:S01]  /*409e0*/  LDL.LU.64 R14, [R1+0x2858] ;  /* 0x00285800010e7983 */ /* 0x001ea20000300a00 */
[----:B------:R-:W-:Y:S02]  /*409f0*/  IMAD.MOV.U32 R3, RZ, RZ, R18 ;  /* 0x000000ffff037224 */ /* 0x000fe400078e0012 */
[----:B------:R-:W-:-:S02]  /*40a00*/  IMAD.MOV.U32 R0, RZ, RZ, R19 ;  /* 0x000000ffff007224 */ /* 0x000fc400078e0013 */
[----:B------:R-:W0:Y:S04]  /*40a10*/  LDSM.16.MT88.4 R16, [R28+UR5+0xc300] ;  /* 0x00c300051c10783b */ /* 0x000e280008004200 */
        /* <DEDUP_REMOVED lines=11> */
[----:B------:R-:W0:Y:S04]  /*40ad0*/  LDSM.16.MT88.4 R12, [R28+UR5+0xc380] ;  /* 0x00c380051c0c783b */ /* 0x000e280008004200 */
[----:B------:R-:W-:Y:S04]  /*40ae0*/  STL.64 [R1+0x928], R6 ;  /* 0x0009280601007387 */ /* 0x000fe80000100a00 */
[----:B0-----:R0:W-:Y:S04]  /*40af0*/  STL.64 [R1+0x27d0], R14 ;  /* 0x0027d00e01007387 */ /* 0x0011e80000100a00 */
[----:B------:R-:W-:Y:S04]  /*40b00*/  STL.64 [R1+0x27c8], R12 ;  /* 0x0027c80c01007387 */ /* 0x000fe80000100a00 */
[----:B0-----:R-:W4:Y:S04]  /*40b10*/  LDL.64 R14, [R1+0x98] ;  /* 0x00009800010e7983 */ /* 0x001f280000100a00 */
[----:B------:R-:W-:Y:S01]  /*40b20*/  STL [R1+0x21fc], R28 ;  /* 0x0021fc1c01007387 */ /* 0x000fe20000100800 */
[----:B----4-:R-:W-:-:S15]  /*40b30*/  HMMA.16816.F32.BF16 R8, R20, R14, R8 ;  /* 0x0000000e1408723c */ /* 0x010fde0000041808 */
[----:B------:R-:W-:-:S04]  /*40b40*/  NOP ;  /* 0x0000000000007918 */ /* 0x000fc80000000000 */
[----:B------:R0:W-:Y:S04]  /*40b50*/  STL.64 [R1+0x680], R8 ;  /* 0x0006800801007387 */ /* 0x0001e80000100a00 */
[----:B------:R-:W-:Y:S04]  /*40b60*/  STL.64 [R1+0x688], R10 ;  /* 0x0006880a01007387 */ /* 0x000fe80000100a00 */
[----:B0-----:R-:W2:Y:S01]  /*40b70*/  LDL.LU.64 R8, [R1+0x2850] ;  /* 0x0028500001087983 */ /* 0x001ea20000300a00 */
[----:B------:R-:W-:-:S03]  /*40b80*/  LOP3.LUT R25, R28, 0x40, RZ, 0x3c, !PT ;  /* 0x000000401c197812 */ /* 0x000fc600078e3cff */
[----:B------:R2:W-:Y:S02]  /*40b90*/  STL.64 [R1+0x27e0], R14 ;  /* 0x0027e00e01007387 */ /* 0x0005e40000100a00 */
[----:B--2---:R-:W-:Y:S02]  /*40ba0*/  IMAD.MOV.U32 R14, RZ, RZ, R9 ;  /* 0x000000ffff0e7224 */ /* 0x004fe400078e0009 */
[----:B------:R-:W-:Y:S02]  /*40bb0*/  IMAD.MOV.U32 R15, RZ, RZ, R8 ;  /* 0x000000ffff0f7224 */ /* 0x000fe400078e0008 */
[----:B------:R-:W0:Y:S05]  /*40bc0*/  LDSM.16.MT88.4 R8, [R25+UR5+0xc000] ;  /* 0x00c000051908783b */ /* 0x000e2a0008004200 */
[----:B---3--:R-:W-:Y:S01]  /*40bd0*/  HMMA.16816.F32.BF16 R12, R20, R14, R16 ;  /* 0x0000000e140c723c */ /* 0x008fe20000041810 */
[----:B0-----:R-:W-:Y:S04]  /*40be0*/  STL.64 [R1+0x2738], R10 ;  /* 0x0027380a01007387 */ /* 0x001fe80000100a00 */
[----:B------:R-:W-:Y:S04]  /*40bf0*/  STL.64 [R1+0x2730], R8 ;  /* 0x0027300801007387 */ /* 0x000fe80000100a00 */
[----:B------:R-:W2:Y:S04]  /*40c00*/  LDL.LU.64 R18, [R1+0x2848] ;  /* 0x0028480001127983 */ /* 0x000ea80000300a00 */
[----:B------:R-:W2:Y:S06]  /*40c10*/  LDL.LU.64 R16, [R1+0x2840] ;  /* 0x0028400001107983 */ /* 0x000eac0000300a00 */
[----:B------:R-:W-:Y:S04]  /*40c20*/  STL.64 [R1+0x5d0], R12 ;  /* 0x0005d00c01007387 */ /* 0x000fe80000100a00 */
[----:B------:R0:W-:Y:S02]  /*40c30*/  STL.64 [R1+0x5d8], R14 ;  /* 0x0005d80e01007387 */ /* 0x0001e40000100a00 */
[----:B0-----:R-:W-:-:S02]  /*40c40*/  IMAD.MOV.U32 R14, RZ, RZ, R5 ;  /* 0x000000ffff0e7224 */ /* 0x001fc400078e0005 */
[----:B------:R-:W-:Y:S02]  /*40c50*/  IMAD.MOV.U32 R15, RZ, RZ, R4 ;  /* 0x000000ffff0f7224 */ /* 0x000fe400078e0004 */
[----:B------:R-:W0:Y:S04]  /*40c60*/  LDSM.16.MT88.4 R4, [R25+UR5+0xc080] ;  /* 0x00c080051904783b */ /* 0x000e280008004200 */
[----:B------:R1:W-:Y:S04]  /*40c70*/  STL.64 [R1+0x27f8], R14 ;  /* 0x0027f80e01007387 */ /* 0x0003e80000100a00 */
[----:B------:R-:W3:Y:S04]  /*40c80*/  LDL.LU R12, [R1+0x5c0] ;  /* 0x0005c000010c7983 */ /* 0x000ee80000300800 */
[----:B------:R-:W3:Y:S04]  /*40c90*/  LDL.LU R13, [R1+0x5c4] ;  /* 0x0005c400010d7983 */ /* 0x000ee80000300800 */
[----:B-1----:R-:W3:Y:S04]  /*40ca0*/  LDL.LU R14, [R1+0x5c8] ;  /* 0x0005c800010e7983 */ /* 0x002ee80000300800 */
[----:B------:R-:W3:Y:S01]  /*40cb0*/  LDL.LU R15, [R1+0x5cc] ;  /* 0x0005cc00010f7983 */ /* 0x000ee20000300800 */
[----:B------:R-:W-:-:S02]  /*40cc0*/  IMAD.MOV.U32 R10, RZ, RZ, R29 ;  /* 0x000000ffff0a7224 */ /* 0x000fc400078e001d */
[----:B------:R-:W-:Y:S01]  /*40cd0*/  IMAD.MOV.U32 R11, RZ, RZ, R24 ;  /* 0x000000ffff0b7224 */ /* 0x000fe200078e0018 */
[----:B0-----:R0:W-:Y:S04]  /*40ce0*/  STL.64 [R1+0x26b8], R6 ;  /* 0x0026b80601007387 */ /* 0x0011e80000100a00 */
[----:B------:R-:W-:Y:S04]  /*40cf0*/  STL.64 [R1+0x26b0], R4 ;  /* 0x0026b00401007387 */ /* 0x000fe80000100a00 */
[----:B0-----:R-:W2:Y:S01]  /*40d00*/  LDL.64 R6, [R1+0xe8] ;  /* 0x0000e80001067983 */ /* 0x001ea20000100a00 */
[----:B---3--:R-:W-:Y:S01]  /*40d10*/  HMMA.16816.F32.BF16 R8, R20, R10, R12 ;  /* 0x0000000a1408723c */ /* 0x008fe2000004180c */
[----:B------:R-:W-:-:S02]  /*40d20*/  IMAD.MOV.U32 R14, RZ, RZ, R3 ;  /* 0x000000ffff0e7224 */ /* 0x000fc400078e0003 */
[----:B------:R-:W-:Y:S01]  /*40d30*/  IMAD.MOV.U32 R15, RZ, RZ, R0 ;  /* 0x000000ffff0f7224 */ /* 0x000fe200078e0000 */
[----:B------:R-:W0:-:S15]  /*40d40*/  LDSM.16.MT88.4 R20, [R25+UR5+0xc100] ;  /* 0x00c100051914783b */ /* 0x000e1e0008004200 */
[----:B------:R-:W-:Y:S04]  /*40d50*/  STL.64 [R1+0x450], R8 ;  /* 0x0004500801007387 */ /* 0x000fe80000100a00 */
[----:B------:R-:W-:Y:S04]  /*40d60*/  STL.64 [R1+0x458], R10 ;  /* 0x0004580a01007387 */ /* 0x000fe80000100a00 */
[----:B------:R1:W-:Y:S04]  /*40d70*/  STL.64 [R1+0x2810], R14 ;  /* 0x0028100e01007387 */ /* 0x0003e80000100a00 */
[----:B------:R-:W3:Y:S04]  /*40d80*/  LDL.LU R12, [R1+0x760] ;  /* 0x00076000010c7983 */ /* 0x000ee80000300800 */
[----:B------:R-:W3:Y:S04]  /*40d90*/  LDL.LU R13, [R1+0x764] ;  /* 0x00076400010d7983 */ /* 0x000ee80000300800 */
[----:B-1----:R-:W4:Y:S04]  /*40da0*/  LDL.LU R14, [R1+0x768] ;  /* 0x00076800010e7983 */ /* 0x002f280000300800 */
[----:B------:R-:W4:Y:S04]  /*40db0*/  LDL.LU R15, [R1+0x76c] ;  /* 0x00076c00010f7983 */ /* 0x000f280000300800 */
[----:B----4-:R1:W-:Y:S04]  /*40dc0*/  STL.64 [R1+0x2820], R14 ;  /* 0x0028200e01007387 */ /* 0x0103e80000100a00 */
[----:B---3--:R3:W-:Y:S04]  /*40dd0*/  STL.64 [R1+0x2818], R12 ;  /* 0x0028180c01007387 */ /* 0x0087e80000100a00 */
[----:B-1----:R-:W4:Y:S04]  /*40de0*/  LDL.64 R14, [R1+0xd8] ;  /* 0x0000d800010e7983 */ /* 0x002f280000100a00 */
[----:B----4-:R1:W-:Y:S04]  /*40df0*/  STL.64 [R1+0x2838], R14 ;  /* 0x0028380e01007387 */ /* 0x0103e80000100a00 */
[----:B------:R-:W4:Y:S04]  /*40e00*/  LDL.LU R8, [R1+0x390] ;  /* 0x0003900001087983 */ /* 0x000f280000300800 */
[----:B------:R-:W4:Y:S04]  /*40e10*/  LDL.LU R9, [R1+0x394] ;  /* 0x0003940001097983 */ /* 0x000f280000300800 */
[----:B------:R-:W2:Y:S04]  /*40e20*/  LDL.LU R10, [R1+0x398] ;  /* 0x00039800010a7983 */ /* 0x000ea80000300800 */
[----:B------:R-:W2:Y:S04]  /*40e30*/  LDL.LU R11, [R1+0x39c] ;  /* 0x00039c00010b7983 */ /* 0x000ea80000300800 */
[----:B---3--:R-:W3:Y:S04]  /*40e40*/  LDL.LU R12, [R1+0x780] ;  /* 0x00078000010c7983 */ /* 0x008ee80000300800 */
[----:B------:R-:W3:Y:S04]  /*40e50*/  LDL.LU R13, [R1+0x784] ;  /* 0x00078400010d7983 */ /* 0x000ee80000300800 */
[----:B-1----:R-:W3:Y:S04]  /*40e60*/  LDL.LU R14, [R1+0x788] ;  /* 0x00078800010e7983 */ /* 0x002ee80000300800 */
[----:B------:R-:W3:Y:S04]  /*40e70*/  LDL.LU R15, [R1+0x78c] ;  /* 0x00078c00010f7983 */ /* 0x000ee80000300800 */
[----:B--2---:R1:W-:Y:S04]  /*40e80*/  STL.64 [R1+0x2748], R10 ;  /* 0x0027480a01007387 */ /* 0x0043e80000100a00 */
[----:B----4-:R2:W-:Y:S04]  /*40e90*/  STL.64 [R1+0x2740], R8 ;  /* 0x0027400801007387 */ /* 0x0105e80000100a00 */
[----:B-1----:R-:W4:Y:S04]  /*40ea0*/  LDL.64 R10, [R1+0x88] ;  /* 0x00008800010a7983 */ /* 0x002f280000100a00 */
[----:B----4-:R1:W-:Y:S04]  /*40eb0*/  STL.64 [R1+0x27d8], R10 ;  /* 0x0027d80a01007387 */ /* 0x0103e80000100a00 */
[----:B--2---:R-:W2:Y:S04]  /*40ec0*/  LDL.LU R8, [R1+0x730] ;  /* 0x0007300001087983 */ /* 0x004ea80000300800 */
[----:B------:R-:W2:Y:S04]  /*40ed0*/  LDL.LU R9, [R1+0x734] ;  /* 0x0007340001097983 */ /* 0x000ea80000300800 */
[----:B-1----:R-:W4:Y:S04]  /*40ee0*/  LDL.LU R10, [R1+0x738] ;  /* 0x00073800010a7983 */ /* 0x002f280000300800 */
[----:B------:R-:W4:Y:S04]  /*40ef0*/  LDL.LU R11, [R1+0x73c] ;  /* 0x00073c00010b7983 */ /* 0x000f280000300800 */
[----:B----4-:R-:W-:Y:S04]  /*40f00*/  STL.64 [R1+0x27f0], R10 ;  /* 0x0027f00a01007387 */ /* 0x010fe80000100a00 */
[----:B--2---:R1:W-:Y:S04]  /*40f10*/  STL.64 [R1+0x27e8], R8 ;  /* 0x0027e80801007387 */ /* 0x0043e80000100a00 */
[----:B-1----:R-:W2:Y:S04]  /*40f20*/  LDL.LU R8, [R1+0x740] ;  /* 0x0007400001087983 */ /* 0x002ea80000300800 */
[----:B------:R-:W2:Y:S04]  /*40f30*/  LDL.LU R9, [R1+0x744] ;  /* 0x0007440001097983 */ /* 0x000ea80000300800 */
[----:B------:R-:W4:Y:S04]  /*40f40*/  LDL.LU R10, [R1+0x748] ;  /* 0x00074800010a7983 */ /* 0x000f280000300800 */
[----:B------:R-:W4:Y:S01]  /*40f50*/  LDL.LU R11, [R1+0x74c] ;  /* 0x00074c00010b7983 */ /* 0x000f220000300800 */
[C---:B---3--:R-:W-:Y:S03]  /*40f60*/  HMMA.16816.F32.BF16 R12, R16.reuse, R6, R12 ;  /* 0x00000006100c723c */ /* 0x048fe6000004180c */
[----:B----4-:R-:W-:Y:S04]  /*40f70*/  STL.64 [R1+0x2808], R10 ;  /* 0x0028080a01007387 */ /* 0x010fe80000100a00 */
[----:B--2---:R1:W-:Y:S04]  /*40f80*/  STL.64 [R1+0x2800], R8 ;  /* 0x0028000801007387 */ /* 0x0043e80000100a00 */
        /* <DEDUP_REMOVED lines=10> */
[----:B0-----:R0:W-:Y:S04]  /*41030*/  STL.64 [R1+0x2640], R22 ;  /* 0x0026401601007387 */ /* 0x0011e80000100a00 */
[----:B------:R-:W-:Y:S04]  /*41040*/  STL.64 [R1+0x2638], R20 ;  /* 0x0026381401007387 */ /* 0x000fe80000100a00 */
[----:B0-----:R-:W3:Y:S04]  /*41050*/  LDL.64 R22, [R1+0x78] ;  /* 0x0000780001167983 */ /* 0x001ee80000100a00 */
        /* <DEDUP_REMOVED lines=15> */
[----:B------:R-:W-:Y:S04]  /*41150*/  STL.64 [R1+0xa90], R12 ;  /* 0x000a900c01007387 */ /* 0x000fe80000100a00 */
[----:B------:R0:W-:Y:S04]  /*41160*/  STL.64 [R1+0xa98], R14 ;  /* 0x000a980e01007387 */ /* 0x0001e80000100a00 */
[----:B0-----:R-:W2:Y:S04]  /*41170*/  LDL.LU.64 R14, [R1+0x2810] ;  /* 0x00281000010e7983 */ /* 0x001ea80000300a00 */
[----:B------:R-:W-:Y:S04]  /*41180*/  STL.64 [R1+0x27a8], R26 ;  /* 0x0027a81a01007387 */ /* 0x000fe80000100a00 */
[----:B------:R0:W-:Y:S04]  /*41190*/  STL [R1+0x27a0], R25 ;  /* 0x0027a01901007387 */ /* 0x0001e80000100800 */
[----:B------:R-:W4:Y:S04]  /*411a0*/  LDL.LU R24, [R1+0x720] ;  /* 0x0007200001187983 */ /* 0x000f280000300800 */
[----:B0-----:R-:W4:Y:S04]  /*411b0*/  LDL.LU R25, [R1+0x724] ;  /* 0x0007240001197983 */ /* 0x001f280000300800 */
[----:B------:R-:W4:Y:S04]  /*411c0*/  LDL.LU R26, [R1+0x728] ;  /* 0x00072800011a7983 */ /* 0x000f280000300800 */
[----:B------:R-:W4:Y:S01]  /*411d0*/  LDL.LU R27, [R1+0x72c] ;  /* 0x00072c00011b7983 */ /* 0x000f220000300800 */
        /* <DEDUP_REMOVED lines=16> */
[----:B0-----:R-:W4:Y:S04]  /*412e0*/  LDL.LU.64 R10, [R1+0x27d8] ;  /* 0x0027d800010a7983 */ /* 0x001f280000300a00 */
[----:B------:R-:W3:Y:S01]  /*412f0*/  LDL.LU R12, [R1+0x5b0] ;  /* 0x0005b000010c7983 */ /* 0x000ee20000300800 */
[----:B------:R-:W-:-:S03]  /*41300*/  IMAD.MOV.U32 R5, RZ, RZ, R14 ;  /* 0x000000ffff057224 */ /* 0x000fc600078e000e */
[----:B------:R-:W3:Y:S01]  /*41310*/  LDL.LU R13, [R1+0x5b4] ;  /* 0x0005b400010d7983 */ /* 0x000ee20000300800 */
[----:B------:R-:W-:-:S03]  /*41320*/  IMAD.MOV.U32 R4, RZ, RZ, R15 ;  /* 0x000000ffff047224 */ /* 0x000fc600078e000f */
[----:B------:R-:W3:Y:S04]  /*41330*/  LDL.LU R14, [R1+0x5b8] ;  /* 0x0005b800010e7983 */ /* 0x000ee80000300800 */
[----:B------:R-:W3:Y:S01]  /*41340*/  LDL.LU R15, [R1+0x5bc] ;  /* 0x0005bc00010f7983 */ /* 0x000ee20000300800 */
[----:B----4-:R-:W-:Y:S03]  /*41350*/  HMMA.16816.F32.BF16 R24, R16, R10, R24 ;  /* 0x0000000a1018723c */ /* 0x010fe60000041818 */
[----:B------:R0:W-:Y:S02]  /*41360*/  STL.64 [R1+0x2758], R10 ;  /* 0x0027580a01007387 */ /* 0x0001e40000100a00 */
[----:B0-----:R-:W-:-:S02]  /*41370*/  IMAD.MOV.U32 R10, RZ, RZ, R5 ;  /* 0x000000ffff0a7224 */ /* 0x001fc400078e0005 */
[----:B------:R-:W-:-:S12]  /*41380*/  IMAD.MOV.U32 R11, RZ, RZ, R4 ;  /* 0x000000ffff0b7224 */ /* 0x000fd800078e0004 */
[----:B------:R-:W-:Y:S04]  /*41390*/  STL.64 [R1+0x410], R24 ;  /* 0x0004101801007387 */ /* 0x000fe80000100a00 */
[----:B------:R0:W-:Y:S02]  /*413a0*/  STL.64 [R1+0x418], R26 ;  /* 0x0004181a01007387 */ /* 0x0001e40000100a00 */
[----:B0-----:R-:W-:Y:S02]  /*413b0*/  IMAD.MOV.U32 R26, RZ, RZ, R3 ;  /* 0x000000ffff1a7224 */ /* 0x001fe400078e0003 */
[----:B------:R-:W-:-:S05]  /*413c0*/  IMAD.MOV.U32 R27, RZ, RZ, R0 ;  /* 0x000000ffff1b7224 */ /* 0x000fca00078e0000 */
[----:B------:R-:W-:Y:S04]  /*413d0*/  STL.64 [R1+0x27c0], R26 ;  /* 0x0027c01a01007387 */ /* 0x000fe80000100a00 */
[----:B------:R0:W-:Y:S04]  /*413e0*/  STL.64 [R1+0x2770], R10 ;  /* 0x0027700a01007387 */ /* 0x0001e80000100a00 */
[----:B0-----:R-:W2:Y:S04]  /*413f0*/  LDL.64 R10, [R1+0xa8] ;  /* 0x0000a800010a7983 */ /* 0x001ea80000100a00 */
[----:B--2---:R0:W-:Y:S04]  /*41400*/  STL.64 [R1+0x2788], R10 ;  /* 0x0027880a01007387 */ /* 0x0041e80000100a00 */
[----:B------:R-:W2:Y:S04]  /*41410*/  LDL.LU R8, [R1+0x570] ;  /* 0x0005700001087983 */ /* 0x000ea80000300800 */
[----:B------:R-:W2:Y:S04]  /*41420*/  LDL.LU R9, [R1+0x574] ;  /* 0x0005740001097983 */ /* 0x000ea80000300800 */
[----:B0-----:R-:W4:Y:S04]  /*41430*/  LDL.LU R10, [R1+0x578] ;  /* 0x00057800010a7983 */ /* 0x001f280000300800 */
[----:B------:R-:W4:Y:S04]  /*41440*/  LDL.LU R11, [R1+0x57c] ;  /* 0x00057c00010b7983 */ /* 0x000f280000300800 */
[----:B------:R-:W2:Y:S04]  /*41450*/  LDL.LU R24, [R1+0x5a0] ;  /* 0x0005a00001187983 */ /* 0x000ea80000300800 */
        /* <DEDUP_REMOVED lines=21> */
[----:B------:R-:W-:Y:S04]  /*415b0*/  STL.64 [R1+0x278], R18 ;  /* 0x0002781201007387 */ /* 0x000fe80000100a00 */
        /* <DEDUP_REMOVED lines=14> */
[----:B------:R-:W2:Y:S04]  /*416a0*/  LDL.LU R22, [R1+0x568] ;  /* 0x0005680001167983 */ /* 0x000ea80000300800 */
[----:B------:R-:W2:Y:S04]  /*416b0*/  LDL.LU R23, [R1+0x56c] ;  /* 0x00056c0001177983 */ /* 0x000ea80000300800 */
[----:B------:R-:W3:Y:S04]  /*416c0*/  LDL.64 R18, [R1+0xb8] ;  /* 0x0000b80001127983 */ /* 0x000ee80000100a00 */
        /* <DEDUP_REMOVED lines=8> */
[----:B0-----:R-:W4:Y:S04]  /*41750*/  LDL.LU.64 R26, [R1+0x27a8] ;  /* 0x0027a800011a7983 */ /* 0x001f280000300a00 */
[----:B------:R-:W2:Y:S01]  /*41760*/  LDL.LU R25, [R1+0x27a0] ;  /* 0x0027a00001197983 */ /* 0x000ea20000300800 */
[----:B----4-:R-:W-:-:S15]  /*41770*/  HMMA.16816.F32.BF16 R8, R12, R26, R8 ;  /* 0x0000001a0c08723c */ /* 0x010fde0000041808 */
[----:B------:R-:W-:-:S04]  /*41780*/  NOP ;  /* 0x0000000000007918 */ /* 0x000fc80000000000 */
[----:B------:R-:W-:Y:S04]  /*41790*/  STL.64 [R1+0xa70], R8 ;  /* 0x000a700801007387 */ /* 0x000fe80000100a00 */
[----:B------:R0:W-:Y:S04]  /*417a0*/  STL.64 [R1+0xa78], R10 ;  /* 0x000a780a01007387 */ /* 0x0001e80000100a00 */
[----:B0-----:R-:W3:Y:S04]  /*417b0*/  LDL.LU.64 R10, [R1+0x2798] ;  /* 0x00279800010a7983 */ /* 0x001ee80000300a00 */
[----:B------:R-:W3:Y:S04]  /*417c0*/  LDL.LU.64 R8, [R1+0x2790] ;  /* 0x0027900001087983 */ /* 0x000ee80000300a00 */
[----:B------:R-:W-:Y:S04]  /*417d0*/  STL.64 [R1+0x2718], R26 ;  /* 0x0027181a01007387 */ /* 0x000fe80000100a00 */
[----:B--2---:R0:W-:Y:S04]  /*417e0*/  STL [R1+0x2710], R25 ;  /* 0x0027101901007387 */ /* 0x0041e80000100800 */
[----:B------:R-:W2:Y:S04]  /*417f0*/  LDL.LU R24, [R1+0x520] ;  /* 0x0005200001187983 */ /* 0x000ea80000300800 */
[----:B0-----:R-:W2:Y:S04]  /*41800*/  LDL.LU R25, [R1+0x524] ;  /* 0x0005240001197983 */ /* 0x001ea80000300800 */
[----:B------:R-:W2:Y:S04]  /*41810*/  LDL.LU R26, [R1+0x528] ;  /* 0x00052800011a7983 */ /* 0x000ea80000300800 */
[----:B------:R-:W2:Y:S01]  /*41820*/  LDL.LU R27, [R1+0x52c] ;  /* 0x00052c00011b7983 */ /* 0x000ea20000300800 */
[----:B---3--:R-:W-:-:S15]  /*41830*/  HMMA.16816.F32.BF16 R8, R12, R18, R8 ;  /* 0x000000120c08723c */ /* 0x008fde0000041808 */
[----:B------:R-:W-:-:S04]  /*41840*/  NOP ;  /* 0x0000000000007918 */ /* 0x000fc80000000000 */
        /* <DEDUP_REMOVED lines=28> */
[----:B------:R-:W2:Y:S04]  /*41a10*/  LDL.LU.64 R10, [R1+0x2738] ;  /* 0x00273800010a7983 */ /* 0x000ea80000300a00 */
[----:B------:R-:W2:Y:S04]  /*41a20*/  LDL.LU.64 R8, [R1+0x2730] ;  /* 0x0027300001087983 */ /* 0x000ea80000300a00 */
[----:B------:R-:W-:Y:S09]  /*41a30*/  STL.64 [R1+0x26c0], R22 ;  /* 0x0026c01601007387 */ /* 0x000ff20000100a00 */
[----:B------:R-:W-:Y:S04]  /*41a40*/  STL.64 [R1+0x100], R12 ;  /* 0x0001000c01007387 */ /* 0x000fe80000100a00 */
[----:B------:R0:W-:Y:S02]  /*41a50*/  STL.64 [R1+0x108], R14 ;  /* 0x0001080e01007387 */ /* 0x0001e40000100a00 */
[----:B0-----:R-:W-:-:S02]  /*41a60*/  IMAD.MOV.U32 R14, RZ, RZ, R4 ;  /* 0x000000ffff0e7224 */ /* 0x001fc400078e0004 */
[----:B------:R-:W-:-:S05]  /*41a70*/  IMAD.MOV.U32 R15, RZ, RZ, R0 ;  /* 0x000000ffff0f7224 */ /* 0x000fca00078e0000 */
[----:B------:R2:W-:Y:S01]  /*41a80*/  STL.64 [R1+0x26f8], R14 ;  /* 0x0026f80e01007387 */ /* 0x0005e20000100a00 */
[----:B------:R-:W-:Y:S02]  /*41a90*/  IMAD.MOV.U32 R17, RZ, RZ, R6 ;  /* 0x000000ffff117224 */ /* 0x000fe400078e0006 */
[----:B------:R-:W-:Y:S01]  /*41aa0*/  IMAD.MOV.U32 R16, RZ, RZ, R7 ;  /* 0x000000ffff107224 */ /* 0x000fe200078e0007 */
[----:B--2---:R-:W-:-:S15]  /*41ab0*/  HMMA.16816.F32.BF16 R12, R8, R6, R24 ;  /* 0x00000006080c723c */ /* 0x004fde0000041818 */
[----:B------:R-:W-:-:S04]  /*41ac0*/  NOP ;  /* 0x0000000000007918 */ /* 0x000fc80000000000 */
[----:B------:R-:W-:Y:S04]  /*41ad0*/  STL.64 [R1+0xcf0], R12 ;  /* 0x000cf00c01007387 */ /* 0x000fe80000100a00 */
[----:B------:R-:W-:Y:S04]  /*41ae0*/  STL.64 [R1+0xcf8], R14 ;  /* 0x000cf80e01007387 */ /* 0x000fe80000100a00 */
[----:B------:R-:W2:Y:S04]  /*41af0*/  LDL.64 R26, [R1+0xd8] ;  /* 0x0000d800011a7983 */ /* 0x000ea80000100a00 */
[----:B------:R-:W-:Y:S04]  /*41b00*/  STL.64 [R1+0x2708], R18 ;  /* 0x0027081201007387 */ /* 0x000fe80000100a00 */
[----:B------:R0:W-:Y:S04]  /*41b10*/  STL.64 [R1+0x2700], R16 ;  /* 0x0027001001007387 */ /* 0x0001e80000100a00 */
[----:B0-----:R-:W3:Y:S04]  /*41b20*/  LDL.LU R16, [R1+0x500] ;  /* 0x0005000001107983 */ /* 0x001ee80000300800 */
[----:B------:R-:W3:Y:S04]  /*41b30*/  LDL.LU R17, [R1+0x504] ;  /* 0x0005040001117983 */ /* 0x000ee80000300800 */
[----:B------:R-:W4:Y:S04]  /*41b40*/  LDL.LU R18, [R1+0x508] ;  /* 0x0005080001127983 */ /* 0x000f280000300800 */
[----:B------:R-:W4:Y:S04]  /*41b50*/  LDL.LU R19, [R1+0x50c] ;  /* 0x00050c0001137983 */ /* 0x000f280000300800 */
[----:B----4-:R-:W-:Y:S04]  /*41b60*/  STL.64 [R1+0x2728], R18 ;  /* 0x0027281201007387 */ /* 0x010fe80000100a00 */
[----:B---3--:R0:W-:Y:S04]  /*41b70*/  STL.64 [R1+0x2720], R16 ;  /* 0x0027201001007387 */ /* 0x0081e80000100a00 */
        /* <DEDUP_REMOVED lines=14> */
[----:B0-----:R-:W3:Y:S01]  /*41c60*/  LDL.64 R22, [R1+0x98] ;  /* 0x0000980001167983 */ /* 0x001ee20000100a00 */
[----:B--2---:R-:W-:Y:S03]  /*41c70*/  HMMA.16816.F32.BF16 R16, R8, R26, R16 ;  /* 0x0000001a0810723c */ /* 0x004fe60000041810 */
[----:B---3--:R0:W-:Y:S04]  /*41c80*/  STL.64 [R1+0x26f0], R22 ;  /* 0x0026f01601007387 */ /* 0x0081e80000100a00 */
[----:B-1----:R-:W2:Y:S04]  /*41c90*/  LDL.LU R20, [R1+0x4e0] ;  /* 0x0004e00001147983 */ /* 0x002ea80000300800 */
[----:B------:R-:W2:Y:S04]  /*41ca0*/  LDL.LU R21, [R1+0x4e4] ;  /* 0x0004e40001157983 */ /* 0x000ea80000300800 */
[----:B0-----:R-:W2:Y:S04]  /*41cb0*/  LDL.LU R22, [R1+0x4e8] ;  /* 0x0004e80001167983 */ /* 0x001ea80000300800 */
[----:B------:R-:W2:Y:S04]  /*41cc0*/  LDL.LU R23, [R1+0x4ec] ;  /* 0x0004ec0001177983 */ /* 0x000ea80000300800 */
[----:B------:R-:W3:Y:S04]  /*41cd0*/  LDL.LU R4, [R1+0x370] ;  /* 0x0003700001047983 */ /* 0x000ee80000300800 */
[----:B------:R-:W3:Y:S04]  /*41ce0*/  LDL.LU R5, [R1+0x374] ;  /* 0x0003740001057983 */ /* 0x000ee80000300800 */
[----:B------:R-:W4:Y:S04]  /*41cf0*/  LDL.LU R6, [R1+0x378] ;  /* 0x0003780001067983 */ /* 0x000f280000300800 */
[----:B------:R-:W4:Y:S01]  /*41d00*/  LDL.LU R7, [R1+0x37c] ;  /* 0x00037c0001077983 */ /* 0x000f220000300800 */
[----:B------:R-:W-:-:S02]  /*41d10*/  IMAD.MOV.U32 R28, RZ, RZ, R26 ;  /* 0x000000ffff1c7224 */ /* 0x000fc400078e001a */
[----:B------:R-:W-:Y:S01]  /*41d20*/  IMAD.MOV.U32 R0, RZ, RZ, R27 ;  /* 0x000000ffff007224 */ /* 0x000fe200078e001b */
[----:B----4-:R-:W-:Y:S04]  /*41d30*/  STL.64 [R1+0x26e0], R6 ;  /* 0x0026e00601007387 */ /* 0x010fe80000100a00 */
[----:B---3--:R0:W-:Y:S04]  /*41d40*/  STL.64 [R1+0x26d8], R4 ;  /* 0x0026d80401007387 */ /* 0x0081e80000100a00 */
[----:B0-----:R-:W3:Y:S04]  /*41d50*/  LDL.LU R4, [R1+0x4d0] ;  /* 0x0004d00001047983 */ /* 0x001ee80000300800 */
[----:B------:R-:W3:Y:S04]  /*41d60*/  LDL.LU R5, [R1+0x4d4] ;  /* 0x0004d40001057983 */ /* 0x000ee80000300800 */
[----:B------:R-:W3:Y:S04]  /*41d70*/  LDL.LU R6, [R1+0x4d8] ;  /* 0x0004d80001067983 */ /* 0x000ee80000300800 */
[----:B------:R-:W3:Y:S04]  /*41d80*/  LDL.LU R7, [R1+0x4dc] ;  /* 0x0004dc0001077983 */ /* 0x000ee80000300800 */
[----:B------:R-:W-:Y:S04]  /*41d90*/  STL.64 [R1+0xbf0], R16 ;  /* 0x000bf01001007387 */ /* 0x000fe80000100a00 */
[----:B------:R0:W-:Y:S04]  /*41da0*/  STL.64 [R1+0xbf8], R18 ;  /* 0x000bf81201007387 */ /* 0x0001e80000100a00 */
[----:B0-----:R-:W4:Y:S04]  /*41db0*/  LDL.LU.64 R18, [R1+0x2728] ;  /* 0x0027280001127983 */ /* 0x001f280000300a00 */
[----:B------:R-:W4:Y:S04]  /*41dc0*/  LDL.LU.64 R16, [R1+0x2720] ;  /* 0x0027200001107983 */ /* 0x000f280000300a00 */
[----:B------:R-:W4:Y:S04]  /*41dd0*/  LDL.LU.64 R26, [R1+0x2718] ;  /* 0x00271800011a7983 */ /* 0x000f280000300a00 */
[----:B------:R-:W2:Y:S01]  /*41de0*/  LDL.LU R25, [R1+0x2710] ;  /* 0x0027100001197983 */ /* 0x000ea20000300800 */
[----:B----4-:R-:W-:-:S15]  /*41df0*/  HMMA.16816.F32.BF16 R16, R8, R26, R16 ;  /* 0x0000001a0810723c */ /* 0x010fde0000041810 */
[----:B------:R-:W-:-:S04]  /*41e00*/  NOP ;  /* 0x0000000000007918 */ /* 0x000fc80000000000 */
[----:B------:R-:W-:Y:S04]  /*41e10*/  STL.64 [R1+0xab0], R16 ;  /* 0x000ab01001007387 */ /* 0x000fe80000100a00 */
[----:B------:R0:W-:Y:S04]  /*41e20*/  STL.64 [R1+0xab8], R18 ;  /* 0x000ab81201007387 */ /* 0x0001e80000100a00 */
[----:B0-----:R-:W4:Y:S04]  /*41e30*/  LDL.LU.64 R18, [R1+0x2708] ;  /* 0x0027080001127983 */ /* 0x001f280000300a00 */
[----:B------:R-:W3:Y:S04]  /*41e40*/  LDL.LU.64 R16, [R1+0x2700] ;  /* 0x0027000001107983 */ /* 0x000ee80000300a00 */
[----:B------:R-:W-:Y:S04]  /*41e50*/  STL.64 [R1+0x2690], R26 ;  /* 0x0026901a01007387 */ /* 0x000fe80000100a00 */
[----:B--2---:R0:W-:Y:S04]  /*41e60*/  STL [R1+0x2688], R25 ;  /* 0x0026881901007387 */ /* 0x0041e80000100800 */
[----:B------:R-:W2:Y:S04]  /*41e70*/  LDL.LU R24, [R1+0x350] ;  /* 0x0003500001187983 */ /* 0x000ea80000300800 */
[----:B0-----:R-:W2:Y:S04]  /*41e80*/  LDL.LU R25, [R1+0x354] ;  /* 0x0003540001197983 */ /* 0x001ea80000300800 */
[----:B------:R-:W2:Y:S04]  /*41e90*/  LDL.LU R26, [R1+0x358] ;  /* 0x00035800011a7983 */ /* 0x000ea80000300800 */
[----:B------:R-:W2:Y:S01]  /*41ea0*/  LDL.LU R27, [R1+0x35c] ;  /* 0x00035c00011b7983 */ /* 0x000ea20000300800 */
[----:B----4-:R-:W-:Y:S03]  /*41eb0*/  HMMA.16816.F32.BF16 R12, R8, R18, R12 ;  /* 0x00000012080c723c */ /* 0x010fe6000004180c */
[----:B--2---:R-:W-:Y:S04]  /*41ec0*/  STL.64 [R1+0x26a0], R26 ;  /* 0x0026a01a01007387 */ /* 0x004fe80000100a00 */
[----:B------:R-:W-:-:S12]  /*41ed0*/  STL.64 [R1+0x2698], R24 ;  /* 0x0026981801007387 */ /* 0x000fd80000100a00 */
[----:B------:R-:W-:Y:S04]  /*41ee0*/  STL.64 [R1+0x9c0], R12 ;  /* 0x0009c00c01007387 */ /* 0x000fe80000100a00 */
[----:B------:R0:W-:Y:S04]  /*41ef0*/  STL.64 [R1+0x9c8], R14 ;  /* 0x0009c80e01007387 */ /* 0x0001e80000100a00 */
[----:B0-----:R-:W2:Y:S01]  /*41f00*/  LDL.LU.64 R14, [R1+0x26f8] ;  /* 0x0026f800010e7983 */ /* 0x001ea20000300a00 */
[----:B---3--:R-:W-:-:S03]  /*41f10*/  IMAD.MOV.U32 R27, RZ, RZ, R16 ;  /* 0x000000ffff1b7224 */ /* 0x008fc600078e0010 */
[----:B------:R0:W-:Y:S01]  /*41f20*/  STL.64 [R1+0x26a8], R18 ;  /* 0x0026a81201007387 */ /* 0x0001e20000100a00 */
[----:B------:R-:W-:-:S03]  /*41f30*/  IMAD.MOV.U32 R26, RZ, RZ, R17 ;  /* 0x000000ffff1a7224 */ /* 0x000fc600078e0011 */
        /* <DEDUP_REMOVED lines=9> */
[----:B------:R0:W-:Y:S02]  /*41fd0*/  STL.64 [R1+0x2680], R14 ;  /* 0x0026800e01007387 */ /* 0x0001e40000100a00 */
[----:B0-----:R-:W-:-:S02]  /*41fe0*/  IMAD.MOV.U32 R14, RZ, RZ, R3 ;  /* 0x000000ffff0e7224 */ /* 0x001fc400078e0003 */
[----:B------:R-:W4:Y:S01]  /*41ff0*/  LDL.LU R3, [R1+0x26e8] ;  /* 0x0026e80001037983 */ /* 0x000f220000300800 */
        /* <DEDUP_REMOVED lines=9> */
[----:B------:R-:W2:Y:S01]  /*42090*/  LDL.LU.64 R20, [R1+0x26c8] ;  /* 0x0026c80001147983 */ /* 0x000ea20000300a00 */
[----:B------:R-:W-:-:S07]  /*420a0*/  IMAD.MOV.U32 R15, RZ, RZ, R29 ;  /* 0x000000ffff0f7224 */ /* 0x000fce00078e001d */
[----:B--2---:R-:W-:Y:S01]  /*420b0*/  HMMA.16816.F32.BF16 R12, R8, R14, R20 ;  /* 0x0000000e080c723c */ /* 0x004fe20000041814 */
[----:B------:R-:W2:-:S15]  /*420c0*/  LDL.LU.64 R22, [R1+0x26c0] ;  /* 0x0026c00001167983 */ /* 0x000e9e0000300a00 */
[----:B------:R-:W-:-:S03]  /*420d0*/  NOP ;  /* 0x0000000000007918 */ /* 0x000fc60000000000 */
[----:B------:R0:W-:Y:S04]  /*420e0*/  STL.64 [R1+0x5b0], R12 ;  /* 0x0005b00c01007387 */ /* 0x0001e80000100a00 */
[----:B------:R1:W-:Y:S04]  /*420f0*/  STL.64 [R1+0x5b8], R14 ;  /* 0x0005b80e01007387 */ /* 0x0003e80000100a00 */
[----:B0-----:R-:W3:Y:S04]  /*42100*/  LDL.LU R12, [R1+0x330] ;  /* 0x00033000010c7983 */ /* 0x001ee80000300800 */
[----:B------:R-:W3:Y:S04]  /*42110*/  LDL.LU R13, [R1+0x334] ;  /* 0x00033400010d7983 */ /* 0x000ee80000300800 */
[----:B-1----:R-:W3:Y:S04]  /*42120*/  LDL.LU R14, [R1+0x338] ;  /* 0x00033800010e7983 */ /* 0x002ee80000300800 */
[----:B------:R-:W3:Y:S01]  /*42130*/  LDL.LU R15, [R1+0x33c] ;  /* 0x00033c00010f7983 */ /* 0x000ee20000300800 */
[----:B--2---:R-:W-:Y:S03]  /*42140*/  HMMA.16816.F32.BF16 R8, R8, R22, R4 ;  /* 0x000000160808723c */ /* 0x004fe60000041804 */
        /* <DEDUP_REMOVED lines=10> */
[----:B------:R-:W-:-:S05]  /*421f0*/  IMAD.MOV.U32 R11, RZ, RZ, R24 ;  /* 0x000000ffff0b7224 */ /* 0x000fca00078e0018 */
[----:B------:R-:W-:Y:S01]  /*42200*/  STL.64 [R1+0x2678], R10 ;  /* 0x0026780a01007387 */ /* 0x000fe20000100a00 */
[----:B---3--:R-:W-:Y:S03]  /*42210*/  HMMA.16816.F32.BF16 R24, R4, R26, R16 ;  /* 0x0000001a0418723c */ /* 0x008fe60000041810 */
[----:B------:R-:W3:-:S15]  /*42220*/  LDL.LU.64 R18, [R1+0x26a8] ;  /* 0x0026a80001127983 */ /* 0x000ede0000300a00 */
[----:B------:R-:W-:Y:S01]  /*42230*/  NOP ;  /* 0x0000000000007918 */ /* 0x000fe20000000000 */
[----:B------:R-:W-:Y:S04]  /*42240*/  STL.64 [R1+0xd70], R24 ;  /* 0x000d701801007387 */ /* 0x000fe80000100a00 */
[----:B------:R0:W-:Y:S04]  /*42250*/  STL.64 [R1+0xd78], R26 ;  /* 0x000d781a01007387 */ /* 0x0001e80000100a00 */
[----:B0-----:R-:W2:Y:S04]  /*42260*/  LDL.LU.64 R26, [R1+0x26a0] ;  /* 0x0026a000011a7983 */ /* 0x001ea80000300a00 */
[----:B------:R-:W2:Y:S01]  /*42270*/  LDL.LU.64 R24, [R1+0x2698] ;  /* 0x0026980001187983 */ /* 0x000ea20000300a00 */
[----:B------:R-:W-:-:S02]  /*42280*/  IMAD.MOV.U32 R10, RZ, RZ, R28 ;  /* 0x000000ffff0a7224 */ /* 0x000fc400078e001c */
[----:B------:R-:W-:-:S07]  /*42290*/  IMAD.MOV.U32 R11, RZ, RZ, R0 ;  /* 0x000000ffff0b7224 */ /* 0x000fce00078e0000 */
[----:B--2---:R-:W-:Y:S01]  /*422a0*/  HMMA.16816.F32.BF16 R8, R4, R10, R24 ;  /* 0x0000000a0408723c */ /* 0x004fe20000041818 */
[----:B------:R-:W2:Y:S04]  /*422b0*/  LDL.LU.64 R26, [R1+0x2690] ;  /* 0x00269000011a7983 */ /* 0x000ea80000300a00 */
[----:B------:R-:W3:-:S14]  /*422c0*/  LDL.LU R25, [R1+0x2688] ;  /* 0x0026880001197983 */ /* 0x000edc0000300800 */
[----:B------:R0:W-:Y:S04]  /*422d0*/  STL.64 [R1+0xc70], R8 ;  /* 0x000c700801007387 */ /* 0x0001e80000100a00 */
[----:B------:R1:W-:Y:S04]  /*422e0*/  STL.64 [R1+0xc78], R10 ;  /* 0x000c780a01007387 */ /* 0x0003e80000100a00 */
[----:B0-----:R-:W3:Y:S04]  /*422f0*/  LDL.LU R8, [R1+0x320] ;  /* 0x0003200001087983 */ /* 0x001ee80000300800 */
[----:B------:R-:W3:Y:S04]  /*42300*/  LDL.LU R9, [R1+0x324] ;  /* 0x0003240001097983 */ /* 0x000ee80000300800 */
[----:B-1----:R-:W4:Y:S04]  /*42310*/  LDL.LU R10, [R1+0x328] ;  /* 0x00032800010a7983 */ /* 0x002f280000300800 */
[----:B------:R-:W4:Y:S01]  /*42320*/  LDL.LU R11, [R1+0x32c] ;  /* 0x00032c00010b7983 */ /* 0x000f220000300800 */
[----:B--2---:R-:W-:-:S15]  /*42330*/  HMMA.16816.F32.BF16 R20, R4, R26, R20 ;  /* 0x0000001a0414723c */ /* 0x004fde0000041814 */
[----:B------:R-:W-:-:S04]  /*42340*/  NOP ;  /* 0x0000000000007918 */ /* 0x000fc80000000000 */
[----:B------:R-:W-:Y:S04]  /*42350*/  STL.64 [R1+0xb30], R20 ;  /* 0x000b301401007387 */ /* 0x000fe80000100a00 */
[----:B------:R0:W-:Y:S04]  /*42360*/  STL.64 [R1+0xb38], R22 ;  /* 0x000b381601007387 */ /* 0x0001e80000100a00 */
[----:B0-----:R-:W2:Y:S01]  /*42370*/  LDL.64 R22, [R1+0x88] ;  /* 0x0000880001167983 */ /* 0x001ea20000100a00 */
[C---:B---3--:R-:W-:Y:S03]  /*42380*/  HMMA.16816.F32.BF16 R12, R4.reuse, R18, R12 ;  /* 0x00000012040c723c */ /* 0x048fe6000004180c */
[----:B--2---:R0:W-:Y:S04]  /*42390*/  STL.64 [R1+0x2670], R22 ;  /* 0x0026701601007387 */ /* 0x0041e80000100a00 */
[----:B------:R-:W2:Y:S04]  /*423a0*/  LDL.LU R20, [R1+0x310] ;  /* 0x0003100001147983 */ /* 0x000ea80000300800 */
[----:B------:R-:W2:Y:S04]  /*423b0*/  LDL.LU R21, [R1+0x314] ;  /* 0x0003140001157983 */ /* 0x000ea80000300800 */
[----:B0-----:R-:W2:Y:S04]  /*423c0*/  LDL.LU R22, [R1+0x318] ;  /* 0x0003180001167983 */ /* 0x001ea80000300800 */
[----:B------:R-:W2:Y:S04]  /*423d0*/  LDL.LU R23, [R1+0x31c] ;  /* 0x00031c0001177983 */ /* 0x000ea80000300800 */
[----:B------:R-:W-:Y:S04]  /*423e0*/  STL.64 [R1+0x2650], R26 ;  /* 0x0026501a01007387 */ /* 0x000fe80000100a00 */
[----:B------:R0:W-:Y:S04]  /*423f0*/  STL [R1+0x2648], R25 ;  /* 0x0026481901007387 */ /* 0x0001e80000100800 */
[----:B------:R-:W3:Y:S04]  /*42400*/  LDL.LU R24, [R1+0x190] ;  /* 0x0001900001187983 */ /* 0x000ee80000300800 */
[----:B0-----:R-:W3:Y:S04]  /*42410*/  LDL.LU R25, [R1+0x194] ;  /* 0x0001940001197983 */ /* 0x001ee80000300800 */
        /* <DEDUP_REMOVED lines=8> */
[----:B------:R-:W-:Y:S04]  /*424a0*/  STL.64 [R1+0xa30], R12 ;  /* 0x000a300c01007387 */ /* 0x000fe80000100a00 */
[----:B------:R0:W-:Y:S04]  /*424b0*/  STL.64 [R1+0xa38], R14 ;  /* 0x000a380e01007387 */ /* 0x0001e80000100a00 */
[----:B0-----:R-:W4:Y:S04]  /*424c0*/  LDL.LU.64 R14, [R1+0x2680] ;  /* 0x00268000010e7983 */ /* 0x001f280000300a00 */
[----:B------:R0:W-:Y:S04]  /*424d0*/  STL.64 [R1+0x2608], R18 ;  /* 0x0026081201007387 */ /* 0x0001e80000100a00 */
[----:B------:R-:W3:Y:S04]  /*424e0*/  LDL.LU R16, [R1+0x160] ;  /* 0x0001600001107983 */ /* 0x000ee80000300800 */
[----:B------:R-:W3:Y:S04]  /*424f0*/  LDL.LU R17, [R1+0x164] ;  /* 0x0001640001117983 */ /* 0x000ee80000300800 */
[----:B0-----:R-:W2:Y:S04]  /*42500*/  LDL.LU R18, [R1+0x168] ;  /* 0x0001680001127983 */ /* 0x001ea80000300800 */
[----:B------:R-:W2:Y:S04]  /*42510*/  LDL.LU R19, [R1+0x16c] ;  /* 0x00016c0001137983 */ /* 0x000ea80000300800 */
[----:B--2---:R0:W-:Y:S04]  /*42520*/  STL.64 [R1+0x2618], R18 ;  /* 0x0026181201007387 */ /* 0x0041e80000100a00 */
[----:B---3--:R-:W-:Y:S04]  /*42530*/  STL.64 [R1+0x2610], R16 ;  /* 0x0026101001007387 */ /* 0x008fe80000100a00 */
[----:B0-----:R-:W2:Y:S01]  /*42540*/  LDL.64 R18, [R1+0xd8] ;  /* 0x0000d80001127983 */ /* 0x001ea20000100a00 */
[----:B----4-:R-:W-:Y:S03]  /*42550*/  HMMA.16816.F32.BF16 R8, R4, R14, R8 ;  /* 0x0000000e0408723c */ /* 0x010fe60000041808 */
[----:B--2---:R0:W-:Y:S04]  /*42560*/  STL.64 [R1+0x2630], R18 ;  /* 0x0026301201007387 */ /* 0x0041e80000100a00 */
[----:B0-----:R-:W2:-:S12]  /*42570*/  LDL.64 R18, [R1+0xe8] ;  /* 0x0000e80001127983 */ /* 0x001e980000100a00 */
[----:B------:R-:W-:Y:S04]  /*42580*/  STL.64 [R1+0x970], R8 ;  /* 0x0009700801007387 */ /* 0x000fe80000100a00 */
[----:B------:R0:W-:Y:S04]  /*42590*/  STL.64 [R1+0x978], R10 ;  /* 0x0009780a01007387 */ /* 0x0001e80000100a00 */
[----:B0-----:R-:W3:Y:S04]  /*425a0*/  LDL.LU.64 R10, [R1+0x2678] ;  /* 0x00267800010a7983 */ /* 0x001ee80000300a00 */
[----:B------:R0:W-:Y:S04]  /*425b0*/  STL.64 [R1+0x2600], R14 ;  /* 0x0026000e01007387 */ /* 0x0001e80000100a00 */
[----:B------:R-:W4:Y:S04]  /*425c0*/  LDL.LU R12, [R1+0x150] ;  /* 0x00015000010c7983 */ /* 0x000f280000300800 */
[----:B------:R-:W4:Y:S04]  /*425d0*/  LDL.LU R13, [R1+0x154] ;  /* 0x00015400010d7983 */ /* 0x000f280000300800 */
[----:B0-----:R-:W2:Y:S04]  /*425e0*/  LDL.LU R14, [R1+0x158] ;  /* 0x00015800010e7983 */ /* 0x001ea80000300800 */
[----:B------:R-:W2:Y:S01]  /*425f0*/  LDL.LU R15, [R1+0x15c] ;  /* 0x00015c00010f7983 */ /* 0x000ea20000300800 */
[C---:B---3--:R-:W-:Y:S03]  /*42600*/  HMMA.16816.F32.BF16 R20, R4.reuse, R10, R20 ;  /* 0x0000000a0414723c */ /* 0x048fe60000041814 */
        /* <DEDUP_REMOVED lines=20> */
[----:B------:R-:W4:Y:S01]  /*42750*/  LDL.LU R25, [R1+0x2648] ;  /* 0x0026480001197983 */ /* 0x000f220000300800 */
[----:B------:R-:W-:-:S02]  /*42760*/  IMAD.MOV.U32 R28, RZ, RZ, R22 ;  /* 0x000000ffff1c7224 */ /* 0x000fc400078e0016 */
[----:B------:R-:W-:-:S10]  /*42770*/  IMAD.MOV.U32 R24, RZ, RZ, R23 ;  /* 0x000000ffff187224 */ /* 0x000fd400078e0017 */
[----:B------:R0:W-:Y:S04]  /*42780*/  STL.64 [R1+0x880], R4 ;  /* 0x0008800401007387 */ /* 0x0001e80000100a00 */
[----:B------:R1:W-:Y:S04]  /*42790*/  STL.64 [R1+0x888], R6 ;  /* 0x0008880601007387 */ /* 0x0003e80000100a00 */
[----:B------:R-:W2:Y:S04]  /*427a0*/  LDL.LU.64 R22, [R1+0x2640] ;  /* 0x0026400001167983 */ /* 0x000ea80000300a00 */
[----:B------:R-:W2:Y:S04]  /*427b0*/  LDL.LU.64 R20, [R1+0x2638] ;  /* 0x0026380001147983 */ /* 0x000ea80000300a00 */
[----:B0-----:R-:W2:Y:S04]  /*427c0*/  LDL.LU R4, [R1+0x180] ;  /* 0x0001800001047983 */ /* 0x001ea80000300800 */
[----:B------:R-:W2:Y:S04]  /*427d0*/  LDL.LU R5, [R1+0x184] ;  /* 0x0001840001057983 */ /* 0x000ea80000300800 */
[----:B-1----:R-:W2:Y:S04]  /*427e0*/  LDL.LU R6, [R1+0x188] ;  /* 0x0001880001067983 */ /* 0x002ea80000300800 */
[----:B------:R-:W2:Y:S02]  /*427f0*/  LDL.LU R7, [R1+0x18c] ;  /* 0x00018c0001077983 */ /* 0x000ea40000300800 */
[----:B--2---:R-:W-:-:S15]  /*42800*/  HMMA.16816.F32.BF16 R4, R20, R18, R4 ;  /* 0x000000121404723c */ /* 0x004fde0000041804 */
        /* <DEDUP_REMOVED lines=14> */
[----:B------:R-:W3:Y:S04]  /*428f0*/  LDL.LU.64 R18, [R1+0x2618] ;  /* 0x0026180001127983 */ /* 0x000ee80000300a00 */
[----:B------:R-:W3:Y:S02]  /*42900*/  LDL.LU.64 R16, [R1+0x2610] ;  /* 0x0026100001107983 */ /* 0x000ee40000300a00 */
[----:B---3--:R-:W-:-:S15]  /*42910*/  HMMA.16816.F32.BF16 R16, R20, R26, R16 ;  /* 0x0000001a1410723c */ /* 0x008fde0000041810 */
[----:B------:R-:W-:-:S04]  /*42920*/  NOP ;  /* 0x0000000000007918 */ /* 0x000fc80000000000 */
[----:B------:R-:W-:Y:S04]  /*42930*/  STL.64 [R1+0xb00], R16 ;  /* 0x000b001001007387 */ /* 0x000fe80000100a00 */
[----:B------:R0:W-:Y:S04]  /*42940*/  STL.64 [R1+0xb08], R18 ;  /* 0x000b081201007387 */ /* 0x0001e80000100a00 */
[----:B0-----:R-:W2:Y:S04]  /*42950*/  LDL.LU.64 R18, [R1+0x2608] ;  /* 0x0026080001127983 */ /* 0x001ea80000300a00 */
[----:B------:R-:W-:Y:S01]  /*42960*/  STL.64 [R1+0x2590], R26 ;  /* 0x0025901a01007387 */ /* 0x000fe20000100a00 */
[----:B--2---:R-:W-:Y:S01]  /*42970*/  HMMA.16816.F32.BF16 R12, R20, R18, R12 ;  /* 0x00000012140c723c */ /* 0x004fe2000004180c */
[----:B------:R-:W-:-:S02]  /*42980*/  IMAD.MOV.U32 R7, RZ, RZ, R18 ;  /* 0x000000ffff077224 */ /* 0x000fc400078e0012 */
[----:B------:R-:W-:Y:S02]  /*42990*/  IMAD.MOV.U32 R6, RZ, RZ, R19 ;  /* 0x000000ffff067224 */ /* 0x000fe400078e0013 */
[----:B----4-:R-:W0:-:S14]  /*429a0*/  LDSM.16.MT88.4 R16, [R25+UR5+0xc180] ;  /* 0x00c180051910783b */ /* 0x010e1c0008004200 */
        /* <DEDUP_REMOVED lines=8> */
[----:B------:R-:W2:Y:S02]  /*42a30*/  LDL.LU R19, [R1+0x2fc] ;  /* 0x0002fc0001137983 */ /* 0x000ea40000300800 */
[----:B--2---:R-:W-:Y:S02]  /*42a40*/  HMMA.16816.F32.BF16 R16, R20, R14, R16 ;  /* 0x0000000e1410723c */ /* 0x004fe40000041810 */
[----:B------:R-:W0:Y:S04]  /*42a50*/  LDSM.16.MT88.4 R12, [R25+UR5+0xc200] ;  /* 0x00c20005190c783b */ /* 0x000e280008004200 */
[----:B0-----:R-:W-:-:S13]  /*42a60*/  STL.64 [R1+0x2558], R14 ;  /* 0x0025580e01007387 */ /* 0x001fda0000100a00 */
[----:B------:R-:W-:Y:S04]  /*42a70*/  STL.64 [R1+0x930], R16 ;  /* 0x0009301001007387 */ /* 0x000fe80000100a00 */
[----:B------:R-:W-:Y:S04]  /*42a80*/  STL.64 [R1+0x938], R18 ;  /* 0x0009381201007387 */ /* 0x000fe80000100a00 */
[----:B------:R0:W-:Y:S04]  /*42a90*/  STL.64 [R1+0x2550], R12 ;  /* 0x0025500c01007387 */ /* 0x0001e80000100a00 */
[----:B0-----:R-:W2:Y:S04]  /*42aa0*/  LDL.LU R12, [R1+0x7a0] ;  /* 0x0007a000010c7983 */ /* 0x001ea80000300800 */
[----:B------:R-:W2:Y:S04]  /*42ab0*/  LDL.LU R13, [R1+0x7a4] ;  /* 0x0007a400010d7983 */ /* 0x000ea80000300800 */
[----:B------:R-:W3:Y:S04]  /*42ac0*/  LDL.LU R14, [R1+0x7a8] ;  /* 0x0007a800010e7983 */ /* 0x000ee80000300800 */
[----:B------:R-:W3:Y:S01]  /*42ad0*/  LDL.LU R15, [R1+0x7ac] ;  /* 0x0007ac00010f7983 */ /* 0x000ee20000300800 */
[----:B------:R-:W-:-:S02]  /*42ae0*/  IMAD.MOV.U32 R26, RZ, RZ, R0 ;  /* 0x000000ffff1a7224 */ /* 0x000fc400078e0000 */
[----:B------:R-:W-:Y:S01]  /*42af0*/  IMAD.MOV.U32 R27, RZ, RZ, R29 ;  /* 0x000000ffff1b7224 */ /* 0x000fe200078e001d */
[----:B------:R-:W4:Y:S04]  /*42b00*/  LDL.LU R0, [R1+0x25f8] ;  /* 0x0025f80001007983 */ /* 0x000f280000300800 */
[----:B------:R0:W-:Y:S01]  /*42b10*/  STL.64 [R1+0x25a8], R26 ;  /* 0x0025a81a01007387 */ /* 0x0001e20000100a00 */
[----:B------:R-:W-:Y:S02]  /*42b20*/  IMAD.MOV.U32 R18, RZ, RZ, R28 ;  /* 0x000000ffff127224 */ /* 0x000fe400078e001c */
[----:B------:R-:W-:Y:S02]  /*42b30*/  IMAD.MOV.U32 R19, RZ, RZ, R24 ;  /* 0x000000ffff137224 */ /* 0x000fe400078e0018 */
[----:B0-----:R-:W-:-:S02]  /*42b40*/  IMAD.MOV.U32 R26, RZ, RZ, R5 ;  /* 0x000000ffff1a7224 */ /* 0x001fc400078e0005 */
[----:B------:R-:W-:Y:S01]  /*42b50*/  IMAD.MOV.U32 R27, RZ, RZ, R4 ;  /* 0x000000ffff1b7224 */ /* 0x000fe200078e0004 */
[----:B---3--:R-:W-:Y:S04]  /*42b60*/  STL.64 [R1+0x2578], R14 ;  /* 0x0025780e01007387 */ /* 0x008fe80000100a00 */
[----:B--2---:R-:W-:Y:S04]  /*42b70*/  STL.64 [R1+0x2570], R12 ;  /* 0x0025700c01007387 */ /* 0x004fe80000100a00 */
[----:B------:R-:W-:Y:S04]  /*42b80*/  STL.64 [R1+0x25f0], R26 ;  /* 0x0025f01a01007387 */ /* 0x000fe80000100a00 */
[----:B------:R0:W-:Y:S04]  /*42b90*/  STL [R1+0x25e8], R25 ;  /* 0x0025e81901007387 */ /* 0x0001e80000100800 */
[----:B------:R-:W2:Y:S04]  /*42ba0*/  LDL.LU R24, [R1+0x4a0] ;  /* 0x0004a00001187983 */ /* 0x000ea80000300800 */
[----:B0-----:R-:W2:Y:S04]  /*42bb0*/  LDL.LU R25, [R1+0x4a4] ;  /* 0x0004a40001197983 */ /* 0x001ea80000300800 */
[----:B------:R-:W2:Y:S04]  /*42bc0*/  LDL.LU R26, [R1+0x4a8] ;  /* 0x0004a800011a7983 */ /* 0x000ea80000300800 */
[----:B------:R-:W2:Y:S01]  /*42bd0*/  LDL.LU R27, [R1+0x4ac] ;  /* 0x0004ac00011b7983 */ /* 0x000ea20000300800 */
[----:B------:R-:W-:-:S02]  /*42be0*/  IMAD.MOV.U32 R14, RZ, RZ, R7 ;  /* 0x000000ffff0e7224 */ /* 0x000fc400078e0007 */
[----:B------:R-:W-:Y:S01]  /*42bf0*/  IMAD.MOV.U32 R15, RZ, RZ, R6 ;  /* 0x000000ffff0f7224 */ /* 0x000fe200078e0006 */
[----:B------:R0:W-:Y:S04]  /*42c00*/  STL.64 [R1+0x25e0], R18 ;  /* 0x0025e01201007387 */ /* 0x0001e80000100a00 */
[----:B------:R-:W3:Y:S04]  /*42c10*/  LDL.LU R16, [R1+0x670] ;  /* 0x0006700001107983 */ /* 0x000ee80000300800 */
[----:B------:R-:W3:Y:S04]  /*42c20*/  LDL.LU R17, [R1+0x674] ;  /* 0x0006740001117983 */ /* 0x000ee80000300800 */
[----:B0-----:R-:W3:Y:S04]  /*42c30*/  LDL.LU R18, [R1+0x678] ;  /* 0x0006780001127983 */ /* 0x001ee80000300800 */
[----:B------:R-:W3:Y:S04]  /*42c40*/  LDL.LU R19, [R1+0x67c] ;  /* 0x00067c0001137983 */ /* 0x000ee80000300800 */
        /* <DEDUP_REMOVED lines=17> */
[----:B------:R-:W-:-:S02]  /*42d60*/  IMAD.MOV.U32 R6, RZ, RZ, R9 ;  /* 0x000000ffff067224 */ /* 0x000fc400078e0009 */
[----:B------:R-:W-:Y:S02]  /*42d70*/  IMAD.MOV.U32 R7, RZ, RZ, R8 ;  /* 0x000000ffff077224 */ /* 0x000fe400078e0008 */
[C---:B------:R-:W-:Y:S01]  /*42d80*/  HMMA.16816.F32.BF16 R8, R20.reuse, R10, R24 ;  /* 0x0000000a1408723c */ /* 0x040fe20000041818 */
[----:B--2---:R-:W-:Y:S04]  /*42d90*/  STL.64 [R1+0x25d8], R14 ;  /* 0x0025d80e01007387 */ /* 0x004fe80000100a00 */
[----:B------:R0:W-:Y:S04]  /*42da0*/  STL.64 [R1+0x25d0], R12 ;  /* 0x0025d00c01007387 */ /* 0x0001e80000100a00 */
[----:B0-----:R-:W2:Y:S04]  /*42db0*/  LDL.LU R12, [R1+0x660] ;  /* 0x00066000010c7983 */ /* 0x001ea80000300800 */
[----:B------:R-:W2:Y:S04]  /*42dc0*/  LDL.LU R13, [R1+0x664] ;  /* 0x00066400010d7983 */ /* 0x000ea80000300800 */
[----:B------:R-:W2:Y:S04]  /*42dd0*/  LDL.LU R14, [R1+0x668] ;  /* 0x00066800010e7983 */ /* 0x000ea80000300800 */
[----:B------:R-:W2:Y:S04]  /*42de0*/  LDL.LU R15, [R1+0x66c] ;  /* 0x00066c00010f7983 */ /* 0x000ea80000300800 */
[----:B------:R-:W2:Y:S04]  /*42df0*/  LDL.LU.64 R26, [R1+0x25f0] ;  /* 0x0025f000011a7983 */ /* 0x000ea80000300a00 */
[----:B------:R-:W2:Y:S04]  /*42e00*/  LDL.LU R25, [R1+0x25e8] ;  /* 0x0025e80001197983 */ /* 0x000ea80000300800 */
[----:B------:R-:W-:Y:S04]  /*42e10*/  STL.64 [R1+0x820], R8 ;  /* 0x0008200801007387 */ /* 0x000fe80000100a00 */
[----:B------:R-:W-:Y:S04]  /*42e20*/  STL.64 [R1+0x828], R10 ;  /* 0x0008280a01007387 */ /* 0x000fe80000100a00 */
[----:B--2---:R-:W0:Y:S04]  /*42e30*/  LDSM.16.MT88.4 R8, [R25+UR5+0xc280] ;  /* 0x00c280051908783b */ /* 0x004e280008004200 */
[----:B0-----:R0:W-:Y:S04]  /*42e40*/  STL.64 [R1+0x24e0], R10 ;  /* 0x0024e00a01007387 */ /* 0x0011e80000100a00 */
[----:B------:R1:W-:Y:S04]  /*42e50*/  STL.64 [R1+0x24d8], R8 ;  /* 0x0024d80801007387 */ /* 0x0003e80000100a00 */
[----:B0-----:R-:W2:Y:S01]  /*42e60*/  LDL.LU.64 R10, [R1+0xa8] ;  /* 0x0000a800010a7983 */ /* 0x001ea20000300a00 */
[C---:B---3--:R-:W-:Y:S03]  /*42e70*/  HMMA.16816.F32.BF16 R4, R20.reuse, R6, R16 ;  /* 0x000000061404723c */ /* 0x048fe60000041810 */
[----:B--2---:R0:W-:Y:S04]  /*42e80*/  STL.64 [R1+0x2580], R10 ;  /* 0x0025800a01007387 */ /* 0x0041e80000100a00 */
[----:B-1----:R-:W2:Y:S04]  /*42e90*/  LDL.LU R8, [R1+0x7c0] ;  /* 0x0007c00001087983 */ /* 0x002ea80000300800 */
[----:B------:R-:W2:Y:S04]  /*42ea0*/  LDL.LU R9, [R1+0x7c4] ;  /* 0x0007c40001097983 */ /* 0x000ea80000300800 */
[----:B0-----:R-:W2:Y:S04]  /*42eb0*/  LDL.LU R10, [R1+0x7c8] ;  /* 0x0007c800010a7983 */ /* 0x001ea80000300800 */
[----:B------:R-:W2:Y:S04]  /*42ec0*/  LDL.LU R11, [R1+0x7cc] ;  /* 0x0007cc00010b7983 */ /* 0x000ea80000300800 */
[----:B------:R-:W3:Y:S04]  /*42ed0*/  LDL.LU.64 R18, [R1+0x25e0] ;  /* 0x0025e00001127983 */ /* 0x000ee80000300a00 */
[----:B------:R-:W-:Y:S04]  /*42ee0*/  STL.64 [R1+0x800], R4 ;  /* 0x0008000401007387 */ /* 0x000fe80000100a00 */
[----:B------:R-:W-:Y:S04]  /*42ef0*/  STL.64 [R1+0x808], R6 ;  /* 0x0008080601007387 */ /* 0x000fe80000100a00 */
[----:B------:R-:W0:Y:S04]  /*42f00*/  LDSM.16.MT88.4 R4, [R25+UR5+0xc300] ;  /* 0x00c300051904783b */ /* 0x000e280008004200 */
[----:B0-----:R0:W-:Y:S04]  /*42f10*/  STL.64 [R1+0x2450], R6 ;  /* 0x0024500601007387 */ /* 0x0011e80000100a00 */
[----:B------:R-:W-:Y:S04]  /*42f20*/  STL.64 [R1+0x2448], R4 ;  /* 0x0024480401007387 */ /* 0x000fe80000100a00 */
[----:B0-----:R-:W2:Y:S01]  /*42f30*/  LDL.LU.64 R6, [R1+0x98] ;  /* 0x0000980001067983 */ /* 0x001ea20000300a00 */
[----:B---3--:R-:W-:Y:S03]  /*42f40*/  HMMA.16816.F32.BF16 R20, R20, R18, R12 ;  /* 0x000000121414723c */ /* 0x008fe6000004180c */
[----:B------:R-:W3:Y:S04]  /*42f50*/  LDL.LU.64 R14, [R1+0x25d8] ;  /* 0x0025d800010e7983 */ /* 0x000ee80000300a00 */
[----:B------:R-:W3:Y:S04]  /*42f60*/  LDL.LU.64 R12, [R1+0x25d0] ;  /* 0x0025d000010c7983 */ /* 0x000ee80000300a00 */
[----:B------:R-:W3:Y:S04]  /*42f70*/  LDL.LU.64 R18, [R1+0x25c8] ;  /* 0x0025c80001127983 */ /* 0x000ee80000300a00 */
        /* <DEDUP_REMOVED lines=9> */
[----:B------:R-:W3:-:S12]  /*43010*/  LDL.LU.64 R12, [R1+0x25b0] ;  /* 0x0025b000010c7983 */ /* 0x000ed80000300a00 */
        /* <DEDUP_REMOVED lines=9> */
[----:B---3--:R-:W-:-:S15]  /*430b0*/  HMMA.16816.F32.BF16 R12, R16, R26, R12 ;  /* 0x0000001a100c723c */ /* 0x008fde000004180c */
[----:B------:R-:W-:-:S04]  /*430c0*/  NOP ;  /* 0x0000000000007918 */ /* 0x000fc80000000000 */
[----:B------:R-:W-:Y:S04]  /*430d0*/  STL.64 [R1+0xad0], R12 ;  /* 0x000ad00c01007387 */ /* 0x000fe80000100a00 */
[----:B------:R0:W-:Y:S04]  /*430e0*/  STL.64 [R1+0xad8], R14 ;  /* 0x000ad80e01007387 */ /* 0x0001e80000100a00 */
[----:B0-----:R-:W2:Y:S04]  /*430f0*/  LDL.LU.64 R14, [R1+0x2588] ;  /* 0x00258800010e7983 */ /* 0x001ea80000300a00 */
[----:B------:R0:W-:Y:S04]  /*43100*/  STL.64 [R1+0x2520], R26 ;  /* 0x0025201a01007387 */ /* 0x0001e80000100a00 */
[----:B0-----:R-:W3:Y:S01]  /*43110*/  LDL.64 R26, [R1+0xd8] ;  /* 0x0000d800011a7983 */ /* 0x001ee20000100a00 */
[C---:B--2---:R-:W-:Y:S03]  /*43120*/  HMMA.16816.F32.BF16 R12, R16.reuse, R14, R8 ;  /* 0x0000000e100c723c */ /* 0x044fe60000041808 */
[----:B---3--:R0:W-:Y:S04]  /*43130*/  STL.64 [R1+0x2538], R26 ;  /* 0x0025381a01007387 */ /* 0x0081e80000100a00 */
[----:B------:R-:W2:Y:S04]  /*43140*/  LDL.LU R24, [R1+0x7b0] ;  /* 0x0007b00001187983 */ /* 0x000ea80000300800 */
[----:B------:R-:W2:Y:S04]  /*43150*/  LDL.LU R25, [R1+0x7b4] ;  /* 0x0007b40001197983 */ /* 0x000ea80000300800 */
[----:B0-----:R-:W2:Y:S04]  /*43160*/  LDL.LU R26, [R1+0x7b8] ;  /* 0x0007b800011a7983 */ /* 0x001ea80000300800 */
[----:B------:R-:W2:Y:S04]  /*43170*/  LDL.LU R27, [R1+0x7bc] ;  /* 0x0007bc00011b7983 */ /* 0x000ea80000300800 */
[----:B------:R-:W2:Y:S04]  /*43180*/  LDL.LU.64 R10, [R1+0x2580] ;  /* 0x00258000010a7983 */ /* 0x000ea80000300a00 */
[----:B------:R-:W-:Y:S04]  /*43190*/  STL.64 [R1+0x7f0], R12 ;  /* 0x0007f00c01007387 */ /* 0x000fe80000100a00 */
[----:B------:R0:W-:Y:S04]  /*431a0*/  STL.64 [R1+0x7f8], R14 ;  /* 0x0007f80e01007387 */ /* 0x0001e80000100a00 */
[----:B0-----:R-:W3:Y:S04]  /*431b0*/  LDL.LU.64 R14, [R1+0x2578] ;  /* 0x00257800010e7983 */ /* 0x001ee80000300a00 */
[----:B------:R-:W3:Y:S01]  /*431c0*/  LDL.LU.64 R12, [R1+0x2570] ;  /* 0x00257000010c7983 */ /* 0x000ee20000300a00 */
[----:B--2---:R-:W-:Y:S01]  /*431d0*/  HMMA.16816.F32.BF16 R24, R16, R10, R24 ;  /* 0x0000000a1018723c */ /* 0x004fe20000041818 */
[----:B------:R-:W-:-:S02]  /*431e0*/  IMAD.MOV.U32 R21, RZ, RZ, R10 ;  /* 0x000000ffff157224 */ /* 0x000fc400078e000a */
[----:B------:R-:W-:-:S05]  /*431f0*/  IMAD.MOV.U32 R20, RZ, RZ, R11 ;  /* 0x000000ffff147224 */ /* 0x000fca00078e000b */
[C---:B---3--:R-:W-:Y:S11]  /*43200*/  HMMA.16816.F32.BF16 R12, R16.reuse, R6, R12 ;  /* 0x00000006100c723c */ /* 0x048ff6000004180c */
[----:B------:R-:W-:Y:S04]  /*43210*/  STL.64 [R1+0x7c0], R24 ;  /* 0x0007c01801007387 */ /* 0x000fe80000100a00 */
[----:B------:R-:W-:Y:S04]  /*43220*/  STL.64 [R1+0x7c8], R26 ;  /* 0x0007c81a01007387 */ /* 0x000fe80000100a00 */
[----:B------:R0:W-:Y:S04]  /*43230*/  STL.64 [R1+0x2568], R22 ;  /* 0x0025681601007387 */ /* 0x0001e80000100a00 */
[----:B------:R-:W-:Y:S04]  /*43240*/  STL.64 [R1+0x2560], R20 ;  /* 0x0025601401007387 */ /* 0x000fe80000100a00 */
[----:B------:R-:W2:Y:S04]  /*43250*/  LDL.LU R8, [R1+0x790] ;  /* 0x0007900001087983 */ /* 0x000ea80000300800 */
[----:B------:R1:W-:Y:S04]  /*43260*/  STL.64 [R1+0x770], R12 ;  /* 0x0007700c01007387 */ /* 0x0003e80000100a00 */
[----:B------:R3:W-:Y:S04]  /*43270*/  STL.64 [R1+0x778], R14 ;  /* 0x0007780e01007387 */ /* 0x0007e80000100a00 */
[----:B------:R-:W2:Y:S04]  /*43280*/  LDL.LU R9, [R1+0x794] ;  /* 0x0007940001097983 */ /* 0x000ea80000300800 */
[----:B------:R-:W2:Y:S04]  /*43290*/  LDL.LU R10, [R1+0x798] ;  /* 0x00079800010a7983 */ /* 0x000ea80000300800 */
[----:B------:R-:W2:Y:S04]  /*432a0*/  LDL.LU R11, [R1+0x79c] ;  /* 0x00079c00010b7983 */ /* 0x000ea80000300800 */
[----:B0-----:R-:W2:Y:S04]  /*432b0*/  LDL.64 R22, [R1+0x88] ;  /* 0x0000880001167983 */ /* 0x001ea80000100a00 */
[----:B-1----:R-:W2:Y:S04]  /*432c0*/  LDL.LU R12, [R1+0x650] ;  /* 0x00065000010c7983 */ /* 0x002ea80000300800 */
[----:B------:R-:W2:Y:S04]  /*432d0*/  LDL.LU R13, [R1+0x654] ;  /* 0x00065400010d7983 */ /* 0x000ea80000300800 */
[----:B---3--:R-:W3:Y:S04]  /*432e0*/  LDL.LU R14, [R1+0x658] ;  /* 0x00065800010e7983 */ /* 0x008ee80000300800 */
[----:B------:R-:W3:Y:S04]  /*432f0*/  LDL.LU R15, [R1+0x65c] ;  /* 0x00065c00010f7983 */ /* 0x000ee80000300800 */
[----:B------:R-:W2:Y:S04]  /*43300*/  LDL.64 R26, [R1+0xe8] ;  /* 0x0000e800011a7983 */ /* 0x000ea80000100a00 */
[----:B------:R0:W-:Y:S04]  /*43310*/  STL.64 [R1+0x24f8], R6 ;  /* 0x0024f80601007387 */ /* 0x0001e80000100a00 */
[----:B------:R-:W2:Y:S04]  /*43320*/  LDL.LU R4, [R1+0x600] ;  /* 0x0006000001047983 */ /* 0x000ea80000300800 */
[----:B------:R-:W2:Y:S04]  /*43330*/  LDL.LU R5, [R1+0x604] ;  /* 0x0006040001057983 */ /* 0x000ea80000300800 */
[----:B0-----:R-:W2:Y:S04]  /*43340*/  LDL.LU R6, [R1+0x608] ;  /* 0x0006080001067983 */ /* 0x001ea80000300800 */
[----:B------:R-:W2:Y:S04]  /*43350*/  LDL.LU R7, [R1+0x60c] ;  /* 0x00060c0001077983 */ /* 0x000ea80000300800 */
[----:B--2---:R0:W-:Y:S04]  /*43360*/  STL.64 [R1+0x2508], R6 ;  /* 0x0025080601007387 */ /* 0x0041e80000100a00 */
[----:B------:R1:W-:Y:S04]  /*43370*/  STL.64 [R1+0x2500], R4 ;  /* 0x0025000401007387 */ /* 0x0003e80000100a00 */
[----:B0-----:R-:W2:Y:S04]  /*43380*/  LDL.64 R6, [R1+0xb8] ;  /* 0x0000b80001067983 */ /* 0x001ea80000100a00 */
[----:B--2---:R0:W-:Y:S04]  /*43390*/  STL.64 [R1+0x2518], R6 ;  /* 0x0025180601007387 */ /* 0x0041e80000100a00 */
[----:B-1----:R-:W2:Y:S04]  /*433a0*/  LDL.LU R4, [R1+0x620] ;  /* 0x0006200001047983 */ /* 0x002ea80000300800 */
[----:B------:R-:W2:Y:S04]  /*433b0*/  LDL.LU R5, [R1+0x624] ;  /* 0x0006240001057983 */ /* 0x000ea80000300800 */
[----:B0-----:R-:W2:Y:S04]  /*433c0*/  LDL.LU R6, [R1+0x628] ;  /* 0x0006280001067983 */ /* 0x001ea80000300800 */
        /* <DEDUP_REMOVED lines=14> */
[----:B------:R0:W-:Y:S04]  /*434b0*/  STL.64 [R1+0x760], R8 ;  /* 0x0007600801007387 */ /* 0x0001e80000100a00 */
[----:B------:R-:W-:Y:S01]  /*434c0*/  STL.64 [R1+0x768], R10 ;  /* 0x0007680a01007387 */ /* 0x000fe20000100a00 */
[----:B0-----:R-:W-:-:S02]  /*434d0*/  IMAD.MOV.U32 R9, RZ, RZ, R22 ;  /* 0x000000ffff097224 */ /* 0x001fc400078e0016 */
[----:B------:R-:W-:Y:S02]  /*434e0*/  IMAD.MOV.U32 R8, RZ, RZ, R23 ;  /* 0x000000ffff087224 */ /* 0x000fe400078e0017 */
[----:B------:R-:W3:Y:S04]  /*434f0*/  LDL.LU.64 R22, [R1+0x2568] ;  /* 0x0025680001167983 */ /* 0x000ee80000300a00 */
[----:B------:R-:W2:Y:S04]  /*43500*/  LDL.LU.64 R20, [R1+0x2560] ;  /* 0x0025600001147983 */ /* 0x000ea80000300a00 */
[----:B------:R0:W-:Y:S04]  /*43510*/  STL.64 [R1+0x2510], R8 ;  /* 0x0025100801007387 */ /* 0x0001e80000100a00 */
[----:B0-----:R-:W2:Y:S04]  /*43520*/  LDL.LU R8, [R1+0x610] ;  /* 0x0006100001087983 */ /* 0x001ea80000300800 */
[----:B------:R-:W2:Y:S04]  /*43530*/  LDL.LU R9, [R1+0x614] ;  /* 0x0006140001097983 */ /* 0x000ea80000300800 */
[----:B------:R-:W2:Y:S04]  /*43540*/  LDL.LU R10, [R1+0x618] ;  /* 0x00061800010a7983 */ /* 0x000ea80000300800 */
[----:B------:R-:W2:Y:S01]  /*43550*/  LDL.LU R11, [R1+0x61c] ;  /* 0x00061c00010b7983 */ /* 0x000ea20000300800 */
[----:B---3--:R-:W-:Y:S03]  /*43560*/  HMMA.16816.F32.BF16 R16, R16, R22, R12 ;  /* 0x000000161010723c */ /* 0x008fe6000004180c */
[----:B------:R-:W2:Y:S04]  /*43570*/  LDL.LU.64 R14, [R1+0x2558] ;  /* 0x00255800010e7983 */ /* 0x000ea80000300a00 */
[----:B------:R-:W2:-:S12]  /*43580*/  LDL.LU.64 R12, [R1+0x2550] ;  /* 0x00255000010c7983 */ /* 0x000e980000300a00 */
[----:B------:R0:W-:Y:S04]  /*43590*/  STL.64 [R1+0x720], R16 ;  /* 0x0007201001007387 */ /* 0x0001e80000100a00 */
[----:B------:R-:W-:Y:S01]  /*435a0*/  STL.64 [R1+0x728], R18 ;  /* 0x0007281201007387 */ /* 0x000fe20000100a00 */
[----:B0-----:R-:W-:Y:S02]  /*435b0*/  IMAD.MOV.U32 R17, RZ, RZ, R26 ;  /* 0x000000ffff117224 */ /* 0x001fe400078e001a */
        /* <DEDUP_REMOVED lines=9> */
[----:B------:R-:W-:Y:S01]  /*43650*/  IMAD.MOV.U32 R19, RZ, RZ, R20 ;  /* 0x000000ffff137224 */ /* 0x000fe200078e0014 */
        /* <DEDUP_REMOVED lines=19> */
[----:B0-----:R-:W2:Y:S02]  /*43790*/  LDL.LU.64 R6, [R1+0x2518] ;  /* 0x0025180001067983 */ /* 0x001ea40000300a00 */
[----:B--2---:R-:W-:-:S15]  /*437a0*/  HMMA.16816.F32.BF16 R8, R12, R6, R8 ;  /* 0x000000060c08723c */ /* 0x004fde0000041808 */
[----:B------:R-:W-:-:S04]  /*437b0*/  NOP ;  /* 0x0000000000007918 */ /* 0x000fc80000000000 */
[----:B------:R0:W-:Y:S04]  /*437c0*/  STL.64 [R1+0x7e0], R8 ;  /* 0x0007e00801007387 */ /* 0x0001e80000100a00 */
[----:B------:R1:W-:Y:S04]  /*437d0*/  STL.64 [R1+0x7e8], R10 ;  /* 0x0007e80a01007387 */ /* 0x0003e80000100a00 */
[----:B0-----:R-:W2:Y:S01]  /*437e0*/  LDL.LU.64 R8, [R1+0x2510] ;  /* 0x0025100001087983 */ /* 0x001ea20000300a00 */
[----:B-1----:R-:W-:Y:S02]  /*437f0*/  IMAD.MOV.U32 R11, RZ, RZ, R6 ;  /* 0x000000ffff0b7224 */ /* 0x002fe400078e0006 */
[----:B------:R-:W-:-:S02]  /*43800*/  IMAD.MOV.U32 R10, RZ, RZ, R7 ;  /* 0x000000ffff0a7224 */ /* 0x000fc400078e0007 */
        /* <DEDUP_REMOVED lines=8> */
[----:B---3--:R-:W-:Y:S01]  /*43890*/  HMMA.16816.F32.BF16 R20, R12, R6, R20 ;  /* 0x000000060c14723c */ /* 0x008fe20000041814 */
[----:B------:R-:W-:-:S02]  /*438a0*/  IMAD.MOV.U32 R25, RZ, RZ, R6 ;  /* 0x000000ffff197224 */ /* 0x000fc400078e0006 */
[----:B------:R-:W-:-:S15]  /*438b0*/  IMAD.MOV.U32 R24, RZ, RZ, R7 ;  /* 0x000000ffff187224 */ /* 0x000fde00078e0007 */
[----:B------:R-:W-:Y:S01]  /*438c0*/  NOP ;  /* 0x0000000000007918 */ /* 0x000fe20000000000 */
[----:B------:R0:W-:Y:S04]  /*438d0*/  STL.64 [R1+0x710], R20 ;  /* 0x0007101401007387 */ /* 0x0001e80000100a00 */
[----:B------:R1:W-:Y:S04]  /*438e0*/  STL.64 [R1+0x718], R22 ;  /* 0x0007181601007387 */ /* 0x0003e80000100a00 */
[----:B0-----:R-:W2:Y:S04]  /*438f0*/  LDL.LU R20, [R1+0x5e0] ;  /* 0x0005e00001147983 */ /* 0x001ea80000300800 */
[----:B------:R-:W2:Y:S04]  /*43900*/  LDL.LU R21, [R1+0x5e4] ;  /* 0x0005e40001157983 */ /* 0x000ea80000300800 */
[----:B-1----:R-:W2:Y:S04]  /*43910*/  LDL.LU R22, [R1+0x5e8] ;  /* 0x0005e80001167983 */ /* 0x002ea80000300800 */
[----:B------:R-:W2:Y:S04]  /*43920*/  LDL.LU R23, [R1+0x5ec] ;  /* 0x0005ec0001177983 */ /* 0x000ea80000300800 */
[----:B------:R-:W-:Y:S04]  /*43930*/  STL.64 [R1+0x24b0], R26 ;  /* 0x0024b01a01007387 */ /* 0x000fe80000100a00 */
[----:B------:R0:W-:Y:S04]  /*43940*/  STL.64 [R1+0x24a8], R24 ;  /* 0x0024a81801007387 */ /* 0x0001e80000100a00 */
[----:B------:R-:W3:Y:S04]  /*43950*/  LDL.LU R4, [R1+0x250] ;  /* 0x0002500001047983 */ /* 0x000ee80000300800 */
[----:B------:R-:W3:Y:S04]  /*43960*/  LDL.LU R5, [R1+0x254] ;  /* 0x0002540001057983 */ /* 0x000ee80000300800 */
[----:B------:R-:W2:Y:S04]  /*43970*/  LDL.LU R6, [R1+0x258] ;  /* 0x0002580001067983 */ /* 0x000ea80000300800 */
[----:B------:R-:W2:Y:S01]  /*43980*/  LDL.LU R7, [R1+0x25c] ;  /* 0x00025c0001077983 */ /* 0x000ea20000300800 */
[----:B------:R-:W-:-:S02]  /*43990*/  IMAD.MOV.U32 R18, RZ, RZ, R11 ;  /* 0x000000ffff127224 */ /* 0x000fc400078e000b */
[----:B------:R-:W-:-:S05]  /*439a0*/  IMAD.MOV.U32 R19, RZ, RZ, R10 ;  /* 0x000000ffff137224 */ /* 0x000fca00078e000a */
[----:B------:R-:W-:Y:S04]  /*439b0*/  STL.64 [R1+0x24a0], R18 ;  /* 0x0024a01201007387 */ /* 0x000fe80000100a00 */
[----:B--2---:R1:W-:Y:S04]  /*439c0*/  STL.64 [R1+0x2460], R6 ;  /* 0x0024600601007387 */ /* 0x0043e80000100a00 */
[----:B---3--:R-:W-:Y:S04]  /*439d0*/  STL.64 [R1+0x2458], R4 ;  /* 0x0024580401007387 */ /* 0x008fe80000100a00 */
[----:B0-----:R-:W2:Y:S04]  /*439e0*/  LDL.LU R24, [R1+0x3f0] ;  /* 0x0003f00001187983 */ /* 0x001ea80000300800 */
[----:B------:R-:W2:Y:S04]  /*439f0*/  LDL.LU R25, [R1+0x3f4] ;  /* 0x0003f40001197983 */ /* 0x000ea80000300800 */
[----:B------:R-:W3:Y:S04]  /*43a00*/  LDL.LU R26, [R1+0x3f8] ;  /* 0x0003f800011a7983 */ /* 0x000ee80000300800 */
[----:B------:R-:W3:Y:S01]  /*43a10*/  LDL.LU R27, [R1+0x3fc] ;  /* 0x0003fc00011b7983 */ /* 0x000ee20000300800 */
[----:B-1----:R-:W-:-:S02]  /*43a20*/  IMAD.MOV.U32 R7, RZ, RZ, R8 ;  /* 0x000000ffff077224 */ /* 0x002fc400078e0008 */
[----:B------:R-:W-:Y:S01]  /*43a30*/  IMAD.MOV.U32 R6, RZ, RZ, R9 ;  /* 0x000000ffff067224 */ /* 0x000fe200078e0009 */
[----:B------:R-:W2:Y:S04]  /*43a40*/  LDL.LU R8, [R1+0x420] ;  /* 0x0004200001087983 */ /* 0x000ea80000300800 */
[----:B------:R-:W4:Y:S04]  /*43a50*/  LDL.LU R9, [R1+0x424] ;  /* 0x0004240001097983 */ /* 0x000f280000300800 */
[----:B------:R-:W4:Y:S04]  /*43a60*/  LDL.LU R10, [R1+0x428] ;  /* 0x00042800010a7983 */ /* 0x000f280000300800 */
[----:B------:R-:W4:Y:S04]  /*43a70*/  LDL.LU R11, [R1+0x42c] ;  /* 0x00042c00010b7983 */ /* 0x000f280000300800 */
[----:B---3--:R0:W-:Y:S04]  /*43a80*/  STL.64 [R1+0x24c0], R26 ;  /* 0x0024c01a01007387 */ /* 0x0081e80000100a00 */
[----:B--2---:R-:W-:Y:S01]  /*43a90*/  STL.64 [R1+0x24b8], R24 ;  /* 0x0024b81801007387 */ /* 0x004fe20000100a00 */
[----:B0-----:R-:W-:-:S02]  /*43aa0*/  IMAD.MOV.U32 R27, RZ, RZ, R16 ;  /* 0x000000ffff1b7224 */ /* 0x001fc400078e0010 */
[----:B------:R-:W-:Y:S01]  /*43ab0*/  IMAD.MOV.U32 R26, RZ, RZ, R17 ;  /* 0x000000ffff1a7224 */ /* 0x000fe200078e0011 */
[----:B------:R-:W2:Y:S04]  /*43ac0*/  LDL.LU R16, [R1+0x3e0] ;  /* 0x0003e00001107983 */ /* 0x000ea80000300800 */
[----:B------:R-:W2:Y:S04]  /*43ad0*/  LDL.LU R17, [R1+0x3e4] ;  /* 0x0003e40001117983 */ /* 0x000ea80000300800 */
[----:B------:R-:W3:Y:S04]  /*43ae0*/  LDL.LU R18, [R1+0x3e8] ;  /* 0x0003e80001127983 */ /* 0x000ee80000300800 */
[----:B------:R-:W3:Y:S01]  /*43af0*/  LDL.LU R19, [R1+0x3ec] ;  /* 0x0003ec0001137983 */ /* 0x000ee20000300800 */
[C---:B------:R-:W-:Y:S03]  /*43b00*/  HMMA.16816.F32.BF16 R20, R12.reuse, R6, R20 ;  /* 0x000000060c14723c */ /* 0x040fe60000041814 */
        /* <DEDUP_REMOVED lines=9> */
[----:B------:R-:W3:Y:S04]  /*43ba0*/  LDL.LU.64 R20, [R1+0x24e8] ;  /* 0x0024e80001147983 */ /* 0x000ee80000300a00 */
        /* <DEDUP_REMOVED lines=18> */
[----:B------:R-:W4:Y:S04]  /*43cd0*/  LDL.LU.64 R10, [R1+0x24e0] ;  /* 0x0024e000010a7983 */ /* 0x000f280000300a00 */
[----:B------:R-:W4:Y:S04]  /*43ce0*/  LDL.LU.64 R8, [R1+0x24d8] ;  /* 0x0024d80001087983 */ /* 0x000f280000300a00 */
[----:B------:R-:W-:Y:S04]  /*43cf0*/  STL.64 [R1+0x6f0], R12 ;  /* 0x0006f00c01007387 */ /* 0x000fe80000100a00 */
[----:B------:R3:W-:Y:S04]  /*43d00*/  STL.64 [R1+0x6f8], R14 ;  /* 0x0006f80e01007387 */ /* 0x0007e80000100a00 */
[----:B------:R0:W-:Y:S01]  /*43d10*/  STL.64 [R1+0x2468], R22 ;  /* 0x0024681601007387 */ /* 0x0001e20000100a00 */
[----:B---3--:R-:W-:-:S02]  /*43d20*/  IMAD.MOV.U32 R15, RZ, RZ, R20 ;  /* 0x000000ffff0f7224 */ /* 0x008fc400078e0014 */
[----:B------:R-:W-:Y:S01]  /*43d30*/  IMAD.MOV.U32 R14, RZ, RZ, R21 ;  /* 0x000000ffff0e7224 */ /* 0x000fe200078e0015 */
[----:B------:R-:W3:Y:S04]  /*43d40*/  LDL.LU R20, [R1+0x3a0] ;  /* 0x0003a00001147983 */ /* 0x000ee80000300800 */
[----:B------:R-:W3:Y:S04]  /*43d50*/  LDL.LU R21, [R1+0x3a4] ;  /* 0x0003a40001157983 */ /* 0x000ee80000300800 */
[----:B0-----:R-:W3:Y:S04]  /*43d60*/  LDL.LU R22, [R1+0x3a8] ;  /* 0x0003a80001167983 */ /* 0x001ee80000300800 */
[----:B------:R-:W3:Y:S01]  /*43d70*/  LDL.LU R23, [R1+0x3ac] ;  /* 0x0003ac0001177983 */ /* 0x000ee20000300800 */
[----:B----4-:R-:W-:Y:S03]  /*43d80*/  HMMA.16816.F32.BF16 R24, R8, R26, R16 ;  /* 0x0000001a0818723c */ /* 0x010fe60000041810 */
[----:B------:R-:W4:Y:S04]  /*43d90*/  LDL.LU.64 R18, [R1+0x24d0] ;  /* 0x0024d00001127983 */ /* 0x000f280000300a00 */
[----:B------:R-:W4:-:S12]  /*43da0*/  LDL.LU.64 R16, [R1+0x24c8] ;  /* 0x0024c80001107983 */ /* 0x000f180000300a00 */
[----:B------:R-:W-:Y:S04]  /*43db0*/  STL.64 [R1+0xc90], R24 ;  /* 0x000c901801007387 */ /* 0x000fe80000100a00 */
[----:B------:R0:W-:Y:S04]  /*43dc0*/  STL.64 [R1+0xc98], R26 ;  /* 0x000c981a01007387 */ /* 0x0001e80000100a00 */
[----:B0-----:R-:W2:Y:S04]  /*43dd0*/  LDL.LU.64 R26, [R1+0x24c0] ;  /* 0x0024c000011a7983 */ /* 0x001ea80000300a00 */
[----:B------:R-:W2:Y:S02]  /*43de0*/  LDL.LU.64 R24, [R1+0x24b8] ;  /* 0x0024b80001187983 */ /* 0x000ea40000300a00 */
[----:B--2---:R-:W-:Y:S02]  /*43df0*/  HMMA.16816.F32.BF16 R12, R8, R14, R24 ;  /* 0x0000000e080c723c */ /* 0x004fe40000041818 */
[----:B------:R-:W4:Y:S04]  /*43e00*/  LDL.LU.64 R26, [R1+0x24b0] ;  /* 0x0024b000011a7983 */ /* 0x000f280000300a00 */
[----:B------:R-:W2:-:S13]  /*43e10*/  LDL.LU.64 R24, [R1+0x24a8] ;  /* 0x0024a80001187983 */ /* 0x000e9a0000300a00 */
[----:B------:R0:W-:Y:S04]  /*43e20*/  STL.64 [R1+0xb60], R12 ;  /* 0x000b600c01007387 */ /* 0x0001e80000100a00 */
[----:B------:R-:W-:Y:S04]  /*43e30*/  STL.64 [R1+0xb68], R14 ;  /* 0x000b680e01007387 */ /* 0x000fe80000100a00 */
[----:B0-----:R-:W2:Y:S01]  /*43e40*/  LDL.LU.64 R12, [R1+0xbc0] ;  /* 0x000bc000010c7983 */ /* 0x001ea20000300a00 */
[----:B----4-:R-:W-:Y:S03]  /*43e50*/  HMMA.16816.F32.BF16 R16, R8, R26, R16 ;  /* 0x0000001a0810723c */ /* 0x010fe60000041810 */
[----:B--2---:R-:W-:-:S15]  /*43e60*/  STL.64 [R1+0x2338], R12 ;  /* 0x0023380c01007387 */ /* 0x004fde0000100a00 */
[----:B------:R-:W-:Y:S01]  /*43e70*/  NOP ;  /* 0x0000000000007918 */ /* 0x000fe20000000000 */
[----:B------:R-:W-:Y:S04]  /*43e80*/  STL.64 [R1+0xa60], R16 ;  /* 0x000a601001007387 */ /* 0x000fe80000100a00 */
[----:B------:R0:W-:Y:S04]  /*43e90*/  STL.64 [R1+0xa68], R18 ;  /* 0x000a681201007387 */ /* 0x0001e80000100a00 */
[----:B0-----:R-:W2:Y:S04]  /*43ea0*/  LDL.LU.64 R18, [R1+0x24a0] ;  /* 0x0024a00001127983 */ /* 0x001ea80000300a00 */
[----:B------:R0:W-:Y:S04]  /*43eb0*/  STL.64 [R1+0x2428], R26 ;  /* 0x0024281a01007387 */ /* 0x0001e80000100a00 */
[----:B0-----:R-:W4:Y:S01]  /*43ec0*/  LDL.LU.64 R26, [R1+0xd8] ;  /* 0x0000d800011a7983 */ /* 0x001f220000300a00 */
[C---:B--2---:R-:W-:Y:S03]  /*43ed0*/  HMMA.16816.F32.BF16 R16, R8.reuse, R18, R4 ;  /* 0x000000120810723c */ /* 0x044fe60000041804 */
[----:B----4-:R0:W-:Y:S04]  /*43ee0*/  STL.64 [R1+0x2440], R26 ;  /* 0x0024401a01007387 */ /* 0x0101e80000100a00 */
[----:B0-----:R-:W2:Y:S04]  /*43ef0*/  LDL.LU.64 R26, [R1+0xe8] ;  /* 0x0000e800011a7983 */ /* 0x001ea80000300a00 */
[----:B------:R-:W4:Y:S04]  /*43f00*/  LDL.LU.64 R6, [R1+0x2498] ;  /* 0x0024980001067983 */ /* 0x000f280000300a00 */
[----:B------:R-:W4:Y:S04]  /*43f10*/  LDL.LU.64 R4, [R1+0x2490] ;  /* 0x0024900001047983 */ /* 0x000f280000300a00 */
[----:B------:R-:W-:Y:S04]  /*43f20*/  STL.64 [R1+0x7d0], R16 ;  /* 0x0007d01001007387 */ /* 0x000fe80000100a00 */
[----:B------:R0:W-:Y:S04]  /*43f30*/  STL.64 [R1+0x7d8], R18 ;  /* 0x0007d81201007387 */ /* 0x0001e80000100a00 */
[----:B0-----:R-:W4:Y:S02]  /*43f40*/  LDL.LU.64 R18, [R1+0x2488] ;  /* 0x0024880001127983 */ /* 0x001f240000300a00 */
[----:B----4-:R-:W-:-:S15]  /*43f50*/  HMMA.16816.F32.BF16 R4, R8, R18, R4 ;  /* 0x000000120804723c */ /* 0x010fde0000041804 */
        /* <DEDUP_REMOVED lines=9> */
[----:B------:R-:W2:Y:S01]  /*43ff0*/  LDL.LU R19, [R1+0x22c] ;  /* 0x00022c0001137983 */ /* 0x000ea20000300800 */
[----:B------:R-:W-:-:S02]  /*44000*/  IMAD.MOV.U32 R14, RZ, RZ, R25 ;  /* 0x000000ffff0e7224 */ /* 0x000fc400078e0019 */
[----:B------:R-:W-:-:S07]  /*44010*/  IMAD.MOV.U32 R15, RZ, RZ, R24 ;  /* 0x000000ffff0f7224 */ /* 0x000fce00078e0018 */
[C---:B----4-:R-:W-:Y:S01]  /*44020*/  HMMA.16816.F32.BF16 R4, R8.reuse, R14, R4 ;  /* 0x0000000e0804723c */ /* 0x050fe20000041804 */
        /* <DEDUP_REMOVED lines=10> */
[----:B0-----:R-:W4:Y:S01]  /*440d0*/  LDL.LU.64 R14, [R1+0xb8] ;  /* 0x0000b800010e7983 */ /* 0x001f220000300a00 */
[----:B---3--:R-:W-:Y:S03]  /*440e0*/  HMMA.16816.F32.BF16 R4, R8, R6, R20 ;  /* 0x000000060804723c */ /* 0x008fe60000041814 */
[----:B------:R-:W3:-:S15]  /*440f0*/  LDL.LU.64 R22, [R1+0x2468] ;  /* 0x0024680001167983 */ /* 0x000ede0000300a00 */
[----:B------:R-:W-:Y:S01]  /*44100*/  NOP ;  /* 0x0000000000007918 */ /* 0x000fe20000000000 */
[----:B------:R-:W-:Y:S04]  /*44110*/  STL.64 [R1+0x7a0], R4 ;  /* 0x0007a00401007387 */ /* 0x000fe80000100a00 */
[----:B------:R0:W-:Y:S04]  /*44120*/  STL.64 [R1+0x7a8], R6 ;  /* 0x0007a80601007387 */ /* 0x0001e80000100a00 */
[----:B0-----:R-:W3:Y:S04]  /*44130*/  LDL.LU.64 R6, [R1+0x2460] ;  /* 0x0024600001067983 */ /* 0x001ee80000300a00 */
[----:B------:R-:W3:Y:S02]  /*44140*/  LDL.LU.64 R4, [R1+0x2458] ;  /* 0x0024580001047983 */ /* 0x000ee40000300a00 */
[----:B---3--:R-:W-:Y:S02]  /*44150*/  HMMA.16816.F32.BF16 R8, R8, R22, R4 ;  /* 0x000000160808723c */ /* 0x008fe40000041804 */
[----:B------:R-:W3:Y:S04]  /*44160*/  LDL.LU.64 R6, [R1+0x2450] ;  /* 0x0024500001067983 */ /* 0x000ee80000300a00 */
[----:B------:R-:W3:-:S13]  /*44170*/  LDL.LU.64 R4, [R1+0x2448] ;  /* 0x0024480001047983 */ /* 0x000eda0000300a00 */
[----:B------:R0:W-:Y:S04]  /*44180*/  STL.64 [R1+0x790], R8 ;  /* 0x0007900801007387 */ /* 0x0001e80000100a00 */
[----:B------:R1:W-:Y:S04]  /*44190*/  STL.64 [R1+0x798], R10 ;  /* 0x0007980a01007387 */ /* 0x0003e80000100a00 */
[----:B0-----:R-:W3:Y:S04]  /*441a0*/  LDL.LU R8, [R1+0x240] ;  /* 0x0002400001087983 */ /* 0x001ee80000300800 */
[----:B------:R-:W3:Y:S04]  /*441b0*/  LDL.LU R9, [R1+0x244] ;  /* 0x0002440001097983 */ /* 0x000ee80000300800 */
[----:B-1----:R-:W3:Y:S04]  /*441c0*/  LDL.LU R10, [R1+0x248] ;  /* 0x00024800010a7983 */ /* 0x002ee80000300800 */
[----:B------:R-:W3:Y:S04]  /*441d0*/  LDL.LU R11, [R1+0x24c] ;  /* 0x00024c00010b7983 */ /* 0x000ee80000300800 */
[----:B------:R0:W-:Y:S04]  /*441e0*/  STL.64 [R1+0x23d8], R22 ;  /* 0x0023d81601007387 */ /* 0x0001e80000100a00 */
[----:B------:R-:W4:Y:S04]  /*441f0*/  LDL.LU R20, [R1+0x210] ;  /* 0x0002100001147983 */ /* 0x000f280000300800 */
[----:B------:R-:W4:Y:S04]  /*44200*/  LDL.LU R21, [R1+0x214] ;  /* 0x0002140001157983 */ /* 0x000f280000300800 */
[----:B0-----:R-:W4:Y:S04]  /*44210*/  LDL.LU R22, [R1+0x218] ;  /* 0x0002180001167983 */ /* 0x001f280000300800 */
[----:B------:R-:W4:Y:S01]  /*44220*/  LDL.LU R23, [R1+0x21c] ;  /* 0x00021c0001177983 */ /* 0x000f220000300800 */
        /* <DEDUP_REMOVED lines=15> */
[----:B------:R-:W2:Y:S01]  /*44320*/  LDL.LU.64 R26, [R1+0x2428] ;  /* 0x00242800011a7983 */ /* 0x000ea20000300a00 */
[C---:B----4-:R-:W-:Y:S03]  /*44330*/  HMMA.16816.F32.BF16 R20, R4.reuse, R14, R20 ;  /* 0x0000000e0414723c */ /* 0x050fe60000041814 */
[----:B------:R-:W3:Y:S05]  /*44340*/  LDL.LU.64 R28, [R1+0xba8] ;  /* 0x000ba800011c7983 */ /* 0x000eea0000300a00 */
[----:B--2---:R-:W-:-:S15]  /*44350*/  HMMA.16816.F32.BF16 R16, R4, R26, R16 ;  /* 0x0000001a0410723c */ /* 0x004fde0000041810 */
[----:B------:R-:W-:-:S04]  /*44360*/  NOP ;  /* 0x0000000000007918 */ /* 0x000fc80000000000 */
[----:B------:R-:W-:Y:S04]  /*44370*/  STL.64 [R1+0xac0], R16 ;  /* 0x000ac01001007387 */ /* 0x000fe80000100a00 */
[----:B------:R0:W-:Y:S04]  /*44380*/  STL.64 [R1+0xac8], R18 ;  /* 0x000ac81201007387 */ /* 0x0001e80000100a00 */
[----:B0-----:R-:W2:Y:S04]  /*44390*/  LDL.LU.64 R18, [R1+0x2420] ;  /* 0x0024200001127983 */ /* 0x001ea80000300a00 */
[----:B------:R-:W4:Y:S04]  /*443a0*/  LDL.LU.64 R24, [R1+0x2418] ;  /* 0x0024180001187983 */ /* 0x000f280000300a00 */
[----:B------:R-:W-:Y:S01]  /*443b0*/  STL.64 [R1+0x9d0], R20 ;  /* 0x0009d01401007387 */ /* 0x000fe20000100a00 */
[----:B------:R-:W-:-:S02]  /*443c0*/  IMAD.MOV.U32 R17, RZ, RZ, R26 ;  /* 0x000000ffff117224 */ /* 0x000fc400078e001a */
[----:B------:R-:W-:Y:S01]  /*443d0*/  IMAD.MOV.U32 R16, RZ, RZ, R27 ;  /* 0x000000ffff107224 */ /* 0x000fe200078e001b */
[----:B------:R-:W-:Y:S04]  /*443e0*/  STL.64 [R1+0x9d8], R22 ;  /* 0x0009d81601007387 */ /* 0x000fe80000100a00 */
[----:B------:R-:W2:Y:S04]  /*443f0*/  LDL.LU.64 R26, [R1+0xba0] ;  /* 0x000ba000011a7983 */ /* 0x000ea80000300a00 */
[----:B--2---:R-:W-:Y:S04]  /*44400*/  STL.64 [R1+0x2348], R26 ;  /* 0x0023481a01007387 */ /* 0x004fe80000100a00 */
[----:B----4-:R0:W-:Y:S04]  /*44410*/  STL.64 [R1+0x2340], R24 ;  /* 0x0023401801007387 */ /* 0x0101e80000100a00 */
[----:B0-----:R-:W2:Y:S04]  /*44420*/  LDL.LU R24, [R1+0x10] ;  /* 0x0000100001187983 */ /* 0x001ea80000300800 */
[----:B------:R-:W2:Y:S04]  /*44430*/  LDL.LU R25, [R1+0x14] ;  /* 0x0000140001197983 */ /* 0x000ea80000300800 */
[----:B------:R-:W4:Y:S04]  /*44440*/  LDL.LU R26, [R1+0x18] ;  /* 0x00001800011a7983 */ /* 0x000f280000300800 */
[----:B------:R-:W4:Y:S04]  /*44450*/  LDL.LU R27, [R1+0x1c] ;  /* 0x00001c00011b7983 */ /* 0x000f280000300800 */
[----:B------:R-:W2:Y:S01]  /*44460*/  LDL.LU R12, [R1+0x200] ;  /* 0x00020000010c7983 */ /* 0x000ea20000300800 */
[----:B------:R-:W-:-:S03]  /*44470*/  IMAD.MOV.U32 R21, RZ, RZ, R14 ;  /* 0x000000ffff157224 */ /* 0x000fc600078e000e */
[----:B------:R-:W3:Y:S01]  /*44480*/  LDL.LU R13, [R1+0x204] ;  /* 0x00020400010d7983 */ /* 0x000ee20000300800 */
[----:B------:R-:W-:-:S03]  /*44490*/  IMAD.MOV.U32 R20, RZ, RZ, R15 ;  /* 0x000000ffff147224 */ /* 0x000fc600078e000f */
[----:B------:R-:W3:Y:S04]  /*444a0*/  LDL.LU R14, [R1+0x208] ;  /* 0x00020800010e7983 */ /* 0x000ee80000300800 */
[----:B------:R-:W3:Y:S04]  /*444b0*/  LDL.LU R15, [R1+0x20c] ;  /* 0x00020c00010f7983 */ /* 0x000ee80000300800 */
[----:B----4-:R-:W-:Y:S04]  /*444c0*/  STL.64 [R1+0x2358], R26 ;  /* 0x0023581a01007387 */ /* 0x010fe80000100a00 */
[----:B--2---:R0:W-:Y:S04]  /*444d0*/  STL.64 [R1+0x2350], R24 ;  /* 0x0023501801007387 */ /* 0x0041e80000100a00 */
[----:B0-----:R-:W2:Y:S01]  /*444e0*/  LDL.LU R24, [R1+0x20] ;  /* 0x0000200001187983 */ /* 0x001ea20000300800 */
[----:B------:R-:W-:-:S02]  /*444f0*/  IMAD.MOV.U32 R26, RZ, RZ, R3 ;  /* 0x000000ffff1a7224 */ /* 0x000fc400078e0003 */
[----:B------:R-:W-:Y:S02]  /*44500*/  IMAD.MOV.U32 R27, RZ, RZ, R2 ;  /* 0x000000ffff1b7224 */ /* 0x000fe400078e0002 */
[----:B------:R-:W-:Y:S02]  /*44510*/  IMAD.MOV.U32 R25, RZ, RZ, R0 ;  /* 0x000000ffff197224 */ /* 0x000fe400078e0000 */
[----:B------:R-:W4:Y:S04]  /*44520*/  LDL.LU R0, [R1+0x2410] ;  /* 0x0024100001007983 */ /* 0x000f280000300800 */
[----:B------:R-:W3:Y:S04]  /*44530*/  LDL.LU R3, [R1+0x240c] ;  /* 0x00240c0001037983 */ /* 0x000ee80000300800 */
[----:B------:R-:W3:Y:S04]  /*44540*/  LDL.LU R2, [R1+0x2408] ;  /* 0x0024080001027983 */ /* 0x000ee80000300800 */
[----:B------:R0:W-:Y:S02]  /*44550*/  STL.64 [R1+0x2368], R26 ;  /* 0x0023681a01007387 */ /* 0x0001e40000100a00 */
[----:B0-----:R-:W-:-:S02]  /*44560*/  IMAD.MOV.U32 R26, RZ, RZ, R21 ;  /* 0x000000ffff1a7224 */ /* 0x001fc400078e0015 */
[----:B------:R-:W-:Y:S01]  /*44570*/  IMAD.MOV.U32 R27, RZ, RZ, R20 ;  /* 0x000000ffff1b7224 */ /* 0x000fe200078e0014 */
[----:B--2---:R-:W-:Y:S04]  /*44580*/  STL.64 [R1+0x2360], R24 ;  /* 0x0023601801007387 */ /* 0x004fe80000100a00 */
[----:B------:R0:W-:Y:S02]  /*44590*/  STL.64 [R1+0x2378], R26 ;  /* 0x0023781a01007387 */ /* 0x0001e40000100a00 */
[----:B0-----:R-:W-:Y:S02]  /*445a0*/  IMAD.MOV.U32 R26, RZ, RZ, R17 ;  /* 0x000000ffff1a7224 */ /* 0x001fe400078e0011 */
[----:B------:R-:W-:-:S05]  /*445b0*/  IMAD.MOV.U32 R27, RZ, RZ, R16 ;  /* 0x000000ffff1b7224 */ /* 0x000fca00078e0010 */
[----:B------:R0:W-:Y:S02]  /*445c0*/  STL.64 [R1+0x2390], R26 ;  /* 0x0023901a01007387 */ /* 0x0001e40000100a00 */
[----:B0-----:R-:W-:Y:S02]  /*445d0*/  IMAD.MOV.U32 R26, RZ, RZ, R11 ;  /* 0x000000ffff1a7224 */ /* 0x001fe400078e000b */
[----:B------:R-:W-:-:S05]  /*445e0*/  IMAD.MOV.U32 R27, RZ, RZ, R10 ;  /* 0x000000ffff1b7224 */ /* 0x000fca00078e000a */
[----:B------:R0:W-:Y:S02]  /*445f0*/  STL.64 [R1+0x23a8], R26 ;  /* 0x0023a81a01007387 */ /* 0x0001e40000100a00 */
[----:B0-----:R-:W-:Y:S02]  /*44600*/  IMAD.MOV.U32 R27, RZ, RZ, R8 ;  /* 0x000000ffff1b7224 */ /* 0x001fe400078e0008 */
[----:B------:R-:W-:Y:S01]  /*44610*/  IMAD.MOV.U32 R26, RZ, RZ, R9 ;  /* 0x000000ffff1a7224 */ /* 0x000fe200078e0009 */
[----:B------:R-:W2:Y:S04]  /*44620*/  LDL.LU R8, [R1+0x1e0] ;  /* 0x0001e00001087983 */ /* 0x000ea80000300800 */
        /* <DEDUP_REMOVED lines=8> */
[----:B------:R-:W2:Y:S04]  /*446b0*/  LDL.LU R10, [R1+0x1f8] ;  /* 0x0001f800010a7983 */ /* 0x000ea80000300800 */
[----:B------:R-:W2:Y:S04]  /*446c0*/  LDL.LU R11, [R1+0x1fc] ;  /* 0x0001fc00010b7983 */ /* 0x000ea80000300800 */
[----:B------:R-:W3:Y:S04]  /*446d0*/  LDL.LU.64 R22, [R1+0x88] ;  /* 0x0000880001167983 */ /* 0x000ee80000300a00 */
[----:B------:R0:W-:Y:S04]  /*446e0*/  STL.64 [R1+0x23d0], R26 ;  /* 0x0023d01a01007387 */ /* 0x0001e80000100a00 */
[----:B------:R-:W2:Y:S04]  /*446f0*/  LDL.LU R24, [R1+0xf0] ;  /* 0x0000f00001187983 */ /* 0x000ea80000300800 */
[----:B------:R-:W2:Y:S04]  /*44700*/  LDL.LU R25, [R1+0xf4] ;  /* 0x0000f40001197983 */ /* 0x000ea80000300800 */
[----:B0-----:R-:W2:Y:S04]  /*44710*/  LDL.LU R26, [R1+0xf8] ;  /* 0x0000f800011a7983 */ /* 0x001ea80000300800 */
[----:B------:R-:W2:Y:S04]  /*44720*/  LDL.LU R27, [R1+0xfc] ;  /* 0x0000fc00011b7983 */ /* 0x000ea80000300800 */
        /* <DEDUP_REMOVED lines=10> */
[----:B0-----:R-:W2:Y:S01]  /*447d0*/  LDL.LU R16, [R1+0x40] ;  /* 0x0000400001107983 */ /* 0x001ea20000300800 */
[----:B------:R-:W-:-:S02]  /*447e0*/  IMAD.MOV.U32 R18, RZ, RZ, R3 ;  /* 0x000000ffff127224 */ /* 0x000fc400078e0003 */
[----:B----4-:R-:W-:Y:S02]  /*447f0*/  IMAD.MOV.U32 R19, RZ, RZ, R0 ;  /* 0x000000ffff137224 */ /* 0x010fe400078e0000 */
[----:B------:R-:W-:Y:S02]  /*44800*/  IMAD.MOV.U32 R17, RZ, RZ, R2 ;  /* 0x000000ffff117224 */ /* 0x000fe400078e0002 */
[----:B------:R-:W4:Y:S04]  /*44810*/  LDL.LU R2, [R1+0x23fc] ;  /* 0x0023fc0001027983 */ /* 0x000f280000300800 */
[----:B------:R-:W3:Y:S04]  /*44820*/  LDL.LU R3, [R1+0x23f8] ;  /* 0x0023f80001037983 */ /* 0x000ee80000300800 */
[----:B------:R-:W3:Y:S04]  /*44830*/  LDL.LU R0, [R1+0x23f4] ;  /* 0x0023f40001007983 */ /* 0x000ee80000300800 */
[----:B------:R-:W-:Y:S01]  /*44840*/  STL.64 [R1+0x23a0], R18 ;  /* 0x0023a01201007387 */ /* 0x000fe20000100a00 */
[----:B------:R-:W-:Y:S03]  /*44850*/  HMMA.16816.F32.BF16 R8, R4, R14, R8 ;  /* 0x0000000e0408723c */ /* 0x000fe60000041808 */
[----:B--2---:R0:W-:Y:S04]  /*44860*/  STL.64 [R1+0x2398], R16 ;  /* 0x0023981001007387 */ /* 0x0041e80000100a00 */
[----:B0-----:R-:W2:Y:S04]  /*44870*/  LDL.LU R16, [R1+0x50] ;  /* 0x0000500001107983 */ /* 0x001ea80000300800 */
[----:B------:R-:W2:Y:S04]  /*44880*/  LDL.LU R17, [R1+0x54] ;  /* 0x0000540001117983 */ /* 0x000ea80000300800 */
[----:B------:R-:W2:Y:S04]  /*44890*/  LDL.LU R18, [R1+0x58] ;  /* 0x0000580001127983 */ /* 0x000ea80000300800 */
[----:B------:R-:W2:Y:S04]  /*448a0*/  LDL.LU R19, [R1+0x5c] ;  /* 0x00005c0001137983 */ /* 0x000ea80000300800 */
[----:B--2---:R-:W-:Y:S04]  /*448b0*/  STL.64 [R1+0x23b8], R18 ;  /* 0x0023b81201007387 */ /* 0x004fe80000100a00 */
[----:B------:R0:W-:Y:S04]  /*448c0*/  STL.64 [R1+0x23b0], R16 ;  /* 0x0023b01001007387 */ /* 0x0001e80000100a00 */
[----:B0-----:R-:W2:Y:S01]  /*448d0*/  LDL.LU R16, [R1+0x60] ;  /* 0x0000600001107983 */ /* 0x001ea20000300800 */
[----:B---3--:R-:W-:-:S03]  /*448e0*/  IMAD.MOV.U32 R17, RZ, RZ, R0 ;  /* 0x000000ffff117224 */ /* 0x008fc600078e0000 */
[----:B------:R-:W3:Y:S04]  /*448f0*/  LDL.LU R0, [R1+0x23f0] ;  /* 0x0023f00001007983 */ /* 0x000ee80000300800 */
        /* <DEDUP_REMOVED lines=9> */
[----:B-1----:R-:W-:Y:S02]  /*44990*/  IMAD.MOV.U32 R10, RZ, RZ, R22 ;  /* 0x000000ffff0a7224 */ /* 0x002fe400078e0016 */
[----:B------:R-:W2:Y:S01]  /*449a0*/  LDL.LU.64 R22, [R1+0x23d8] ;  /* 0x0023d80001167983 */ /* 0x000ea20000300a00 */
[----:B----4-:R-:W-:Y:S01]  /*449b0*/  IMAD.MOV.U32 R19, RZ, RZ, R2 ;  /* 0x000000ffff137224 */ /* 0x010fe200078e0002 */
[----:B--2---:R-:W-:Y:S02]  /*449c0*/  HMMA.16816.F32.BF16 R4, R4, R22, R24 ;  /* 0x000000160404723c */ /* 0x004fe40000041818 */
[----:B------:R-:W2:Y:S01]  /*449d0*/  LDL.LU.64 R26, [R1+0x23d0] ;  /* 0x0023d000011a7983 */ /* 0x000ea20000300a00 */
[----:B------:R-:W-:-:S02]  /*449e0*/  IMAD.MOV.U32 R9, RZ, RZ, R22 ;  /* 0x000000ffff097224 */ /* 0x000fc400078e0016 */
[----:B------:R-:W-:-:S14]  /*449f0*/  IMAD.MOV.U32 R2, RZ, RZ, R23 ;  /* 0x000000ffff027224 */ /* 0x000fdc00078e0017 */
[----:B------:R-:W-:Y:S04]  /*44a00*/  STL.64 [R1+0x7b0], R4 ;  /* 0x0007b00401007387 */ /* 0x000fe80000100a00 */
[----:B------:R0:W-:Y:S04]  /*44a10*/  STL.64 [R1+0x7b8], R6 ;  /* 0x0007b80601007387 */ /* 0x0001e80000100a00 */
[----:B------:R-:W2:Y:S04]  /*44a20*/  LDL.LU.64 R22, [R1+0x23c8] ;  /* 0x0023c80001167983 */ /* 0x000ea80000300a00 */
[----:B------:R-:W2:Y:S01]  /*44a30*/  LDL.LU.64 R20, [R1+0x23c0] ;  /* 0x0023c00001147983 */ /* 0x000ea20000300a00 */
[----:B------:R-:W-:-:S02]  /*44a40*/  IMAD.MOV.U32 R18, RZ, RZ, R3 ;  /* 0x000000ffff127224 */ /* 0x000fc400078e0003 */
[----:B------:R-:W1:Y:S01]  /*44a50*/  LDC R3, c[0x0][0x3a8] ;  /* 0x0000ea00ff037b82 */ /* 0x000e620000000800 */
[----:B0-----:R-:W4:Y:S04]  /*44a60*/  LDL.LU.64 R6, [R1+0xbc8] ;  /* 0x000bc80001067983 */ /* 0x001f280000300a00 */
[----:B------:R-:W3:Y:S01]  /*44a70*/  LDL.LU.64 R4, [R1+0xbb0] ;  /* 0x000bb00001047983 */ /* 0x000ee20000300a00 */
        /* <DEDUP_REMOVED lines=27> */
[----:B------:R-:W2:Y:S01]  /*44c30*/  LDL.LU.64 R24, [R1+0x2350] ;  /* 0x0023500001187983 */ /* 0x000ea20000300a00 */
[----:B-1----:R-:W-:-:S04]  /*44c40*/  IMAD.SHL.U32 R3, R3, 0x40, RZ ;  /* 0x0000004003037824 */ /* 0x002fc800078e00ff */
[----:B------:R-:W-:-:S08]  /*44c50*/  IMAD.SHL.U32 R3, R3, 0x2, RZ ;  /* 0x0000000203037824 */ /* 0x000fd000078e00ff */
[----:B------:R-:W-:Y:S04]  /*44c60*/  STL.64 [R1+0x830], R16 ;  /* 0x0008301001007387 */ /* 0x000fe80000100a00 */
[----:B------:R4:W-:Y:S02]  /*44c70*/  STL.64 [R1+0x838], R18 ;  /* 0x0008381201007387 */ /* 0x0009e40000100a00 */
[----:B----4-:R-:W-:-:S05]  /*44c80*/  IADD3 R19, P0, PT, R6, R3, RZ ;  /* 0x0000000306137210 */ /* 0x010fca0007f1e0ff */
[----:B------:R0:W-:Y:S04]  /*44c90*/  STL [R1+0x2210], R19 ;  /* 0x0022101301007387 */ /* 0x0001e80000100800 */
[----:B0-----:R-:W4:Y:S01]  /*44ca0*/  LDL.LU.64 R18, [R1+0xbb8] ;  /* 0x000bb80001127983 */ /* 0x001f220000300a00 */
[----:B--2---:R-:W-:Y:S03]  /*44cb0*/  HMMA.16816.F32.BF16 R12, R20, R14, R24 ;  /* 0x0000000e140c723c */ /* 0x004fe60000041818 */
[----:B------:R-:W2:Y:S04]  /*44cc0*/  LDL.LU.64 R26, [R1+0x2348] ;  /* 0x00234800011a7983 */ /* 0x000ea80000300a00 */
[----:B------:R-:W2:-:S12]  /*44cd0*/  LDL.LU.64 R24, [R1+0x2340] ;  /* 0x0023400001187983 */ /* 0x000e980000300a00 */
[----:B------:R0:W-:Y:S04]  /*44ce0*/  STL.64 [R1+0x840], R12 ;  /* 0x0008400c01007387 */ /* 0x0001e80000100a00 */
[----:B------:R1:W-:Y:S04]  /*44cf0*/  STL.64 [R1+0x848], R14 ;  /* 0x0008480e01007387 */ /* 0x0003e80000100a00 */
[----:B0-----:R-:W2:Y:S01]  /*44d00*/  LDL.LU.64 R12, [R1+0x2338] ;  /* 0x00233800010c7983 */ /* 0x001ea20000300a00 */
[----:B---3--:R-:W-:Y:S01]  /*44d10*/  IMAD.X R11, R7, 0x1, R0, P0 ;  /* 0x00000001070b7824 */ /* 0x008fe200000e0600 */
[----:B------:R-:W-:-:S05]  /*44d20*/  IADD3 R17, P0, PT, R4, R3, RZ ;  /* 0x0000000304117210 */ /* 0x000fca0007f1e0ff */
[----:B-1----:R-:W-:Y:S01]  /*44d30*/  IMAD.X R14, R5, 0x1, R0, P0 ;  /* 0x00000001050e7824 */ /* 0x002fe200000e0600 */
[-C--:B----4-:R-:W-:Y:S02]  /*44d40*/  IADD3 R16, P2, PT, R18, R3.reuse, RZ ;  /* 0x0000000312107210 */ /* 0x090fe40007f5e0ff */
[----:B--2---:R-:W-:-:S05]  /*44d50*/  IADD3 R15, P1, PT, R12, R3, RZ ;  /* 0x000000030c0f7210 */ /* 0x004fca0007f3e0ff */
[----:B------:R-:W-:Y:S01]  /*44d60*/  STL [R1+0x2214], R15 ;  /* 0x0022140f01007387 */ /* 0x000fe20000100800 */
[----:B------:R-:W-:-:S03]  /*44d70*/  IMAD.X R12, R13, 0x1, R0, P1 ;  /* 0x000000010d0c7824 */ /* 0x000fc600008e0600 */
[----:B------:R-:W-:Y:S01]  /*44d80*/  STL [R1+0x2218], R16 ;  /* 0x0022181001007387 */ /* 0x000fe20000100800 */
[----:B------:R-:W-:-:S03]  /*44d90*/  IMAD.X R13, R19, 0x1, R0, P2 ;  /* 0x00000001130d7824 */ /* 0x000fc600010e0600 */
[----:B------:R-:W2:Y:S01]  /*44da0*/  LDL.LU.64 R6, [R1+0xb98] ;  /* 0x000b980001067983 */ /* 0x000ea20000300a00 */
[----:B------:R-:W-:-:S03]  /*44db0*/  IADD3 R18, P1, PT, R28, R3, RZ ;  /* 0x000000031c127210 */ /* 0x000fc60007f3e0ff */
[----:B------:R-:W-:Y:S04]  /*44dc0*/  STL [R1+0x221c], R11 ;  /* 0x00221c0b01007387 */ /* 0x000fe80000100800 */
[----:B------:R-:W-:Y:S04]  /*44dd0*/  STL [R1+0x2220], R17 ;  /* 0x0022201101007387 */ /* 0x000fe80000100800 */
[----:B------:R0:W-:Y:S04]  /*44de0*/  STL [R1+0x2224], R12 ;  /* 0x0022240c01007387 */ /* 0x0001e80000100800 */
[----:B------:R1:W-:Y:S04]  /*44df0*/  STL [R1+0x2228], R13 ;  /* 0x0022280d01007387 */ /* 0x0003e80000100800 */
[----:B------:R-:W-:Y:S04]  /*44e00*/  STL [R1+0x222c], R18 ;  /* 0x00222c1201007387 */ /* 0x000fe80000100800 */
[----:B------:R3:W-:Y:S04]  /*44e10*/  STL [R1+0x2230], R14 ;  /* 0x0022300e01007387 */ /* 0x0007e80000100800 */
[----:B0-----:R-:W4:Y:S04]  /*44e20*/  LDL.LU R12, [R1] ;  /* 0x00000000010c7983 */ /* 0x001f280000300800 */
[----:B-1----:R-:W4:Y:S04]  /*44e30*/  LDL.LU R13, [R1+0x4] ;  /* 0x00000400010d7983 */ /* 0x002f280000300800 */
[----:B---3--:R-:W4:Y:S04]  /*44e40*/  LDL.LU R14, [R1+0x8] ;  /* 0x00000800010e7983 */ /* 0x008f280000300800 */
[----:B------:R-:W4:Y:S01]  /*44e50*/  LDL.LU R15, [R1+0xc] ;  /* 0x00000c00010f7983 */ /* 0x000f220000300800 */
[----:B------:R-:W-:-:S02]  /*44e60*/  IMAD.MOV.U32 R18, RZ, RZ, R10 ;  /* 0x000000ffff127224 */ /* 0x000fc400078e000a */
[----:B------:R-:W-:Y:S01]  /*44e70*/  IMAD.MOV.U32 R19, RZ, RZ, R8 ;  /* 0x000000ffff137224 */ /* 0x000fe200078e0008 */
[----:B------:R-:W-:-:S05]  /*44e80*/  IADD3 R8, P0, PT, R26, R3, RZ ;  /* 0x000000031a087210 */ /* 0x000fca0007f1e0ff */
[----:B------:R0:W-:Y:S01]  /*44e90*/  STL [R1+0x2234], R8 ;  /* 0x0022340801007387 */ /* 0x0001e20000100800 */
[----:B----4-:R-:W-:-:S15]  /*44ea0*/  HMMA.16816.F32.BF16 R12, R20, R18, R12 ;  /* 0x00000012140c723c */ /* 0x010fde000004180c */
[----:B------:R-:W-:-:S04]  /*44eb0*/  NOP ;  /* 0x0000000000007918 */ /* 0x000fc80000000000 */
[----:B------:R-:W-:Y:S04]  /*44ec0*/  STL.64 [R1+0x860], R12 ;  /* 0x0008600c01007387 */ /* 0x000fe80000100a00 */
[----:B------:R1:W-:Y:S04]  /*44ed0*/  STL.64 [R1+0x868], R14 ;  /* 0x0008680e01007387 */ /* 0x0003e80000100a00 */
[----:B0-----:R-:W3:Y:S04]  /*44ee0*/  LDL.LU R8, [R1+0x1c8c] ;  /* 0x001c8c0001087983 */ /* 0x001ee80000300800 */
[----:B-1----:R-:W4:Y:S04]  /*44ef0*/  LDL.LU R14, [R1+0x1c60] ;  /* 0x001c6000010e7983 */ /* 0x002f280000300800 */
[----:B------:R-:W2:Y:S04]  /*44f00*/  LDL.LU R18, [R1+0x1c84] ;  /* 0x001c840001127983 */ /* 0x000ea80000300800 */
[----:B------:R-:W2:Y:S04]  /*44f10*/  LDL.LU R13, [R1+0x1c58] ;  /* 0x001c5800010d7983 */ /* 0x000ea80000300800 */
[----:B------:R-:W2:Y:S04]  /*44f20*/  LDL.LU R12, [R1+0x1c7c] ;  /* 0x001c7c00010c7983 */ /* 0x000ea80000300800 */
[----:B------:R-:W2:Y:S04]  /*44f30*/  LDL.LU R17, [R1+0x1c50] ;  /* 0x001c500001117983 */ /* 0x000ea80000300800 */
[----:B------:R-:W2:Y:S04]  /*44f40*/  LDL.LU R11, [R1+0x1c74] ;  /* 0x001c7400010b7983 */ /* 0x000ea80000300800 */
[----:B------:R-:W2:Y:S04]  /*44f50*/  LDL.LU R16, [R1+0x1c48] ;  /* 0x001c480001107983 */ /* 0x000ea80000300800 */
[----:B------:R-:W4:Y:S01]  /*44f60*/  LDL.LU R15, [R1+0x1c6c] ;  /* 0x001c6c00010f7983 */ /* 0x000f220000300800 */
[----:B------:R-:W-:-:S03]  /*44f70*/  IMAD.X R4, R29, 0x1, R0, P1 ;  /* 0x000000011d047824 */ /* 0x000fc600008e0600 */
[----:B----4-:R-:W-:Y:S04]  /*44f80*/  STL.64 [R1+0x2328], R14 ;  /* 0x0023280e01007387 */ /* 0x010fe80000100a00 */
[----:B--2---:R0:W-:Y:S04]  /*44f90*/  STL.64 [R1+0x2320], R12 ;  /* 0x0023200c01007387 */ /* 0x0041e80000100a00 */
[----:B0-----:R-:W2:Y:S01]  /*44fa0*/  LDL.LU.64 R12, [R1+0xb90] ;  /* 0x000b9000010c7983 */ /* 0x001ea20000300a00 */
[----:B------:R-:W-:Y:S01]  /*44fb0*/  IMAD.MOV.U32 R14, RZ, RZ, R9 ;  /* 0x000000ffff0e7224 */ /* 0x000fe200078e0009 */
[----:B------:R-:W-:-:S02]  /*44fc0*/  IADD3 R9, P1, PT, R6, R3, RZ ;  /* 0x0000000306097210 */ /* 0x000fc40007f3e0ff */
[----:B------:R-:W4:Y:S04]  /*44fd0*/  LDL.LU R19, [R1+0x1c40] ;  /* 0x001c400001137983 */ /* 0x000f280000300800 */
[----:B------:R-:W3:Y:S04]  /*44fe0*/  LDL.LU R29, [R1+0x1c64] ;  /* 0x001c6400011d7983 */ /* 0x000ee80000300800 */
[----:B------:R0:W-:Y:S01]  /*44ff0*/  STL [R1+0x2238], R4 ;  /* 0x0022380401007387 */ /* 0x0001e20000100800 */
[----:B------:R-:W-:-:S03]  /*45000*/  IMAD.X R5, R27, 0x1, R0, P0 ;  /* 0x000000011b057824 */ /* 0x000fc600000e0600 */
[----:B0-----:R-:W3:Y:S04]  /*45010*/  LDL.LU R4, [R1+0x1c68] ;  /* 0x001c680001047983 */ /* 0x001ee80000300800 */
[----:B------:R0:W-:Y:S04]  /*45020*/  STL [R1+0x2200], R9 ;  /* 0x0022000901007387 */ /* 0x0001e80000100800 */
[----:B0-----:R-:W3:Y:S01]  /*45030*/  LDL.LU R9, [R1+0x1c94] ;  /* 0x001c940001097983 */ /* 0x001ee20000300800 */
[----:B--2---:R-:W-:-:S03]  /*45040*/  IADD3 R10, P2, PT, R12, R3, RZ ;  /* 0x000000030c0a7210 */ /* 0x004fc60007f5e0ff */
[----:B------:R-:W2:Y:S04]  /*45050*/  LDL.LU R3, [R1+0xff0] ;  /* 0x000ff00001037983 */ /* 0x000ea80000300800 */
[----:B------:R0:W-:Y:S04]  /*45060*/  STL [R1+0x2204], R10 ;  /* 0x0022040a01007387 */ /* 0x0001e80000100800 */
[----:B0-----:R-:W3:Y:S04]  /*45070*/  LDL.LU R10, [R1+0x1c70] ;  /* 0x001c7000010a7983 */ /* 0x001ee80000300800 */
[----:B------:R-:W3:Y:S01]  /*45080*/  LDL.LU.64 R26, [R1+0x2330] ;  /* 0x00233000011a7983 */ /* 0x000ee20000300a00 */
[----:B------:R-:W-:-:S02]  /*45090*/  IMAD.MOV.U32 R15, RZ, RZ, R2 ;  /* 0x000000ffff0f7224 */ /* 0x000fc400078e0002 */
[--C-:B------:R-:W-:Y:S02]  /*450a0*/  IMAD.X R6, R7, 0x1, R0.reuse, P1 ;  /* 0x0000000107067824 */ /* 0x100fe400008e0600 */
[----:B------:R-:W-:Y:S01]  /*450b0*/  IMAD.X R7, R13, 0x1, R0, P2 ;  /* 0x000000010d077824 */ /* 0x000fe200010e0600 */
[----:B------:R-:W4:Y:S04]  /*450c0*/  LDL.LU R28, [R1+0x1c38] ;  /* 0x001c3800011c7983 */ /* 0x000f280000300800 */
[----:B------:R-:W4:Y:S04]  /*450d0*/  LDL.LU R2, [R1+0x1c5c] ;  /* 0x001c5c0001027983 */ /* 0x000f280000300800 */
[----:B------:R0:W-:Y:S04]  /*450e0*/  STL [R1+0x223c], R5 ;  /* 0x00223c0501007387 */ /* 0x0001e80000100800 */
[----:B0-----:R-:W4:Y:S04]  /*450f0*/  LDL.LU R5, [R1+0x1c9c] ;  /* 0x001c9c0001057983 */ /* 0x001f280000300800 */
[----:B------:R0:W-:Y:S01]  /*45100*/  STL.64 [R1+0x2208], R6 ;  /* 0x0022080601007387 */ /* 0x0001e20000100a00 */
[----:B--2---:R-:W-:Y:S01]  /*45110*/  VIADD R3, R3, 0x1 ;  /* 0x0000000103037836 */ /* 0x004fe20000000000 */
[----:B---3--:R-:W-:Y:S04]  /*45120*/  HMMA.16816.F32.BF16 R20, R20, R14, R24 ;  /* 0x0000000e1414723c */ /* 0x008fe80000041818 */
[----:B------:R1:W-:Y:S04]  /*45130*/  STL [R1+0xff0], R3 ;  /* 0x000ff00301007387 */ /* 0x0003e80000100800 */
[----:B0-----:R-:W2:Y:S04]  /*45140*/  LDL.LU R6, [R1+0x1c80] ;  /* 0x001c800001067983 */ /* 0x001ea80000300800 */
[----:B------:R-:W3:Y:S04]  /*45150*/  LDL.LU R7, [R1+0x1c78] ;  /* 0x001c780001077983 */ /* 0x000ee80000300800 */
[----:B------:R-:W3:Y:S04]  /*45160*/  LDL.LU.64 R14, [R1+0x2328] ;  /* 0x00232800010e7983 */ /* 0x000ee80000300a00 */
[----:B------:R-:W3:Y:S04]  /*45170*/  LDL.LU.64 R12, [R1+0x2320] ;  /* 0x00232000010c7983 */ /* 0x000ee80000300a00 */
[----:B------:R-:W3:Y:S04]  /*45180*/  LDL.LU R24, [R1+0x1ca0] ;  /* 0x001ca00001187983 */ /* 0x000ee80000300800 */
[----:B------:R-:W4:Y:S04]  /*45190*/  LDL.LU R25, [R1+0x1c98] ;  /* 0x001c980001197983 */ /* 0x000f280000300800 */
[----:B------:R-:W-:Y:S04]  /*451a0*/  STL.64 [R1+0x850], R20 ;  /* 0x0008501401007387 */ /* 0x000fe80000100a00 */
[----:B------:R-:W-:Y:S04]  /*451b0*/  STL.64 [R1+0x858], R22 ;  /* 0x0008581601007387 */ /* 0x000fe80000100a00 */
[----:B------:R-:W4:Y:S04]  /*451c0*/  LDL.LU R26, [R1+0x1c90] ;  /* 0x001c9000011a7983 */ /* 0x000f280000300800 */
[----:B------:R-:W4:Y:S01]  /*451d0*/  LDL.LU R27, [R1+0x1c88] ;  /* 0x001c8800011b7983 */ /* 0x000f220000300800 */
[----:B------:R-:W-:-:S02]  /*451e0*/  ISETP.NE.U32.AND P0, PT, R3, UR7, PT ;  /* 0x0000000703007c0c */ /* 0x000fc4000bf05070 */
[----:B-1----:R-:W0:Y:S02]  /*451f0*/  LDC R3, c[0x0][0x3a8] ;  /* 0x0000ea00ff037b82 */ /* 0x002e240000000800 */
[----:B0-----:R-:W-:-:S04]  /*45200*/  IMAD.SHL.U32 R3, R3, 0x40, RZ ;  /* 0x0000004003037824 */ /* 0x001fc800078e00ff */
[----:B------:R-:W-:-:S05]  /*45210*/  IMAD.SHL.U32 R3, R3, 0x2, RZ ;  /* 0x0000000203037824 */ /* 0x000fca00078e00ff */
[-C--:B--2---:R-:W-:Y:S02]  /*45220*/  IADD3 R6, P6, PT, R6, R3.reuse, RZ ;  /* 0x0000000306067210 */ /* 0x084fe40007fde0ff */
[-C--:B---3--:R-:W-:Y:S02]  /*45230*/  IADD3 R24, P2, PT, R24, R3.reuse, RZ ;  /* 0x0000000318187210 */ /* 0x088fe40007f5e0ff */
[-C--:B----4-:R-:W-:Y:S02]  /*45240*/  IADD3 R25, P3, PT, R25, R3.reuse, RZ ;  /* 0x0000000319197210 */ /* 0x090fe40007f7e0ff */
[-C--:B------:R-:W-:Y:S01]  /*45250*/  IADD3 R7, P1, PT, R7, R3.reuse, RZ ;  /* 0x0000000307077210 */ /* 0x080fe20007f3e0ff */
[----:B------:R-:W-:Y:S04]  /*45260*/  STL [R1+0x1ca0], R24 ;  /* 0x001ca01801007387 */ /* 0x000fe80000100800 */
[----:B------:R-:W-:Y:S01]  /*45270*/  STL [R1+0x1c98], R25 ;  /* 0x001c981901007387 */ /* 0x000fe20000100800 */
[--C-:B------:R-:W-:Y:S01]  /*45280*/  IMAD.X R5, R5, 0x1, R0.reuse, P2 ;  /* 0x0000000105057824 */ /* 0x100fe200010e0600 */
[-C--:B------:R-:W-:Y:S01]  /*45290*/  IADD3 R10, P2, PT, R10, R3.reuse, RZ ;  /* 0x000000030a0a7210 */ /* 0x080fe20007f5e0ff */
[----:B------:R-:W-:Y:S01]  /*452a0*/  IMAD.X R9, R9, 0x1, R0, P3 ;  /* 0x0000000109097824 */ /* 0x000fe200018e0600 */
[----:B------:R-:W-:-:S02]  /*452b0*/  IADD3 R26, P4, PT, R26, R3, RZ ;  /* 0x000000031a1a7210 */ /* 0x000fc40007f9e0ff */
[-C--:B------:R-:W-:Y:S02]  /*452c0*/  IADD3 R27, P5, PT, R27, R3.reuse, RZ ;  /* 0x000000031b1b7210 */ /* 0x080fe40007fbe0ff */
[----:B------:R-:W-:Y:S01]  /*452d0*/  IADD3 R4, P3, PT, R4, R3, RZ ;  /* 0x0000000304047210 */ /* 0x000fe20007f7e0ff */
[----:B------:R-:W-:Y:S04]  /*452e0*/  STL [R1+0x1c90], R26 ;  /* 0x001c901a01007387 */ /* 0x000fe80000100800 */
[----:B------:R-:W-:Y:S04]  /*452f0*/  STL [R1+0x1c88], R27 ;  /* 0x001c881b01007387 */ /* 0x000fe80000100800 */
[----:B------:R-:W-:Y:S04]  /*45300*/  STL [R1+0x1c80], R6 ;  /* 0x001c800601007387 */ /* 0x000fe80000100800 */
[----:B------:R-:W-:Y:S01]  /*45310*/  STL [R1+0x1c78], R7 ;  /* 0x001c780701007387 */ /* 0x000fe20000100800 */
[----:B------:R-:W-:-:S03]  /*45320*/  IMAD.X R8, R8, 0x1, R0, P4 ;  /* 0x0000000108087824 */ /* 0x000fc600020e0600 */
[----:B------:R-:W-:Y:S01]  /*45330*/  STL [R1+0x1c9c], R5 ;  /* 0x001c9c0501007387 */ /* 0x000fe20000100800 */
[----:B------:R-:W-:-:S03]  /*45340*/  IADD3 R14, P4, PT, R14, R3, RZ ;  /* 0x000000030e0e7210 */ /* 0x000fc60007f9e0ff */
        /* <DEDUP_REMOVED lines=15> */
[----:B------:R-:W-:-:S03]  /*45440*/  IMAD.X R15, R15, 0x1, R0, P2 ;  /* 0x000000010f0f7824 */ /* 0x000fc600010e0600 */
[----:B------:R-:W-:Y:S01]  /*45450*/  STL [R1+0x1c50], R17 ;  /* 0x001c501101007387 */ /* 0x000fe20000100800 */
[----:B------:R-:W-:-:S03]  /*45460*/  IADD3 R19, P2, PT, R19, R3, RZ ;  /* 0x0000000313137210 */ /* 0x000fc60007f5e0ff */
[----:B------:R-:W-:Y:S04]  /*45470*/  STL [R1+0x1c74], R11 ;  /* 0x001c740b01007387 */ /* 0x000fe80000100800 */
[----:B------:R-:W-:Y:S04]  /*45480*/  STL [R1+0x1c48], R16 ;  /* 0x001c481001007387 */ /* 0x000fe80000100800 */
[----:B------:R0:W-:Y:S04]  /*45490*/  STL [R1+0x1c64], R29 ;  /* 0x001c641d01007387 */ /* 0x0001e80000100800 */
[----:B------:R-:W-:Y:S04]  /*454a0*/  STL [R1+0x1c6c], R15 ;  /* 0x001c6c0f01007387 */ /* 0x000fe80000100800 */
[----:B0-----:R-:W2:Y:S04]  /*454b0*/  LDL.LU R29, [R1+0x1c30] ;  /* 0x001c3000011d7983 */ /* 0x001ea80000300800 */
[----:B------:R-:W-:Y:S04]  /*454c0*/  STL [R1+0x1c40], R19 ;  /* 0x001c401301007387 */ /* 0x000fe80000100800 */
[----:B------:R-:W3:Y:S01]  /*454d0*/  LDL.LU R20, [R1+0x1c20] ;  /* 0x001c200001147983 */ /* 0x000ee20000300800 */
[----:B------:R-:W-:Y:S01]  /*454e0*/  IADD3 R28, P3, PT, R28, R3, RZ ;  /* 0x000000031c1c7210 */ /* 0x000fe20007f7e0ff */
[----:B------:R-:W-:-:S02]  /*454f0*/  IMAD.X R2, R2, 0x1, R0, P4 ;  /* 0x0000000102027824 */ /* 0x000fc400020e0600 */
[----:B---3--:R0:W-:Y:S04]  /*45500*/  STL [R1+0x2318], R20 ;  /* 0x0023181401007387 */ /* 0x0081e80000100800 */
[----:B------:R1:W-:Y:S04]  /*45510*/  STL [R1+0x1c38], R28 ;  /* 0x001c381c01007387 */ /* 0x0003e80000100800 */
[----:B0-----:R-:W3:Y:S04]  /*45520*/  LDL.LU R20, [R1+0x1c28] ;  /* 0x001c280001147983 */ /* 0x001ee80000300800 */
[----:B------:R0:W-:Y:S04]  /*45530*/  STL [R1+0x1c5c], R2 ;  /* 0x001c5c0201007387 */ /* 0x0001e80000100800 */
        /* <DEDUP_REMOVED lines=23> */
[----:B-1----:R-:W3:Y:S04]  /*456b0*/  LDL.LU R28, [R1+0x1bc0] ;  /* 0x001bc000011c7983 */ /* 0x002ee80000300800 */
[----:B0-----:R-:W3:Y:S01]  /*456c0*/  LDL.LU R2, [R1+0x1be4] ;  /* 0x001be40001027983 */ /* 0x001ee20000300800 */
[----:B--2---:R-:W-:-:S03]  /*456d0*/  IADD3 R29, P4, PT, R29, R3, RZ ;  /* 0x000000031d1d7210 */ /* 0x004fc60007f9e0ff */
[----:B------:R-:W2:Y:S04]  /*456e0*/  LDL.LU R3, [R1+0x1c54] ;  /* 0x001c540001037983 */ /* 0x000ea80000300800 */
[----:B------:R0:W-:Y:S04]  /*456f0*/  STL [R1+0x1c30], R29 ;  /* 0x001c301d01007387 */ /* 0x0001e80000100800 */
[----:B0-----:R-:W3:Y:S01]  /*45700*/  LDL.LU R29, [R1+0x1bb8] ;  /* 0x001bb800011d7983 */ /* 0x001ee20000300800 */
[----:B--2---:R-:W-:-:S05]  /*45710*/  IMAD.X R3, R3, 0x1, R0, P5 ;  /* 0x0000000103037824 */ /* 0x004fca00028e0600 */
[----:B------:R0:W-:Y:S02]  /*45720*/  STL [R1+0x1c54], R3 ;  /* 0x001c540301007387 */ /* 0x0001e40000100800 */
[----:B0-----:R-:W0:Y:S02]  /*45730*/  LDC R3, c[0x0][0x3a8] ;  /* 0x0000ea00ff037b82 */ /* 0x001e240000000800 */
[----:B0-----:R-:W-:-:S04]  /*45740*/  IMAD.SHL.U32 R3, R3, 0x40, RZ ;  /* 0x0000004003037824 */ /* 0x001fc800078e00ff */
[----:B------:R-:W-:-:S05]  /*45750*/  IMAD.SHL.U32 R3, R3, 0x2, RZ ;  /* 0x0000000203037824 */ /* 0x000fca00078e00ff */
[----:B---3--:R-:W-:-:S05]  /*45760*/  IADD3 R20, P5, PT, R20, R3, RZ ;  /* 0x0000000314147210 */ /* 0x008fca0007fbe0ff */
[----:B------:R0:W-:Y:S04]  /*45770*/  STL [R1+0x1c28], R20 ;  /* 0x001c281401007387 */ /* 0x0001e80000100800 */
[----:B0-----:R-:W2:Y:S04]  /*45780*/  LDL.LU R20, [R1+0x2318] ;  /* 0x0023180001147983 */ /* 0x001ea80000300800 */
[----:B------:R-:W3:Y:S01]  /*45790*/  LDL.LU R3, [R1+0x1c4c] ;  /* 0x001c4c0001037983 */ /* 0x000ee20000300800 */
[--C-:B----4-:R-:W-:Y:S02]  /*457a0*/  IMAD.X R21, R21, 0x1, R0.reuse, P1 ;  /* 0x0000000115157824 */ /* 0x110fe400008e0600 */
[----:B------:R-:W-:-:S02]  /*457b0*/  IMAD.X R23, R23, 0x1, R0, P2 ;  /* 0x0000000117177824 */ /* 0x000fc400010e0600 */
[--C-:B------:R-:W-:Y:S02]  /*457c0*/  IMAD.X R25, R25, 0x1, R0.reuse, P3 ;  /* 0x0000000119197824 */ /* 0x100fe400018e0600 */
[--C-:B------:R-:W-:Y:S02]  /*457d0*/  IMAD.X R27, R27, 0x1, R0.reuse, P4 ;  /* 0x000000011b1b7824 */ /* 0x100fe400020e0600 */
[--C-:B------:R-:W-:Y:S02]  /*457e0*/  IMAD.X R7, R7, 0x1, R0.reuse, P5 ;  /* 0x0000000107077824 */ /* 0x100fe400028e0600 */
[----:B---3--:R-:W-:-:S05]  /*457f0*/  IMAD.X R3, R3, 0x1, R0, P6 ;  /* 0x0000000103037824 */ /* 0x008fca00030e0600 */
[----:B------:R0:W-:Y:S02]  /*45800*/  STL [R1+0x1c4c], R3 ;  /* 0x001c4c0301007387 */ /* 0x0001e40000100800 */
[----:B0-----:R-:W0:Y:S02]  /*45810*/  LDC R3, c[0x0][0x3a8] ;  /* 0x0000ea00ff037b82 */ /* 0x001e240000000800 */
[----:B0-----:R-:W-:-:S04]  /*45820*/  IMAD.SHL.U32 R3, R3, 0x40, RZ ;  /* 0x0000004003037824 */ /* 0x001fc800078e00ff */
[----:B------:R-:W-:-:S05]  /*45830*/  IMAD.SHL.U32 R3, R3, 0x2, RZ ;  /* 0x0000000203037824 */ /* 0x000fca00078e00ff */
[-C--:B--2---:R-:W-:Y:S02]  /*45840*/  IADD3 R20, P6, PT, R20, R3.reuse, RZ ;  /* 0x0000000314147210 */ /* 0x084fe40007fde0ff */
[-C--:B------:R-:W-:Y:S02]  /*45850*/  IADD3 R22, P1, PT, R22, R3.reuse, RZ ;  /* 0x0000000316167210 */ /* 0x080fe40007f3e0ff */
[-C--:B------:R-:W-:Y:S02]  /*45860*/  IADD3 R24, P2, PT, R24, R3.reuse, RZ ;  /* 0x0000000318187210 */ /* 0x080fe40007f5e0ff */
[-C--:B------:R-:W-:Y:S01]  /*45870*/  IADD3 R26, P3, PT, R26, R3.reuse, RZ ;  /* 0x000000031a1a7210 */ /* 0x080fe20007f7e0ff */
[----:B------:R-:W-:Y:S04]  /*45880*/  STL [R1+0x1c20], R20 ;  /* 0x001c201401007387 */ /* 0x000fe80000100800 */
[----:B------:R-:W-:Y:S04]  /*45890*/  STL [R1+0x1c44], R21 ;  /* 0x001c441501007387 */ /* 0x000fe80000100800 */
[----:B------:R-:W-:Y:S04]  /*458a0*/  STL [R1+0x1c18], R22 ;  /* 0x001c181601007387 */ /* 0x000fe80000100800 */
[----:B------:R-:W-:Y:S01]  /*458b0*/  STL [R1+0x1c3c], R23 ;  /* 0x001c3c1701007387 */ /* 0x000fe20000100800 */
[----:B------:R-:W-:-:S03]  /*458c0*/  IADD3 R6, P4, PT, R6, R3, RZ ;  /* 0x0000000306067210 */ /* 0x000fc60007f9e0ff */
[----:B------:R-:W-:Y:S04]  /*458d0*/  STL [R1+0x1c10], R24 ;  /* 0x001c101801007387 */ /* 0x000fe80000100800 */
        /* <DEDUP_REMOVED lines=39> */
[----:B------:R-:W-:-:S03]  /*45b50*/  IADD3 R29, P1, PT, R29, R3, RZ ;  /* 0x000000031d1d7210 */ /* 0x000fc60007f3e0ff */
[----:B---3--:R0:W-:Y:S04]  /*45b60*/  STL [R1+0x2310], R20 ;  /* 0x0023101401007387 */ /* 0x0081e80000100800 */
[----:B0-----:R-:W3:Y:S04]  /*45b70*/  LDL.LU R20, [R1+0x1ba8] ;  /* 0x001ba80001147983 */ /* 0x001ee80000300800 */
[----:B------:R-:W-:Y:S04]  /*45b80*/  STL [R1+0x1bb8], R29 ;  /* 0x001bb81d01007387 */ /* 0x000fe80000100800 */
[----:B---3--:R0:W-:Y:S04]  /*45b90*/  STL [R1+0x2314], R20 ;  /* 0x0023141401007387 */ /* 0x0081e80000100800 */
[----:B0-----:R-:W3:Y:S04]  /*45ba0*/  LDL.LU R20, [R1+0x1bb0] ;  /* 0x001bb00001147983 */ /* 0x001ee80000300800 */
        /* <DEDUP_REMOVED lines=20> */
[----:B------:R-:W4:Y:S01]  /*45cf0*/  LDL.LU R16, [R1+0x1b50] ;  /* 0x001b500001107983 */ /* 0x000f220000300800 */
[----:B--2---:R-:W-:-:S03]  /*45d00*/  IMAD.X R2, R2, 0x1, R0, P2 ;  /* 0x0000000102027824 */ /* 0x004fc600010e0600 */
[----:B------:R-:W2:Y:S04]  /*45d10*/  LDL.LU R15, [R1+0x1b74] ;  /* 0x001b7400010f7983 */ /* 0x000ea80000300800 */
[----:B------:R-:W2:Y:S04]  /*45d20*/  LDL.LU R19, [R1+0x1b48] ;  /* 0x001b480001137983 */ /* 0x000ea80000300800 */
[----:B------:R-:W2:Y:S04]  /*45d30*/  LDL.LU R29, [R1+0x1b6c] ;  /* 0x001b6c00011d7983 */ /* 0x000ea80000300800 */
[----:B------:R-:W2:Y:S04]  /*45d40*/  LDL.LU R28, [R1+0x1b40] ;  /* 0x001b4000011c7983 */ /* 0x000ea80000300800 */
[----:B------:R0:W-:Y:S04]  /*45d50*/  STL [R1+0x1bdc], R2 ;  /* 0x001bdc0201007387 */ /* 0x0001e80000100800 */
[----:B0-----:R-:W2:Y:S01]  /*45d60*/  LDL.LU R2, [R1+0x1b64] ;  /* 0x001b640001027983 */ /* 0x001ea20000300800 */
[----:B---3--:R-:W-:-:S05]  /*45d70*/  IADD3 R20, P2, PT, R20, R3, RZ ;  /* 0x0000000314147210 */ /* 0x008fca0007f5e0ff */
[----:B------:R0:W-:Y:S04]  /*45d80*/  STL [R1+0x1bb0], R20 ;  /* 0x001bb01401007387 */ /* 0x0001e80000100800 */
[----:B0-----:R-:W3:Y:S04]  /*45d90*/  LDL.LU R20, [R1+0x2314] ;  /* 0x0023140001147983 */ /* 0x001ee80000300800 */
[----:B------:R-:W2:Y:S02]  /*45da0*/  LDL.LU R3, [R1+0x1bd4] ;  /* 0x001bd40001037983 */ /* 0x000ea40000300800 */
[----:B--2---:R-:W-:-:S05]  /*45db0*/  IMAD.X R3, R3, 0x1, R0, P3 ;  /* 0x0000000103037824 */ /* 0x004fca00018e0600 */
[----:B------:R0:W-:Y:S02]  /*45dc0*/  STL [R1+0x1bd4], R3 ;  /* 0x001bd40301007387 */ /* 0x0001e40000100800 */
[----:B0-----:R-:W0:Y:S02]  /*45dd0*/  LDC R3, c[0x0][0x3a8] ;  /* 0x0000ea00ff037b82 */ /* 0x001e240000000800 */
[----:B0-----:R-:W-:-:S04]  /*45de0*/  IMAD.SHL.U32 R3, R3, 0x40, RZ ;  /* 0x0000004003037824 */ /* 0x001fc800078e00ff */
[----:B------:R-:W-:-:S05]  /*45df0*/  IMAD.SHL.U32 R3, R3, 0x2, RZ ;  /* 0x0000000203037824 */ /* 0x000fca00078e00ff */
[----:B---3--:R-:W-:-:S05]  /*45e00*/  IADD3 R20, P3, PT, R20, R3, RZ ;  /* 0x0000000314147210 */ /* 0x008fca0007f7e0ff */
[----:B------:R0:W-:Y:S04]  /*45e10*/  STL [R1+0x1ba8], R20 ;  /* 0x001ba81401007387 */ /* 0x0001e80000100800 */
[----:B0-----:R-:W2:Y:S01]  /*45e20*/  LDL.LU R20, [R1+0x2310] ;  /* 0x0023100001147983 */ /* 0x001ea20000300800 */
[--C-:B----4-:R-:W-:Y:S01]  /*45e30*/  IMAD.X R22, R22, 0x1, R0.reuse, P5 ;  /* 0x0000000116167824 */ /* 0x110fe200028e0600 */
[-C--:B------:R-:W-:Y:S01]  /*45e40*/  IADD3 R23, P5, PT, R23, R3.reuse, RZ ;  /* 0x0000000317177210 */ /* 0x080fe20007fbe0ff */
[--C-:B------:R-:W-:Y:S01]  /*45e50*/  IMAD.X R24, R24, 0x1, R0.reuse, P6 ;  /* 0x0000000118187824 */ /* 0x100fe200030e0600 */
        /* <DEDUP_REMOVED lines=17> */
[----:B--2---:R-:W-:Y:S01]  /*45f70*/  IMAD.X R20, R20, 0x1, R0, P4 ;  /* 0x0000000114147824 */ /* 0x004fe200020e0600 */
[----:B------:R-:W-:-:S04]  /*45f80*/  IADD3 R21, P4, PT, R21, R3, RZ ;  /* 0x0000000315157210 */ /* 0x000fc80007f9e0ff */
        /* <DEDUP_REMOVED lines=8> */
[----:B------:R-:W-:-:S03]  /*46010*/  IMAD.X R9, R9, 0x1, R0, P4 ;  /* 0x0000000109097824 */ /* 0x000fc600020e0600 */
[----:B------:R-:W-:Y:S01]  /*46020*/  STL [R1+0x1bac], R6 ;  /* 0x001bac0601007387 */ /* 0x000fe20000100800 */
[----:B------:R-:W-:-:S03]  /*46030*/  IADD3 R4, P4, PT, R4, R3, RZ ;  /* 0x0000000304047210 */ /* 0x000fc60007f9e0ff */
        /* <DEDUP_REMOVED lines=10> */
[----:B------:R-:W-:Y:S04]  /*460e0*/  STL [R1+0x1b84], R12 ;  /* 0x001b840c01007387 */ /* 0x000fe80000100800 */
[----:B------:R-:W-:Y:S04]  /*460f0*/  STL [R1+0x1b58], R17 ;  /* 0x001b581101007387 */ /* 0x000fe80000100800 */
        /* <DEDUP_REMOVED lines=2981> */
[----:B------:R-:W-:Y:S01]  /*51b50*/  IADD3 R14, P2, PT, R14, UR10, RZ ;  /* 0x0000000a0e0e7c10 */ /* 0x000fe2000ff5e0ff */
        /* <DEDUP_REMOVED lines=35> */
[----:B------:R0:W-:Y:S04]  /*51d90*/  STL [R1+0x2240], R0 ;  /* 0x0022400001007387 */ /* 0x0001e80000100800 */
[----:B------:R-:W-:Y:S04]  /*51da0*/  STL [R1+0x1fa8], R15 ;  /* 0x001fa80f01007387 */ /* 0x000fe80000100800 */
[----:B------:R-:W-:Y:S04]  /*51db0*/  STL [R1+0x1ff8], R19 ;  /* 0x001ff81301007387 */ /* 0x000fe80000100800 */
[----:B------:R-:W-:Y:S04]  /*51dc0*/  STL [R1+0x1fa4], R28 ;  /* 0x001fa41c01007387 */ /* 0x000fe80000100800 */
[----:B0-----:R-:W2:Y:S01]  /*51dd0*/  LDL.LU R0, [R1+0x2010] ;  /* 0x0020100001007983 */ /* 0x001ea20000300800 */
[----:B------:R-:W-:-:S02]  /*51de0*/  IADD3 R29, P1, PT, R29, UR10, RZ ;  /* 0x0000000a1d1d7c10 */ /* 0x000fc4000ff3e0ff */
[----:B------:R-:W-:Y:S01]  /*51df0*/  IADD3.X R2, PT, PT, R2, UR4, RZ, P2, !PT ;  /* 0x0000000402027c10 */ /* 0x000fe200097fe4ff */
[----:B--2---:R0:W-:Y:S04]  /*51e00*/  STL [R1+0x2254], R0 ;  /* 0x0022540001007387 */ /* 0x0041e80000100800 */
[----:B------:R-:W-:Y:S04]  /*51e10*/  STL [R1+0x2000], R29 ;  /* 0x0020001d01007387 */ /* 0x000fe80000100800 */
[----:B0-----:R-:W2:Y:S04]  /*51e20*/  LDL.LU R0, [R1+0x1fbc] ;  /* 0x001fbc0001007983 */ /* 0x001ea80000300800 */
[----:B------:R-:W-:Y:S04]  /*51e30*/  STL [R1+0x1fb4], R2 ;  /* 0x001fb40201007387 */ /* 0x000fe80000100800 */
        /* <DEDUP_REMOVED lines=30> */
[----:B--2---:R-:W-:-:S05]  /*52020*/  IADD3 R0, P2, PT, R0, UR10, RZ ;  /* 0x0000000a00007c10 */ /* 0x004fca000ff5e0ff */
[----:B------:R0:W-:Y:S04]  /*52030*/  STL [R1+0x2008], R0 ;  /* 0x0020080001007387 */ /* 0x0001e80000100800 */
[----:B0-----:R-:W2:Y:S02]  /*52040*/  LDL.LU R0, [R1+0x2258] ;  /* 0x0022580001007983 */ /* 0x001ea40000300800 */
[----:B--2---:R-:W-:-:S05]  /*52050*/  IADD3.X R0, PT, PT, R0, UR4, RZ, P3, !PT ;  /* 0x0000000400007c10 */ /* 0x004fca0009ffe4ff */
[----:B------:R0:W-:Y:S04]  /*52060*/  STL [R1+0x1fbc], R0 ;  /* 0x001fbc0001007387 */ /* 0x0001e80000100800 */
[----:B0-----:R-:W2:Y:S01]  /*52070*/  LDL.LU R0, [R1+0x2254] ;  /* 0x0022540001007983 */ /* 0x001ea20000300800 */
[----:B---3--:R-:W-:Y:S02]  /*52080*/  IADD3.X R3, PT, PT, R3, UR4, RZ, P4, !PT ;  /* 0x0000000403037c10 */ /* 0x008fe4000a7fe4ff */
[----:B----4-:R-:W-:Y:S02]  /*52090*/  IADD3 R20, P4, PT, R20, UR10, RZ ;  /* 0x0000000a14147c10 */ /* 0x010fe4000ff9e0ff */
[----:B------:R-:W-:Y:S02]  /*520a0*/  IADD3.X R21, PT, PT, R21, UR4, RZ, P5, !PT ;  /* 0x0000000415157c10 */ /* 0x000fe4000affe4ff */
[----:B------:R-:W-:-:S02]  /*520b0*/  IADD3 R22, P5, PT, R22, UR10, RZ ;  /* 0x0000000a16167c10 */ /* 0x000fc4000ffbe0ff */
[----:B------:R-:W-:Y:S02]  /*520c0*/  IADD3.X R23, PT, PT, R23, UR4, RZ, P6, !PT ;  /* 0x0000000417177c10 */ /* 0x000fe4000b7fe4ff */
[----:B------:R-:W-:Y:S02]  /*520d0*/  IADD3 R24, P6, PT, R24, UR10, RZ ;  /* 0x0000000a18187c10 */ /* 0x000fe4000ffde0ff */
[----:B------:R-:W-:Y:S02]  /*520e0*/  IADD3.X R25, PT, PT, R25, UR4, RZ, P1, !PT ;  /* 0x0000000419197c10 */ /* 0x000fe40008ffe4ff */
[----:B------:R-:W-:Y:S02]  /*520f0*/  IADD3 R26, P1, PT, R26, UR10, RZ ;  /* 0x0000000a1a1a7c10 */ /* 0x000fe4000ff3e0ff */
        /* <DEDUP_REMOVED lines=13> */
[----:B--2---:R-:W-:-:S05]  /*521d0*/  IADD3 R0, P3, PT, R0, UR10, RZ ;  /* 0x0000000a00007c10 */ /* 0x004fca000ff7e0ff */
[----:B------:R0:W-:Y:S04]  /*521e0*/  STL [R1+0x2010], R0 ;  /* 0x0020100001007387 */ /* 0x0001e80000100800 */
[----:B------:R-:W-:Y:S04]  /*521f0*/  STL [R1+0x1fc0], R3 ;  /* 0x001fc00301007387 */ /* 0x000fe80000100800 */
[----:B------:R-:W-:Y:S04]  /*52200*/  STL [R1+0x2018], R20 ;  /* 0x0020181401007387 */ /* 0x000fe80000100800 */
[----:B------:R-:W-:Y:S04]  /*52210*/  STL [R1+0x1fc4], R21 ;  /* 0x001fc41501007387 */ /* 0x000fe80000100800 */
[----:B------:R-:W-:Y:S04]  /*52220*/  STL [R1+0x2020], R22 ;  /* 0x0020201601007387 */ /* 0x000fe80000100800 */
[----:B------:R-:W-:Y:S04]  /*52230*/  STL [R1+0x1fc8], R23 ;  /* 0x001fc81701007387 */ /* 0x000fe80000100800 */
[----:B------:R-:W-:Y:S01]  /*52240*/  STL [R1+0x2028], R24 ;  /* 0x0020281801007387 */ /* 0x000fe20000100800 */
[----:B------:R-:W-:-:S03]  /*52250*/  IADD3.X R7, PT, PT, R7, UR4, RZ, P3, !PT ;  /* 0x0000000407077c10 */ /* 0x000fc60009ffe4ff */
[----:B------:R-:W-:Y:S01]  /*52260*/  STL [R1+0x1fcc], R25 ;  /* 0x001fcc1901007387 */ /* 0x000fe20000100800 */
[----:B------:R-:W-:-:S03]  /*52270*/  IADD3 R5, P3, PT, R5, UR10, RZ ;  /* 0x0000000a05057c10 */ /* 0x000fc6000ff7e0ff */
        /* <DEDUP_REMOVED lines=20> */
[----:B0-----:R-:W2:Y:S01]  /*523c0*/  LDL.LU R0, [R1+0x2024] ;  /* 0x0020240001007983 */ /* 0x001ea20000300800 */
[----:B------:R-:W-:-:S02]  /*523d0*/  IADD3 R28, P4, PT, R28, UR10, RZ ;  /* 0x0000000a1c1c7c10 */ /* 0x000fc4000ff9e0ff */
[----:B------:R-:W-:-:S03]  /*523e0*/  IADD3.X R29, PT, PT, R29, UR4, RZ, P5, !PT ;  /* 0x000000041d1d7c10 */ /* 0x000fc6000affe4ff */
[----:B------:R-:W-:Y:S04]  /*523f0*/  STL [R1+0x2078], R28 ;  /* 0x0020781c01007387 */ /* 0x000fe80000100800 */
[----:B--2---:R0:W-:Y:S04]  /*52400*/  STL [R1+0x224c], R0 ;  /* 0x00224c0001007387 */ /* 0x0041e80000100800 */
[----:B------:R-:W-:Y:S04]  /*52410*/  STL [R1+0x2014], R29 ;  /* 0x0020141d01007387 */ /* 0x000fe80000100800 */
[----:B0-----:R-:W2:Y:S01]  /*52420*/  LDL.LU R0, [R1+0x2088] ;  /* 0x0020880001007983 */ /* 0x001ea20000300800 */
[----:B------:R-:W-:-:S05]  /*52430*/  IADD3 R2, P5, PT, R2, UR10, RZ ;  /* 0x0000000a02027c10 */ /* 0x000fca000ffbe0ff */
        /* <DEDUP_REMOVED lines=31> */
[----:B--2---:R-:W-:-:S05]  /*52630*/  IADD3.X R0, PT, PT, R0, UR4, RZ, P6, !PT ;  /* 0x0000000400007c10 */ /* 0x004fca000b7fe4ff */
[----:B------:R0:W-:Y:S04]  /*52640*/  STL [R1+0x201c], R0 ;  /* 0x00201c0001007387 */ /* 0x0001e80000100800 */
[----:B0-----:R-:W2:Y:S02]  /*52650*/  LDL.LU R0, [R1+0x2250] ;  /* 0x0022500001007983 */ /* 0x001ea40000300800 */
[----:B--2---:R-:W-:-:S05]  /*52660*/  IADD3 R0, P6, PT, R0, UR10, RZ ;  /* 0x0000000a00007c10 */ /* 0x004fca000ffde0ff */
[----:B------:R0:W-:Y:S04]  /*52670*/  STL [R1+0x2088], R0 ;  /* 0x0020880001007387 */ /* 0x0001e80000100800 */
[----:B0-----:R-:W2:Y:S01]  /*52680*/  LDL.LU R0, [R1+0x224c] ;  /* 0x00224c0001007983 */ /* 0x001ea20000300800 */
[----:B----4-:R-:W-:Y:S02]  /*52690*/  IADD3.X R20, PT, PT, R20, UR4, RZ, P2, !PT ;  /* 0x0000000414147c10 */ /* 0x010fe400097fe4ff */
[----:B---3--:R-:W-:Y:S02]  /*526a0*/  IADD3 R21, P2, PT, R21, UR10, RZ ;  /* 0x0000000a15157c10 */ /* 0x008fe4000ff5e0ff */
        /* <DEDUP_REMOVED lines=18> */
[----:B--2---:R-:W-:Y:S02]  /*527d0*/  IADD3.X R0, PT, PT, R0, UR4, RZ, P1, !PT ;  /* 0x0000000400007c10 */ /* 0x004fe40008ffe4ff */
[----:B------:R-:W-:-:S03]  /*527e0*/  IADD3 R3, P1, PT, R3, UR10, RZ ;  /* 0x0000000a03037c10 */ /* 0x000fc6000ff3e0ff */
[----:B------:R0:W-:Y:S04]  /*527f0*/  STL [R1+0x2024], R0 ;  /* 0x0020240001007387 */ /* 0x0001e80000100800 */
        /* <DEDUP_REMOVED lines=29> */
[----:B0-----:R-:W2:Y:S01]  /*529d0*/  LDL.LU R0, [R1+0x2108] ;  /* 0x0021080001007983 */ /* 0x001ea20000300800 */
[----:B------:R-:W-:-:S02]  /*529e0*/  IADD3.X R28, PT, PT, R28, UR4, RZ, P2, !PT ;  /* 0x000000041c1c7c10 */ /* 0x000fc400097fe4ff */
[----:B------:R-:W-:-:S03]  /*529f0*/  IADD3 R29, P2, PT, R29, UR10, RZ ;  /* 0x0000000a1d1d7c10 */ /* 0x000fc6000ff5e0ff */
[----:B------:R-:W-:Y:S04]  /*52a00*/  STL [R1+0x208c], R28 ;  /* 0x00208c1c01007387 */ /* 0x000fe80000100800 */
[----:B--2---:R0:W-:Y:S04]  /*52a10*/  STL [R1+0x2244], R0 ;  /* 0x0022440001007387 */ /* 0x0041e80000100800 */
[----:B------:R-:W-:Y:S04]  /*52a20*/  STL [R1+0x20f8], R29 ;  /* 0x0020f81d01007387 */ /* 0x000fe80000100800 */
[----:B0-----:R-:W2:Y:S01]  /*52a30*/  LDL.LU R0, [R1+0x209c] ;  /* 0x00209c0001007983 */ /* 0x001ea20000300800 */
[----:B------:R-:W-:-:S05]  /*52a40*/  IADD3.X R2, PT, PT, R2, UR4, RZ, P3, !PT ;  /* 0x0000000402027c10 */ /* 0x000fca0009ffe4ff */
        /* <DEDUP_REMOVED lines=47> */
[----:B--2---:R-:W-:-:S05]  /*52d40*/  IADD3 R0, P4, PT, R0, UR10, RZ ;  /* 0x0000000a00007c10 */ /* 0x004fca000ff9e0ff */
[----:B------:R0:W-:Y:S04]  /*52d50*/  STL [R1+0x2108], R0 ;  /* 0x0021080001007387 */ /* 0x0001e80000100800 */
[----:B0-----:R0:W5:Y:S04]  /*52d60*/  LDL.LU R0, [R1+0x2240] ;  /* 0x0022400001007983 */ /* 0x0011680000300800 */
[----:B------:R1:W-:Y:S04]  /*52d70*/  STL [R1+0x20a4], R5 ;  /* 0x0020a40501007387 */ /* 0x0003e80000100800 */
[----:B-1----:R-:W2:Y:S04]  /*52d80*/  LDL.LU R5, [R1+0x223c] ;  /* 0x00223c0001057983 */ /* 0x002ea80000300800 */
[----:B------:R1:W-:Y:S04]  /*52d90*/  STL [R1+0x2110], R4 ;  /* 0x0021100401007387 */ /* 0x0003e80000100800 */
[----:B-1----:R-:W3:Y:S04]  /*52da0*/  LDL.LU R4, [R1+0x2238] ;  /* 0x0022380001047983 */ /* 0x002ee80000300800 */
[----:B------:R1:W-:Y:S04]  /*52db0*/  STL [R1+0x20ac], R8 ;  /* 0x0020ac0801007387 */ /* 0x0003e80000100800 */
[----:B-1----:R-:W4:Y:S04]  /*52dc0*/  LDL.LU R8, [R1+0x2234] ;  /* 0x0022340001087983 */ /* 0x002f280000300800 */
[----:B------:R1:W-:Y:S01]  /*52dd0*/  STL [R1+0x2118], R14 ;  /* 0x0021180e01007387 */ /* 0x0003e20000100800 */
[----:B------:R-:W-:-:S03]  /*52de0*/  IADD3.X R15, PT, PT, R15, UR4, RZ, P4, !PT ;  /* 0x000000040f0f7c10 */ /* 0x000fc6000a7fe4ff */
[----:B-1----:R-:W2:Y:S04]  /*52df0*/  LDL.LU R14, [R1+0x2230] ;  /* 0x00223000010e7983 */ /* 0x002ea80000300800 */
[----:B------:R1:W-:Y:S01]  /*52e00*/  STL [R1+0x20b4], R18 ;  /* 0x0020b41201007387 */ /* 0x0003e20000100800 */
[----:B------:R-:W-:-:S03]  /*52e10*/  IADD3 R19, P4, PT, R19, UR10, RZ ;  /* 0x0000000a13137c10 */ /* 0x000fc6000ff9e0ff */
[----:B-1----:R-:W2:Y:S04]  /*52e20*/  LDL.LU R18, [R1+0x222c] ;  /* 0x00222c0001127983 */ /* 0x002ea80000300800 */
[----:B------:R1:W-:Y:S04]  /*52e30*/  STL [R1+0x2120], R13 ;  /* 0x0021200d01007387 */ /* 0x0003e80000100800 */
[----:B-1----:R-:W2:Y:S04]  /*52e40*/  LDL.LU R13, [R1+0x2228] ;  /* 0x00222800010d7983 */ /* 0x002ea80000300800 */
[----:B------:R1:W-:Y:S04]  /*52e50*/  STL [R1+0x20bc], R12 ;  /* 0x0020bc0c01007387 */ /* 0x0003e80000100800 */
[----:B-1----:R-:W2:Y:S04]  /*52e60*/  LDL.LU R12, [R1+0x2224] ;  /* 0x00222400010c7983 */ /* 0x002ea80000300800 */
[----:B------:R1:W-:Y:S04]  /*52e70*/  STL [R1+0x2128], R17 ;  /* 0x0021281101007387 */ /* 0x0003e80000100800 */
[----:B-1----:R-:W3:Y:S04]  /*52e80*/  LDL.LU R17, [R1+0x2220] ;  /* 0x0022200001117983 */ /* 0x002ee80000300800 */
[----:B------:R1:W-:Y:S04]  /*52e90*/  STL [R1+0x20c4], R11 ;  /* 0x0020c40b01007387 */ /* 0x0003e80000100800 */
[----:B-1----:R-:W3:Y:S04]  /*52ea0*/  LDL.LU R11, [R1+0x221c] ;  /* 0x00221c00010b7983 */ /* 0x002ee80000300800 */
[----:B------:R1:W-:Y:S04]  /*52eb0*/  STL [R1+0x2130], R16 ;  /* 0x0021301001007387 */ /* 0x0003e80000100800 */
[----:B-1----:R-:W4:Y:S04]  /*52ec0*/  LDL.LU R16, [R1+0x2218] ;  /* 0x0022180001107983 */ /* 0x002f280000300800 */
[----:B------:R1:W-:Y:S04]  /*52ed0*/  STL [R1+0x20cc], R15 ;  /* 0x0020cc0f01007387 */ /* 0x0003e80000100800 */
[----:B-1----:R-:W4:Y:S04]  /*52ee0*/  LDL.LU R15, [R1+0x2214] ;  /* 0x00221400010f7983 */ /* 0x002f280000300800 */
[----:B------:R1:W-:Y:S04]  /*52ef0*/  STL [R1+0x2138], R19 ;  /* 0x0021381301007387 */ /* 0x0003e80000100800 */
[----:B-1----:R-:W4:Y:S01]  /*52f00*/  LDL.LU R19, [R1+0x2210] ;  /* 0x0022100001137983 */ /* 0x002f220000300800 */
[----:B------:R-:W-:-:S02]  /*52f10*/  IADD3.X R3, PT, PT, R3, UR4, RZ, P5, !PT ;  /* 0x0000000403037c10 */ /* 0x000fc4000affe4ff */
[----:B------:R-:W-:Y:S02]  /*52f20*/  IADD3 R20, P5, PT, R20, UR10, RZ ;  /* 0x0000000a14147c10 */ /* 0x000fe4000ffbe0ff */
[----:B------:R-:W-:Y:S02]  /*52f30*/  IADD3.X R21, PT, PT, R21, UR4, RZ, P6, !PT ;  /* 0x0000000415157c10 */ /* 0x000fe4000b7fe4ff */
[----:B------:R-:W-:Y:S02]  /*52f40*/  IADD3 R22, P6, PT, R22, UR10, RZ ;  /* 0x0000000a16167c10 */ /* 0x000fe4000ffde0ff */
[----:B------:R-:W-:Y:S01]  /*52f50*/  IADD3.X R23, PT, PT, R23, UR4, RZ, P1, !PT ;  /* 0x0000000417177c10 */ /* 0x000fe20008ffe4ff */
[----:B------:R-:W-:Y:S01]  /*52f60*/  STL [R1+0x20d4], R3 ;  /* 0x0020d40301007387 */ /* 0x000fe20000100800 */
[----:B------:R-:W-:-:S03]  /*52f70*/  IADD3 R24, P1, PT, R24, UR10, RZ ;  /* 0x0000000a18187c10 */ /* 0x000fc6000ff3e0ff */
[----:B------:R-:W-:Y:S01]  /*52f80*/  STL [R1+0x2140], R20 ;  /* 0x0021401401007387 */ /* 0x000fe20000100800 */
[----:B------:R-:W-:-:S03]  /*52f90*/  IADD3.X R25, PT, PT, R25, UR4, RZ, P2, !PT ;  /* 0x0000000419197c10 */ /* 0x000fc600097fe4ff */
        /* <DEDUP_REMOVED lines=11> */
[----:B------:R-:W-:Y:S02]  /*53050*/  IADD3.X R9, PT, PT, R9, UR4, RZ, P5, !PT ;  /* 0x0000000409097c10 */ /* 0x000fe4000affe4ff */
[----:B------:R-:W-:Y:S01]  /*53060*/  IADD3.X R29, PT, PT, R29, UR4, RZ, P6, !PT ;  /* 0x000000041d1d7c10 */ /* 0x000fe2000b7fe4ff */
[----:B------:R-:W-:Y:S01]  /*53070*/  STL [R1+0x20f4], R27 ;  /* 0x0020f41b01007387 */ /* 0x000fe20000100800 */
[----:B------:R-:W-:-:S03]  /*53080*/  IADD3 R2, P6, PT, R2, UR10, RZ ;  /* 0x0000000a02027c10 */ /* 0x000fc6000ffde0ff */
[----:B------:R-:W-:Y:S01]  /*53090*/  STL [R1+0x2160], R6 ;  /* 0x0021600601007387 */ /* 0x000fe20000100800 */
[----:B------:R-:W-:-:S03]  /*530a0*/  IADD3 R28, P5, PT, R28, UR10, RZ ;  /* 0x0000000a1c1c7c10 */ /* 0x000fc6000ffbe0ff */
[----:B------:R-:W-:Y:S04]  /*530b0*/  STL [R1+0x20fc], R7 ;  /* 0x0020fc0701007387 */ /* 0x000fe80000100800 */
[----:B------:R1:W-:Y:S04]  /*530c0*/  STL [R1+0x2168], R10 ;  /* 0x0021680a01007387 */ /* 0x0003e80000100800 */
[----:B------:R0:W-:Y:S04]  /*530d0*/  STL [R1+0x2104], R9 ;  /* 0x0021040901007387 */ /* 0x0001e80000100800 */
[----:B------:R4:W-:Y:S04]  /*530e0*/  STL [R1+0x2178], R2 ;  /* 0x0021780201007387 */ /* 0x0009e80000100800 */
[----:B------:R0:W-:Y:S04]  /*530f0*/  STL [R1+0x2170], R28 ;  /* 0x0021701c01007387 */ /* 0x0001e80000100800 */
[----:B------:R2:W-:Y:S04]  /*53100*/  STL [R1+0x210c], R29 ;  /* 0x00210c1d01007387 */ /* 0x0005e80000100800 */
[----:B-1----:R-:W4:Y:S04]  /*53110*/  LDL.LU R10, [R1+0x2114] ;  /* 0x00211400010a7983 */ /* 0x002f280000300800 */
[----:B0-----:R-:W4:Y:S01]  /*53120*/  LDL.LU R9, [R1+0x2180] ;  /* 0x0021800001097983 */ /* 0x001f220000300800 */
[----:B--2---:R-:W-:-:S02]  /*53130*/  IMAD.MOV.U32 R7, RZ, RZ, R12 ;  /* 0x000000ffff077224 */ /* 0x004fc400078e000c */
[----:B---3--:R-:W-:Y:S02]  /*53140*/  IMAD.MOV.U32 R3, RZ, RZ, R11 ;  /* 0x000000ffff037224 */ /* 0x008fe400078e000b */
[----:B----4-:R-:W-:-:S05]  /*53150*/  IMAD.MOV.U32 R2, RZ, RZ, R19 ;  /* 0x000000ffff027224 */ /* 0x010fca00078e0013 */
[----:B------:R0:W-:Y:S04]  /*53160*/  STL.64 [R1+0xbc8], R2 ;  /* 0x000bc80201007387 */ /* 0x0001e80000100a00 */
[----:B------:R-:W2:Y:S04]  /*53170*/  LDL.LU R28, [R1+0x211c] ;  /* 0x00211c00011c7983 */ /* 0x000ea80000300800 */
[----:B------:R-:W3:Y:S01]  /*53180*/  LDL.LU R29, [R1+0x2188] ;  /* 0x00218800011d7983 */ /* 0x000ee20000300800 */
[----:B------:R-:W-:-:S03]  /*53190*/  IMAD.MOV.U32 R6, RZ, RZ, R15 ;  /* 0x000000ffff067224 */ /* 0x000fc600078e000f */
[----:B0-----:R-:W4:Y:S04]  /*531a0*/  LDL.LU R3, [R1+0x2124] ;  /* 0x0021240001037983 */ /* 0x001f280000300800 */
        /* <DEDUP_REMOVED lines=13> */
[----:B------:R0:W-:Y:S02]  /*53280*/  STL.64 [R1+0xbc0], R6 ;  /* 0x000bc00601007387 */ /* 0x0001e40000100a00 */
[----:B0-----:R-:W-:-:S02]  /*53290*/  IMAD.MOV.U32 R6, RZ, RZ, R16 ;  /* 0x000000ffff067224 */ /* 0x001fc400078e0010 */
[----:B------:R-:W-:Y:S01]  /*532a0*/  IMAD.MOV.U32 R7, RZ, RZ, R13 ;  /* 0x000000ffff077224 */ /* 0x000fe200078e000d */
        /* <DEDUP_REMOVED lines=14> */
[----:B------:R-:W-:-:S05]  /*53390*/  IMAD.MOV.U32 R7, RZ, RZ, R5 ;  /* 0x000000ffff077224 */ /* 0x000fca00078e0005 */
[----:B------:R0:W-:Y:S04]  /*533a0*/  STL.64 [R1+0xba0], R6 ;  /* 0x000ba00601007387 */ /* 0x0001e80000100a00 */
[----:B0-----:R-:W4:Y:S04]  /*533b0*/  LDL.LU.64 R6, [R1+0x2208] ;  /* 0x0022080001067983 */ /* 0x001f280000300a00 */
[----:B------:R-:W4:Y:S04]  /*533c0*/  LDL.LU R8, [R1+0x212c] ;  /* 0x00212c0001087983 */ /* 0x000f280000300800 */
[----:B------:R-:W4:Y:S01]  /*533d0*/  LDL.LU R5, [R1+0x2198] ;  /* 0x0021980001057983 */ /* 0x000f220000300800 */
[----:B------:R-:W-:-:S02]  /*533e0*/  IADD3.X R10, PT, PT, R10, UR4, RZ, P1, !PT ;  /* 0x000000040a0a7c10 */ /* 0x000fc40008ffe4ff */
[----:B------:R-:W-:-:S03]  /*533f0*/  IADD3 R9, P1, PT, R9, UR10, RZ ;  /* 0x0000000a09097c10 */ /* 0x000fc6000ff3e0ff */
[----:B------:R0:W-:Y:S04]  /*53400*/  STL [R1+0x2114], R10 ;  /* 0x0021140a01007387 */ /* 0x0001e80000100800 */
[----:B0-----:R-:W4:Y:S04]  /*53410*/  LDL.LU R10, [R1+0x2204] ;  /* 0x00220400010a7983 */ /* 0x001f280000300800 */
[----:B------:R0:W-:Y:S04]  /*53420*/  STL [R1+0x2180], R9 ;  /* 0x0021800901007387 */ /* 0x0001e80000100800 */
[----:B0-----:R-:W4:Y:S01]  /*53430*/  LDL.LU R9, [R1+0x2200] ;  /* 0x0022000001097983 */ /* 0x001f220000300800 */
[----:B--2---:R-:W-:-:S02]  /*53440*/  IADD3.X R28, PT, PT, R28, UR4, RZ, P2, !PT ;  /* 0x000000041c1c7c10 */ /* 0x004fc400097fe4ff */
[----:B---3--:R-:W-:-:S03]  /*53450*/  IADD3 R29, P2, PT, R29, UR10, RZ ;  /* 0x0000000a1d1d7c10 */ /* 0x008fc6000ff5e0ff */
[----:B------:R0:W-:Y:S01]  /*53460*/  STL [R1+0x211c], R28 ;  /* 0x00211c1c01007387 */ /* 0x0001e20000100800 */
[----:B----4-:R-:W-:Y:S02]  /*53470*/  IADD3.X R3, PT, PT, R3, UR4, RZ, P3, !PT ;  /* 0x0000000403037c10 */ /* 0x010fe40009ffe4ff */
[----:B------:R-:W-:Y:S01]  /*53480*/  IADD3 R2, P3, PT, R2, UR10, RZ ;  /* 0x0000000a02027c10 */ /* 0x000fe2000ff7e0ff */
[----:B0-----:R0:W5:Y:S04]  /*53490*/  LDL.LU R28, [R1+0x21fc] ;  /* 0x0021fc00011c7983 */ /* 0x0011680000300800 */
[----:B------:R1:W-:Y:S01]  /*534a0*/  STL [R1+0x2188], R29 ;  /* 0x0021881d01007387 */ /* 0x0003e20000100800 */
[----:B------:R-:W-:-:S03]  /*534b0*/  IADD3.X R19, PT, PT, R19, UR4, RZ, P3, !PT ;  /* 0x0000000413137c10 */ /* 0x000fc60009ffe4ff */
[----:B-1----:R0:W5:Y:S04]  /*534c0*/  LDL.LU R29, [R1+0x21f8] ;  /* 0x0021f800011d7983 */ /* 0x0021680000300800 */
[----:B------:R1:W-:Y:S04]  /*534d0*/  STL [R1+0x2124], R3 ;  /* 0x0021240301007387 */ /* 0x0003e80000100800 */
[----:B------:R2:W-:Y:S01]  /*534e0*/  STL [R1+0x2190], R2 ;  /* 0x0021900201007387 */ /* 0x0005e20000100800 */
[----:B------:R-:W-:Y:S02]  /*534f0*/  IADD3.X R15, PT, PT, R15, UR4, RZ, P2, !PT ;  /* 0x000000040f0f7c10 */ /* 0x000fe400097fe4ff */
[----:B------:R-:W-:-:S02]  /*53500*/  IADD3 R12, P2, PT, R12, UR10, RZ ;  /* 0x0000000a0c0c7c10 */ /* 0x000fc4000ff5e0ff */
[----:B------:R-:W-:Y:S01]  /*53510*/  IADD3 R11, P3, PT, R11, UR10, RZ ;  /* 0x0000000a0b0b7c10 */ /* 0x000fe2000ff7e0ff */
[----:B-1----:R-:W1:Y:S01]  /*53520*/  LDC R3, c[0x0][0x3a8] ;  /* 0x0000ea00ff037b82 */ /* 0x002e620000000800 */
[----:B--2---:R-:W2:Y:S01]  /*53530*/  S2R R2, SR_TID.X ;  /* 0x0000000000027919 */ /* 0x004ea20000002100 */
[----:B------:R-:W-:Y:S02]  /*53540*/  IADD3.X R16, PT, PT, R16, UR4, RZ, P1, !PT ;  /* 0x0000000410107c10 */ /* 0x000fe40008ffe4ff */
[----:B------:R-:W-:Y:S02]  /*53550*/  IADD3 R13, P1, PT, R13, UR10, RZ ;  /* 0x0000000a0d0d7c10 */ /* 0x000fe4000ff3e0ff */
[----:B------:R-:W-:Y:S02]  /*53560*/  IADD3.X R27, PT, PT, R27, UR4, RZ, P3, !PT ;  /* 0x000000041b1b7c10 */ /* 0x000fe40009ffe4ff */
[----:B------:R-:W-:Y:S02]  /*53570*/  IADD3.X R26, PT, PT, R26, UR4, RZ, P2, !PT ;  /* 0x000000041a1a7c10 */ /* 0x000fe400097fe4ff */
[----:B------:R-:W-:-:S02]  /*53580*/  IADD3.X R17, PT, PT, R17, UR4, RZ, P6, !PT ;  /* 0x0000000411117c10 */ /* 0x000fc4000b7fe4ff */
[----:B------:R-:W-:Y:S02]  /*53590*/  IADD3 R14, P6, PT, R14, UR10, RZ ;  /* 0x0000000a0e0e7c10 */ /* 0x000fe4000ffde0ff */
[----:B------:R-:W-:Y:S02]  /*535a0*/  IADD3.X R25, PT, PT, R25, UR4, RZ, P1, !PT ;  /* 0x0000000419197c10 */ /* 0x000fe40008ffe4ff */
[----:B------:R-:W-:Y:S02]  /*535b0*/  IADD3.X R18, PT, PT, R18, UR4, RZ, P5, !PT ;  /* 0x0000000412127c10 */ /* 0x000fe4000affe4ff */
[----:B------:R-:W-:Y:S02]  /*535c0*/  IADD3 R4, P5, PT, R4, UR10, RZ ;  /* 0x0000000a04047c10 */ /* 0x000fe4000ffbe0ff */
[----:B------:R-:W-:Y:S02]  /*535d0*/  IADD3.X R24, PT, PT, R24, UR4, RZ, P6, !PT ;  /* 0x0000000418187c10 */ /* 0x000fe4000b7fe4ff */
[----:B------:R-:W-:-:S02]  /*535e0*/  IADD3.X R22, PT, PT, R22, UR4, RZ, P5, !PT ;  /* 0x0000000416167c10 */ /* 0x000fc4000affe4ff */
[----:B------:R-:W-:Y:S02]  /*535f0*/  IADD3 R23, P5, PT, R23, UR10, RZ ;  /* 0x0000000a17177c10 */ /* 0x000fe4000ffbe0ff */
[----:B------:R-:W-:Y:S02]  /*53600*/  IADD3.X R8, PT, PT, R8, UR4, RZ, P4, !PT ;  /* 0x0000000408087c10 */ /* 0x000fe4000a7fe4ff */
        /* <DEDUP_REMOVED lines=22> */
[----:B------:R3:W-:Y:S01]  /*53770*/  STL [R1+0x217c], R26 ;  /* 0x00217c1a01007387 */ /* 0x0007e20000100800 */
[----:B--2---:R-:W-:Y:S01]  /*53780*/  LOP3.LUT R2, R2, 0x3f, RZ, 0xc0, !PT ;  /* 0x0000003f02027812 */ /* 0x004fe200078ec0ff */
[----:B-1----:R-:W-:-:S04]  /*53790*/  IMAD.SHL.U32 R3, R3, 0x40, RZ ;  /* 0x0000004003037824 */ /* 0x002fc800078e00ff */
[----:B------:R-:W-:Y:S02]  /*537a0*/  IMAD.SHL.U32 R3, R3, 0x2, RZ ;  /* 0x0000000203037824 */ /* 0x000fe400078e00ff */
[----:B------:R-:W-:Y:S01]  /*537b0*/  IMAD.SHL.U32 R2, R2, 0x2, RZ ;  /* 0x0000000202027824 */ /* 0x000fe200078e00ff */
[----:B---3--:R-:W2:Y:S04]  /*537c0*/  LDL.LU R26, [R1+0x218c] ;  /* 0x00218c00011a7983 */ /* 0x008ea80000300800 */
[----:B------:R-:W3:Y:S01]  /*537d0*/  LDL.LU R27, [R1+0x2194] ;  /* 0x00219400011b7983 */ /* 0x000ee20000300800 */
[----:B------:R-:W-:Y:S02]  /*537e0*/  IMAD.MOV.U32 R4, RZ, RZ, R10 ;  /* 0x000000ffff047224 */ /* 0x000fe400078e000a */
[----:B------:R-:W-:-:S02]  /*537f0*/  IMAD.MOV.U32 R5, RZ, RZ, R7 ;  /* 0x000000ffff057224 */ /* 0x000fc400078e0007 */
[----:B------:R-:W-:Y:S02]  /*53800*/  IMAD.MOV.U32 R8, RZ, RZ, R9 ;  /* 0x000000ffff087224 */ /* 0x000fe400078e0009 */
[----:B------:R-:W-:Y:S01]  /*53810*/  IMAD.MOV.U32 R9, RZ, RZ, R6 ;  /* 0x000000ffff097224 */ /* 0x000fe200078e0006 */
[----:B--2---:R-:W-:Y:S02]  /*53820*/  IADD3.X R26, PT, PT, R26, UR4, RZ, P4, !PT ;  /* 0x000000041a1a7c10 */ /* 0x004fe4000a7fe4ff */
[----:B---3--:R-:W-:-:S03]  /*53830*/  IADD3.X R27, PT, PT, R27, UR4, RZ, P5, !PT ;  /* 0x000000041b1b7c10 */ /* 0x008fc6000affe4ff */
[----:B------:R0:W-:Y:S04]  /*53840*/  STL [R1+0x218c], R26 ;  /* 0x00218c1a01007387 */ /* 0x0001e80000100800 */
[----:B------:R0:W-:Y:S04]  /*53850*/  STL.64 [R1+0xb90], R4 ;  /* 0x000b900401007387 */ /* 0x0001e80000100a00 */
[----:B------:R0:W-:Y:S04]  /*53860*/  STL [R1+0x2194], R27 ;  /* 0x0021941b01007387 */ /* 0x0001e80000100800 */
[----:B------:R0:W-:Y:S01]  /*53870*/  STL.64 [R1+0xb98], R8 ;  /* 0x000b980801007387 */ /* 0x0001e20000100a00 */
[----:B------:R-:W-:Y:S05]  /*53880*/  @P0 BRA `(.L_x_1) ;  /* 0xfffffbd400180947 */ /* 0x000fea000383ffff */
[----:B-----5:R-:W2:Y:S04]  /*53890*/  LDL.LU R28, [R1+0x10c] ;  /* 0x00010c00011c7983 */ /* 0x020ea80000300800 */
[----:B--2---:R1:W-:Y:S04]  /*538a0*/  STL [R1+0x2614], R28 ;  /* 0x0026141c01007387 */ /* 0x0043e80000100800 */
[----:B-1----:R-:W2:Y:S04]  /*538b0*/  LDL.LU R28, [R1+0x854] ;  /* 0x00085400011c7983 */ /* 0x002ea80000300800 */
[----:B--2---:R1:W-:Y:S04]  /*538c0*/  STL [R1+0x2618], R28 ;  /* 0x0026181c01007387 */ /* 0x0043e80000100800 */
[----:B-1----:R-:W2:Y:S04]  /*538d0*/  LDL.LU R28, [R1+0x7bc] ;  /* 0x0007bc00011c7983 */ /* 0x002ea80000300800 */
[----:B------:R-:W3:Y:S04]  /*538e0*/  LDL.LU R2, [R1+0x27c] ;  /* 0x00027c0001027983 */ /* 0x000ee80000300800 */
[----:B---3--:R1:W-:Y:S04]  /*538f0*/  STL [R1+0x261c], R2 ;  /* 0x00261c0201007387 */ /* 0x0083e80000100800 */
[----:B-1----:R-:W2:Y:S04]  /*53900*/  LDL.LU R2, [R1+0x85c] ;  /* 0x00085c0001027983 */ /* 0x002ea80000300800 */
[----:B------:R-:W3:Y:S04]  /*53910*/  LDL.LU R0, [R1+0x104] ;  /* 0x0001040001007983 */ /* 0x000ee80000300800 */
[----:B------:R-:W3:Y:S04]  /*53920*/  LDL.LU R3, [R1+0x274] ;  /* 0x0002740001037983 */ /* 0x000ee80000300800 */
[----:B------:R-:W4:Y:S04]  /*53930*/  LDL.LU R10, [R1+0x79c] ;  /* 0x00079c00010a7983 */ /* 0x000f280000300800 */
[----:B------:R-:W4:Y:S04]  /*53940*/  LDL.LU R7, [R1+0x6fc] ;  /* 0x0006fc0001077983 */ /* 0x000f280000300800 */
        /* <DEDUP_REMOVED lines=22> */
[----:B------:R0:W-:Y:S04]  /*53ab0*/  STL [R1+0x21f8], R29 ;  /* 0x0021f81d01007387 */ /* 0x0001e80000100800 */
[----:B0-----:R-:W3:Y:S01]  /*53ac0*/  LDL.LU R29, [R1+0x7b4] ;  /* 0x0007b400011d7983 */ /* 0x001ee20000300800 */
[----:B--2---:R-:W-:-:S03]  /*53ad0*/  F2FP.BF16.F32.PACK_AB R28, R2, R28 ;  /* 0x0000001c021c723e */ /* 0x004fc600000010ff */
[----:B------:R-:W2:Y:S04]  /*53ae0*/  LDL.LU R2, [R1+0x261c] ;  /* 0x00261c0001027983 */ /* 0x000ea80000300800 */
[----:B------:R0:W-:Y:S04]  /*53af0*/  STL [R1+0x39c], R28 ;  /* 0x00039c1c01007387 */ /* 0x0001e80000100800 */
[----:B0-----:R-:W3:Y:S02]  /*53b00*/  LDL.LU R28, [R1+0x2618] ;  /* 0x00261800011c7983 */ /* 0x001ee40000300800 */
[----:B---3--:R-:W-:-:S02]  /*53b10*/  F2FP.BF16.F32.PACK_AB R29, R28, R29 ;  /* 0x0000001d1c1d723e */ /* 0x008fc400000010ff */
[----:B------:R-:W2:Y:S01]  /*53b20*/  LDL.LU R28, [R1+0x2614] ;  /* 0x00261400011c7983 */ /* 0x000ea20000300800 */
[----:B------:R-:W-:Y:S02]  /*53b30*/  F2FP.BF16.F32.PACK_AB R0, R0, R3 ;  /* 0x000000030000723e */ /* 0x000fe400000010ff */
[----:B----4-:R-:W-:Y:S01]  /*53b40*/  F2FP.BF16.F32.PACK_AB R3, R10, R7 ;  /* 0x000000070a03723e */ /* 0x010fe200000010ff */
[----:B------:R-:W-:Y:S01]  /*53b50*/  STL [R1+0x398], R29 ;  /* 0x0003981d01007387 */ /* 0x000fe20000100800 */
[----:B--2---:R-:W-:-:S05]  /*53b60*/  F2FP.BF16.F32.PACK_AB R2, R28, R2 ;  /* 0x000000021c02723e */ /* 0x004fca00000010ff */
[----:B------:R0:W-:Y:S04]  /*53b70*/  STL [R1+0x394], R2 ;  /* 0x0003940201007387 */ /* 0x0001e80000100800 */
[----:B------:R1:W-:Y:S04]  /*53b80*/  STL [R1+0x390], R0 ;  /* 0x0003900001007387 */ /* 0x0003e80000100800 */
[----:B------:R2:W-:Y:S01]  /*53b90*/  STL [R1+0x3ac], R3 ;  /* 0x0003ac0301007387 */ /* 0x0005e20000100800 */
[----:B0-----:R-:W-:Y:S02]  /*53ba0*/  F2FP.BF16.F32.PACK_AB R2, R9, R6 ;  /* 0x000000060902723e */ /* 0x001fe400000010ff */
[----:B-1----:R-:W-:-:S03]  /*53bb0*/  F2FP.BF16.F32.PACK_AB R0, R8, R5 ;  /* 0x000000050800723e */ /* 0x002fc600000010ff */
[----:B------:R0:W-:Y:S01]  /*53bc0*/  STL [R1+0x3a8], R2 ;  /* 0x0003a80201007387 */ /* 0x0001e20000100800 */
[----:B--2---:R-:W-:-:S03]  /*53bd0*/  F2FP.BF16.F32.PACK_AB R3, R18, R4 ;  /* 0x000000041203723e */ /* 0x004fc600000010ff */
        /* <DEDUP_REMOVED lines=13> */
[----:B------:R-:W-:Y:S01]  /*53cb0*/  STL [R1+0x3c8], R3 ;  /* 0x0003c80301007387 */ /* 0x000fe20000100800 */
[----:B0-----:R-:W-:-:S03]  /*53cc0*/  F2FP.BF16.F32.PACK_AB R2, R24, R25 ;  /* 0x000000191802723e */ /* 0x001fc600000010ff */
[----:B------:R-:W2:Y:S01]  /*53cd0*/  LDL.LU R29, [R1+0x8b4] ;  /* 0x0008b400011d7983 */ /* 0x000ea20000300800 */
[----:B-1----:R-:W-:-:S03]  /*53ce0*/  F2FP.BF16.F32.PACK_AB R0, R26, R27 ;  /* 0x0000001b1a00723e */ /* 0x002fc600000010ff */
[----:B------:R-:W-:Y:S04]  /*53cf0*/  STL [R1+0x3c4], R2 ;  /* 0x0003c40201007387 */ /* 0x000fe80000100800 */
[----:B--2---:R0:W-:Y:S04]  /*53d00*/  STL [R1+0x258c], R29 ;  /* 0x00258c1d01007387 */ /* 0x0041e80000100800 */
[----:B------:R-:W-:Y:S04]  /*53d10*/  STL [R1+0x3c0], R0 ;  /* 0x0003c00001007387 */ /* 0x000fe80000100800 */
[----:B0-----:R-:W2:Y:S04]  /*53d20*/  LDL.LU R29, [R1+0x8bc] ;  /* 0x0008bc00011d7983 */ /* 0x001ea80000300800 */
[----:B--2---:R0:W-:Y:S04]  /*53d30*/  STL [R1+0x2594], R29 ;  /* 0x0025941d01007387 */ /* 0x0041e80000100800 */
        /* <DEDUP_REMOVED lines=31> */
[----:B------:R-:W3:Y:S04]  /*53f30*/  LDL.LU R28, [R1+0x11c] ;  /* 0x00011c00011c7983 */ /* 0x000ee80000300800 */
[----:B---3--:R0:W-:Y:S04]  /*53f40*/  STL [R1+0x2588], R28 ;  /* 0x0025881c01007387 */ /* 0x0081e80000100800 */
[----:B0-----:R-:W3:Y:S04]  /*53f50*/  LDL.LU R28, [R1+0x864] ;  /* 0x00086400011c7983 */ /* 0x001ee80000300800 */
        /* <DEDUP_REMOVED lines=33> */
[----:B0-----:R-:W2:Y:S04]  /*54170*/  LDL.LU R28, [R1+0x858] ;  /* 0x00085800011c7983 */ /* 0x001ea80000300800 */
[----:B------:R-:W3:Y:S04]  /*54180*/  LDL.LU R2, [R1+0x41c] ;  /* 0x00041c0001027983 */ /* 0x000ee80000300800 */
[----:B------:R-:W4:Y:S04]  /*54190*/  LDL.LU R0, [R1+0x114] ;  /* 0x0001140001007983 */ /* 0x000f280000300800 */
        /* <DEDUP_REMOVED lines=25> */
[----:B--2---:R-:W-:-:S03]  /*54330*/  F2FP.BF16.F32.PACK_AB R29, R28, R29 ;  /* 0x0000001d1c1d723e */ /* 0x004fc600000010ff */
[----:B------:R-:W2:Y:S04]  /*54340*/  LDL.LU R28, [R1+0x2610] ;  /* 0x00261000011c7983 */ /* 0x000ea80000300800 */
[----:B------:R0:W-:Y:S04]  /*54350*/  STL [R1+0x37c], R29 ;  /* 0x00037c1d01007387 */ /* 0x0001e80000100800 */
[----:B0-----:R-:W2:Y:S02]  /*54360*/  LDL.LU R29, [R1+0x260c] ;  /* 0x00260c00011d7983 */ /* 0x001ea40000300800 */
[----:B--2---:R-:W-:-:S02]  /*54370*/  F2FP.BF16.F32.PACK_AB R29, R28, R29 ;  /* 0x0000001d1c1d723e */ /* 0x004fc400000010ff */
        /* <DEDUP_REMOVED lines=64> */
[----:B------:R-:W2:Y:S01]  /*54780*/  LDL.LU R28, [R1+0x2588] ;  /* 0x00258800011c7983 */ /* 0x000ea20000300800 */
[----:B----4-:R-:W-:Y:S02]  /*54790*/  F2FP.BF16.F32.PACK_AB R0, R0, R3 ;  /* 0x000000030000723e */ /* 0x010fe400000010ff */
[----:B---3--:R-:W-:Y:S01]  /*547a0*/  F2FP.BF16.F32.PACK_AB R3, R10, R7 ;  /* 0x000000070a03723e */ /* 0x008fe200000010ff */
        /* <DEDUP_REMOVED lines=22> */
[----:B------:R-:W-:Y:S04]  /*54910*/  STL [R1+0x338], R3 ;  /* 0x0003380301007387 */ /* 0x000fe80000100800 */
[----:B------:R-:W2:Y:S01]  /*54920*/  LDL.LU R29, [R1+0x8c4] ;  /* 0x0008c400011d7983 */ /* 0x000ea20000300800 */
[----:B0-----:R-:W-:Y:S02]  /*54930*/  F2FP.BF16.F32.PACK_AB R2, R24, R25 ;  /* 0x000000191802723e */ /* 0x001fe400000010ff */
        /* <DEDUP_REMOVED lines=374> */
[----:B------:R1:W-:Y:S01]  /*560a0*/  STL [R1+0x1e0], R0 ;  /* 0x0001e00001007387 */ /* 0x0003e20000100800 */
[----:B0-----:R-:W-:-:S03]  /*560b0*/  F2FP.BF16.F32.PACK_AB R2, R9, R6 ;  /* 0x000000060902723e */ /* 0x001fc600000010ff */
[----:B------:R0:W-:Y:S01]  /*560c0*/  STL [R1+0x1fc], R3 ;  /* 0x0001fc0301007387 */ /* 0x0001e20000100800 */
[----:B-1----:R-:W-:-:S03]  /*560d0*/  F2FP.BF16.F32.PACK_AB R0, R8, R5 ;  /* 0x000000050800723e */ /* 0x002fc600000010ff */
[----:B------:R1:W-:Y:S01]  /*560e0*/  STL [R1+0x1f8], R2 ;  /* 0x0001f80201007387 */ /* 0x0003e20000100800 */
[----:B0-----:R-:W-:-:S03]  /*560f0*/  F2FP.BF16.F32.PACK_AB R3, R18, R4 ;  /* 0x000000041203723e */ /* 0x001fc600000010ff */
[----:B------:R0:W-:Y:S01]  /*56100*/  STL [R1+0x1f4], R0 ;  /* 0x0001f40001007387 */ /* 0x0001e20000100800 */
[----:B-1----:R-:W-:-:S03]  /*56110*/  F2FP.BF16.F32.PACK_AB R2, R17, R14 ;  /* 0x0000000e1102723e */ /* 0x002fc600000010ff */
        /* <DEDUP_REMOVED lines=12> */
[----:B------:R-:W-:Y:S01]  /*561e0*/  STL [R1+0x218], R3 ;  /* 0x0002180301007387 */ /* 0x000fe20000100800 */
[----:B0-----:R-:W-:-:S03]  /*561f0*/  F2FP.BF16.F32.PACK_AB R0, R26, R27 ;  /* 0x0000001b1a00723e */ /* 0x001fc600000010ff */
[----:B------:R-:W2:Y:S04]  /*56200*/  LDL.LU R27, [R1+0x8d8] ;  /* 0x0008d800011b7983 */ /* 0x000ea80000300800 */
[----:B------:R-:W-:Y:S04]  /*56210*/  STL [R1+0x214], R2 ;  /* 0x0002140201007387 */ /* 0x000fe80000100800 */
[----:B------:R-:W3:Y:S04]  /*56220*/  LDL.LU R26, [R1+0x8d0] ;  /* 0x0008d000011a7983 */ /* 0x000ee80000300800 */
[----:B------:R-:W-:Y:S04]  /*56230*/  STL [R1+0x210], R0 ;  /* 0x0002100001007387 */ /* 0x000fe80000100800 */
[----:B---3--:R0:W-:Y:S04]  /*56240*/  STL [R1+0x246c], R26 ;  /* 0x00246c1a01007387 */ /* 0x0081e80000100800 */
[----:B0-----:R-:W2:Y:S04]  /*56250*/  LDL.LU R26, [R1+0x838] ;  /* 0x00083800011a7983 */ /* 0x001ea80000300800 */
[----:B------:R-:W3:Y:S04]  /*56260*/  LDL.LU R25, [R1+0x5c8] ;  /* 0x0005c80001197983 */ /* 0x000ee80000300800 */
[----:B---3--:R0:W-:Y:S04]  /*56270*/  STL [R1+0x2468], R25 ;  /* 0x0024681901007387 */ /* 0x0081e80000100800 */
[----:B0-----:R-:W3:Y:S04]  /*56280*/  LDL.LU R25, [R1+0x830] ;  /* 0x0008300001197983 */ /* 0x001ee80000300800 */
        /* <DEDUP_REMOVED lines=24> */
[----:B------:R-:W2:Y:S04]  /*56410*/  LDL.LU R13, [R1+0x988] ;  /* 0x00098800010d7983 */ /* 0x000ea80000300800 */
[----:B------:R-:W2:Y:S04]  /*56420*/  LDL.LU R12, [R1+0x950] ;  /* 0x00095000010c7983 */ /* 0x000ea80000300800 */
[----:B------:R-:W2:Y:S04]  /*56430*/  LDL.LU R11, [R1+0x980] ;  /* 0x00098000010b7983 */ /* 0x000ea80000300800 */
[----:B------:R-:W3:Y:S04]  /*56440*/  LDL.LU R26, [R1+0x246c] ;  /* 0x00246c00011a7983 */ /* 0x000ee80000300800 */
[----:B------:R0:W-:Y:S04]  /*56450*/  STL [R1+0x21fc], R27 ;  /* 0x0021fc1b01007387 */ /* 0x0001e80000100800 */
[----:B0-----:R-:W2:Y:S01]  /*56460*/  LDL.LU R27, [R1+0x288] ;  /* 0x00028800011b7983 */ /* 0x001ea20000300800 */
[----:B---3--:R-:W-:-:S03]  /*56470*/  F2FP.BF16.F32.PACK_AB R26, R25, R26 ;  /* 0x0000001a191a723e */ /* 0x008fc600000010ff */
[----:B------:R-:W3:Y:S01]  /*56480*/  LDL.LU R25, [R1+0x2468] ;  /* 0x0024680001197983 */ /* 0x000ee20000300800 */
[----:B----4-:R-:W-:Y:S02]  /*56490*/  F2FP.BF16.F32.PACK_AB R24, R29, R24 ;  /* 0x000000181d18723e */ /* 0x010fe400000010ff */
[----:B------:R-:W-:Y:S01]  /*564a0*/  F2FP.BF16.F32.PACK_AB R23, R28, R23 ;  /* 0x000000171c17723e */ /* 0x000fe200000010ff */
[----:B------:R-:W-:Y:S01]  /*564b0*/  STL [R1+0x2200], R26 ;  /* 0x0022001a01007387 */ /* 0x000fe20000100800 */
[----:B------:R-:W-:Y:S02]  /*564c0*/  F2FP.BF16.F32.PACK_AB R22, R2, R22 ;  /* 0x000000160216723e */ /* 0x000fe400000010ff */
[----:B------:R-:W-:Y:S02]  /*564d0*/  F2FP.BF16.F32.PACK_AB R21, R0, R21 ;  /* 0x000000150015723e */ /* 0x000fe400000010ff */
[----:B------:R-:W-:Y:S02]  /*564e0*/  F2FP.BF16.F32.PACK_AB R20, R3, R20 ;  /* 0x000000140314723e */ /* 0x000fe400000010ff */
[----:B------:R-:W-:-:S02]  /*564f0*/  F2FP.BF16.F32.PACK_AB R19, R10, R19 ;  /* 0x000000130a13723e */ /* 0x000fc400000010ff */
[----:B------:R-:W-:Y:S02]  /*56500*/  F2FP.BF16.F32.PACK_AB R18, R7, R18 ;  /* 0x000000120712723e */ /* 0x000fe400000010ff */
[----:B------:R-:W-:Y:S02]  /*56510*/  F2FP.BF16.F32.PACK_AB R17, R9, R17 ;  /* 0x000000110911723e */ /* 0x000fe400000010ff */
[----:B------:R-:W-:Y:S02]  /*56520*/  F2FP.BF16.F32.PACK_AB R16, R6, R16 ;  /* 0x000000100610723e */ /* 0x000fe400000010ff */
[----:B------:R-:W-:Y:S02]  /*56530*/  F2FP.BF16.F32.PACK_AB R15, R8, R15 ;  /* 0x0000000f080f723e */ /* 0x000fe400000010ff */
[----:B------:R-:W-:Y:S02]  /*56540*/  F2FP.BF16.F32.PACK_AB R14, R5, R14 ;  /* 0x0000000e050e723e */ /* 0x000fe400000010ff */
[----:B--2---:R-:W-:-:S02]  /*56550*/  F2FP.BF16.F32.PACK_AB R13, R4, R13 ;  /* 0x0000000d040d723e */ /* 0x004fc400000010ff */
[----:B------:R-:W-:Y:S02]  /*56560*/  F2FP.BF16.F32.PACK_AB R12, R12, R11 ;  /* 0x0000000b0c0c723e */ /* 0x000fe400000010ff */
[----:B---3--:R-:W-:-:S05]  /*56570*/  F2FP.BF16.F32.PACK_AB R25, R27, R25 ;  /* 0x000000191b19723e */ /* 0x008fca00000010ff */
        /* <DEDUP_REMOVED lines=13> */
[----:B------:R-:W2:Y:S04]  /*56650*/  LDL.LU R11, [R1+0x9dc] ;  /* 0x0009dc00010b7983 */ /* 0x000ea80000300800 */
[----:B------:R-:W3:Y:S04]  /*56660*/  LDL.LU R10, [R1+0x9d4] ;  /* 0x0009d400010a7983 */ /* 0x000ee80000300800 */
[----:B---3--:R0:W-:Y:S04]  /*56670*/  STL [R1+0x2464], R10 ;  /* 0x0024640a01007387 */ /* 0x0081e80000100800 */
[----:B0-----:R-:W2:Y:S04]  /*56680*/  LDL.LU R10, [R1+0x96c] ;  /* 0x00096c00010a7983 */ /* 0x001ea80000300800 */
[----:B------:R-:W3:Y:S04]  /*56690*/  LDL.LU R9, [R1+0x9ac] ;  /* 0x0009ac0001097983 */ /* 0x000ee80000300800 */
[----:B---3--:R0:W-:Y:S04]  /*566a0*/  STL [R1+0x2460], R9 ;  /* 0x0024600901007387 */ /* 0x0081e80000100800 */
[----:B0-----:R-:W3:Y:S04]  /*566b0*/  LDL.LU R9, [R1+0x964] ;  /* 0x0009640001097983 */ /* 0x001ee80000300800 */
[----:B------:R-:W4:Y:S04]  /*566c0*/  LDL.LU R8, [R1+0x9a4] ;  /* 0x0009a40001087983 */ /* 0x000f280000300800 */
[----:B----4-:R0:W-:Y:S04]  /*566d0*/  STL [R1+0x245c], R8 ;  /* 0x00245c0801007387 */ /* 0x0101e80000100800 */
[----:B0-----:R-:W4:Y:S04]  /*566e0*/  LDL.LU R8, [R1+0x99c] ;  /* 0x00099c0001087983 */ /* 0x001f280000300800 */
[----:B------:R-:W2:Y:S04]  /*566f0*/  LDL.LU R7, [R1+0x7ec] ;  /* 0x0007ec0001077983 */ /* 0x000ea80000300800 */
[----:B--2---:R0:W-:Y:S04]  /*56700*/  STL [R1+0x2458], R7 ;  /* 0x0024580701007387 */ /* 0x0041e80000100800 */
[----:B0-----:R-:W2:Y:S04]  /*56710*/  LDL.LU R7, [R1+0x994] ;  /* 0x0009940001077983 */ /* 0x001ea80000300800 */
        /* <DEDUP_REMOVED lines=48> */
[----:B0-----:R-:W2:Y:S01]  /*56a20*/  LDL.LU R14, [R1+0x7f4] ;  /* 0x0007f400010e7983 */ /* 0x001ea20000300800 */
[----:B------:R-:W-:-:S03]  /*56a30*/  F2FP.BF16.F32.PACK_AB R11, R10, R11 ;  /* 0x0000000b0a0b723e */ /* 0x000fc600000010ff */
[----:B--2---:R0:W-:Y:S04]  /*56a40*/  STL [R1+0x2444], R14 ;  /* 0x0024440e01007387 */ /* 0x0041e80000100800 */
        /* <DEDUP_REMOVED lines=19> */
[----:B------:R0:W-:Y:S04]  /*56b80*/  STL [R1+0x2238], R12 ;  /* 0x0022380c01007387 */ /* 0x0001e80000100800 */
[----:B0-----:R-:W2:Y:S04]  /*56b90*/  LDL.LU R12, [R1+0x7e0] ;  /* 0x0007e000010c7983 */ /* 0x001ea80000300800 */
[----:B------:R-:W3:Y:S04]  /*56ba0*/  LDL.LU R10, [R1+0x2464] ;  /* 0x00246400010a7983 */ /* 0x000ee80000300800 */
[----:B------:R0:W-:Y:S04]  /*56bb0*/  STL [R1+0x223c], R11 ;  /* 0x00223c0b01007387 */ /* 0x0001e80000100800 */
[----:B0-----:R-:W2:Y:S01]  /*56bc0*/  LDL.LU R11, [R1+0x7d0] ;  /* 0x0007d000010b7983 */ /* 0x001ea20000300800 */
[----:B---3--:R-:W-:-:S03]  /*56bd0*/  F2FP.BF16.F32.PACK_AB R10, R9, R10 ;  /* 0x0000000a090a723e */ /* 0x008fc600000010ff */
[----:B------:R-:W4:Y:S04]  /*56be0*/  LDL.LU R9, [R1+0x2460] ;  /* 0x0024600001097983 */ /* 0x000f280000300800 */
[----:B------:R0:W-:Y:S04]  /*56bf0*/  STL [R1+0x2240], R10 ;  /* 0x0022400a01007387 */ /* 0x0001e80000100800 */
[----:B0-----:R-:W3:Y:S01]  /*56c00*/  LDL.LU R10, [R1+0x7e8] ;  /* 0x0007e800010a7983 */ /* 0x001ee20000300800 */
[----:B----4-:R-:W-:-:S03]  /*56c10*/  F2FP.BF16.F32.PACK_AB R9, R8, R9 ;  /* 0x000000090809723e */ /* 0x010fc600000010ff */
[----:B------:R-:W4:Y:S04]  /*56c20*/  LDL.LU R8, [R1+0x245c] ;  /* 0x00245c0001087983 */ /* 0x000f280000300800 */
[----:B------:R0:W-:Y:S04]  /*56c30*/  STL [R1+0x2244], R9 ;  /* 0x0022440901007387 */ /* 0x0001e80000100800 */
[----:B0-----:R-:W3:Y:S01]  /*56c40*/  LDL.LU R9, [R1+0x7d8] ;  /* 0x0007d80001097983 */ /* 0x001ee20000300800 */
[----:B----4-:R-:W-:-:S03]  /*56c50*/  F2FP.BF16.F32.PACK_AB R8, R7, R8 ;  /* 0x000000080708723e */ /* 0x010fc600000010ff */
[----:B------:R-:W4:Y:S04]  /*56c60*/  LDL.LU R7, [R1+0x2458] ;  /* 0x0024580001077983 */ /* 0x000f280000300800 */
[----:B------:R0:W-:Y:S04]  /*56c70*/  STL [R1+0x2248], R8 ;  /* 0x0022480801007387 */ /* 0x0001e80000100800 */
[----:B0-----:R-:W2:Y:S01]  /*56c80*/  LDL.LU R8, [R1+0x9a0] ;  /* 0x0009a00001087983 */ /* 0x001ea20000300800 */
        /* <DEDUP_REMOVED lines=13> */
[----:B------:R-:W2:Y:S04]  /*56d60*/  LDL.LU R13, [R1+0x2448] ;  /* 0x00244800010d7983 */ /* 0x000ea80000300800 */
[----:B------:R0:W-:Y:S04]  /*56d70*/  STL [R1+0x2258], R4 ;  /* 0x0022580401007387 */ /* 0x0001e80000100800 */
[----:B0-----:R-:W4:Y:S01]  /*56d80*/  LDL.LU R4, [R1+0x9d0] ;  /* 0x0009d00001047983 */ /* 0x001f220000300800 */
        /* <DEDUP_REMOVED lines=35> */
[----:B0-----:R-:W4:Y:S01]  /*56fc0*/  LDL.LU R13, [R1+0x2400] ;  /* 0x00240000010d7983 */ /* 0x001f220000300800 */
[----:B------:R-:W-:Y:S02]  /*56fd0*/  F2FP.BF16.F32.PACK_AB R6, R5, R6 ;  /* 0x000000060506723e */ /* 0x000fe400000010ff */
[----:B------:R-:W-:-:S02]  /*56fe0*/  F2FP.BF16.F32.PACK_AB R5, R7, R8 ;  /* 0x000000080705723e */ /* 0x000fc400000010ff */
[----:B----4-:R-:W-:Y:S02]  /*56ff0*/  F2FP.BF16.F32.PACK_AB R4, R13, R4 ;  /* 0x000000040d04723e */ /* 0x010fe400000010ff */
[----:B------:R-:W2:Y:S04]  /*57000*/  LDL.LU R13, [R1+0x23fc] ;  /* 0x0023fc00010d7983 */ /* 0x000ea80000300800 */
[----:B------:R3:W-:Y:S04]  /*57010*/  STL [R1+0x38], R4 ;  /* 0x0000380401007387 */ /* 0x0007e80000100800 */
[----:B------:R0:W-:Y:S01]  /*57020*/  STL [R1+0x34], R6 ;  /* 0x0000340601007387 */ /* 0x0001e20000100800 */
[----:B---3--:R-:W-:-:S03]  /*57030*/  F2FP.BF16.F32.PACK_AB R4, R9, R10 ;  /* 0x0000000a0904723e */ /* 0x008fc600000010ff */
[----:B------:R-:W-:Y:S01]  /*57040*/  STL [R1+0x30], R5 ;  /* 0x0000300501007387 */ /* 0x000fe20000100800 */
[----:B0-----:R-:W-:-:S03]  /*57050*/  F2FP.BF16.F32.PACK_AB R6, R11, R12 ;  /* 0x0000000c0b06723e */ /* 0x001fc600000010ff */
[----:B------:R0:W-:Y:S04]  /*57060*/  STL [R1+0x4c], R4 ;  /* 0x00004c0401007387 */ /* 0x0001e80000100800 */
[----:B------:R1:W-:Y:S01]  /*57070*/  STL [R1+0x48], R6 ;  /* 0x0000480601007387 */ /* 0x0003e20000100800 */
[----:B0-----:R-:W-:Y:S02]  /*57080*/  F2FP.BF16.F32.PACK_AB R4, R15, R16 ;  /* 0x000000100f04723e */ /* 0x001fe400000010ff */
[----:B-1----:R-:W-:Y:S02]  /*57090*/  F2FP.BF16.F32.PACK_AB R6, R17, R18 ;  /* 0x000000121106723e */ /* 0x002fe400000010ff */
[----:B--2---:R-:W-:-:S05]  /*570a0*/  F2FP.BF16.F32.PACK_AB R5, R13, R14 ;  /* 0x0000000e0d05723e */ /* 0x004fca00000010ff */
[----:B------:R0:W-:Y:S04]  /*570b0*/  STL [R1+0x44], R5 ;  /* 0x0000440501007387 */ /* 0x0001e80000100800 */
        /* <DEDUP_REMOVED lines=8> */
[----:B------:R-:W-:Y:S01]  /*57140*/  STL [R1+0x50], R6 ;  /* 0x0000500601007387 */ /* 0x000fe20000100800 */
[----:B--2---:R-:W-:-:S03]  /*57150*/  F2FP.BF16.F32.PACK_AB R4, R27, R29 ;  /* 0x0000001d1b04723e */ /* 0x004fc600000010ff */
[----:B------:R-:W-:Y:S04]  /*57160*/  STL [R1+0x6c], R5 ;  /* 0x00006c0501007387 */ /* 0x000fe80000100800 */
[----:B------:R0:W-:Y:S04]  /*57170*/  STL [R1+0x68], R4 ;  /* 0x0000680401007387 */ /* 0x0001e80000100800 */
[----:B0-----:R-:W2:Y:S01]  /*57180*/  LDL.LU R4, [R1+0xac0] ;  /* 0x000ac00001047983 */ /* 0x001ea20000300800 */
[----:B------:R-:W-:Y:S02]  /*57190*/  F2FP.BF16.F32.PACK_AB R2, R28, R2 ;  /* 0x000000021c02723e */ /* 0x000fe400000010ff */
[----:B------:R-:W-:-:S03]  /*571a0*/  F2FP.BF16.F32.PACK_AB R0, R0, R3 ;  /* 0x000000030000723e */ /* 0x000fc600000010ff */
        /* <DEDUP_REMOVED lines=170> */
[----:B------:R3:W-:Y:S02]  /*57c50*/  STL [R1+0xb8], R4 ;  /* 0x0000b80401007387 */ /* 0x0007e40000100800 */
[----:B---3--:R-:W-:Y:S02]  /*57c60*/  F2FP.BF16.F32.PACK_AB R4, R9, R10 ;  /* 0x0000000a0904723e */ /* 0x008fe400000010ff */
[----:B--2---:R-:W-:Y:S02]  /*57c70*/  F2FP.BF16.F32.PACK_AB R6, R5, R6 ;  /* 0x000000060506723e */ /* 0x004fe400000010ff */
[----:B----4-:R-:W-:-:S03]  /*57c80*/  F2FP.BF16.F32.PACK_AB R5, R7, R8 ;  /* 0x000000080705723e */ /* 0x010fc600000010ff */
        /* <DEDUP_REMOVED lines=202> */
[----:B-1----:R-:W-:-:S02]  /*58930*/  F2FP.BF16.F32.PACK_AB R5, R13, R14 ;  /* 0x0000000e0d05723e */ /* 0x002fc400000010ff */
[----:B--2---:R-:W-:Y:S01]  /*58940*/  F2FP.BF16.F32.PACK_AB R4, R15, R16 ;  /* 0x000000100f04723e */ /* 0x004fe200000010ff */
[----:B------:R0:W-:Y:S04]  /*58950*/  STL [R1+0x148], R6 ;  /* 0x0001480601007387 */ /* 0x0001e80000100800 */
[----:B------:R1:W-:Y:S04]  /*58960*/  STL [R1+0x144], R5 ;  /* 0x0001440501007387 */ /* 0x0003e80000100800 */
[----:B------:R2:W-:Y:S01]  /*58970*/  STL [R1+0x140], R4 ;  /* 0x0001400401007387 */ /* 0x0005e20000100800 */
[----:B0-----:R-:W-:-:S02]  /*58980*/  F2FP.BF16.F32.PACK_AB R6, R17, R18 ;  /* 0x000000121106723e */ /* 0x001fc400000010ff */
[----:B-1----:R-:W-:Y:S02]  /*58990*/  F2FP.BF16.F32.PACK_AB R5, R19, R20 ;  /* 0x000000141305723e */ /* 0x002fe400000010ff */
[----:B--2---:R-:W-:Y:S01]  /*589a0*/  F2FP.BF16.F32.PACK_AB R4, R21, R22 ;  /* 0x000000161504723e */ /* 0x004fe200000010ff */
[----:B------:R0:W-:Y:S04]  /*589b0*/  STL [R1+0x15c], R6 ;  /* 0x00015c0601007387 */ /* 0x0001e80000100800 */
[----:B------:R1:W-:Y:S04]  /*589c0*/  STL [R1+0x158], R5 ;  /* 0x0001580501007387 */ /* 0x0003e80000100800 */
[----:B------:R2:W-:Y:S01]  /*589d0*/  STL [R1+0x154], R4 ;  /* 0x0001540401007387 */ /* 0x0005e20000100800 */
[----:B0-----:R-:W-:-:S02]  /*589e0*/  F2FP.BF16.F32.PACK_AB R6, R23, R24 ;  /* 0x000000181706723e */ /* 0x001fc400000010ff */
[----:B-1----:R-:W-:Y:S02]  /*589f0*/  F2FP.BF16.F32.PACK_AB R5, R25, R26 ;  /* 0x0000001a1905723e */ /* 0x002fe400000010ff */
[----:B--2---:R-:W-:Y:S01]  /*58a00*/  F2FP.BF16.F32.PACK_AB R4, R27, R29 ;  /* 0x0000001d1b04723e */ /* 0x004fe200000010ff */
[----:B------:R-:W-:Y:S04]  /*58a10*/  STL [R1+0x150], R6 ;  /* 0x0001500601007387 */ /* 0x000fe80000100800 */
[----:B------:R-:W-:Y:S04]  /*58a20*/  STL [R1+0x16c], R5 ;  /* 0x00016c0501007387 */ /* 0x000fe80000100800 */
[----:B------:R0:W-:Y:S04]  /*58a30*/  STL [R1+0x168], R4 ;  /* 0x0001680401007387 */ /* 0x0001e80000100800 */
[----:B0-----:R-:W2:Y:S01]  /*58a40*/  LDL.LU R4, [R1+0xca0] ;  /* 0x000ca00001047983 */ /* 0x001ea20000300800 */
[----:B------:R-:W-:-:S02]  /*58a50*/  F2FP.BF16.F32.PACK_AB R2, R28, R2 ;  /* 0x000000021c02723e */ /* 0x000fc400000010ff */
        /* <DEDUP_REMOVED lines=166> */
[----:B0-----:R-:W2:Y:S01]  /*594c0*/  LDL.LU R4, [R1+0x225c] ;  /* 0x00225c0001047983 */ /* 0x001ea20000300800 */
[----:B---3--:R-:W-:Y:S02]  /*594d0*/  F2FP.BF16.F32.PACK_AB R7, R6, R7 ;  /* 0x000000070607723e */ /* 0x008fe400000010ff */
[----:B----4-:R-:W-:-:S02]  /*594e0*/  F2FP.BF16.F32.PACK_AB R9, R8, R9 ;  /* 0x000000090809723e */ /* 0x010fc400000010ff */
[----:B------:R-:W-:Y:S02]  /*594f0*/  F2FP.BF16.F32.PACK_AB R11, R10, R11 ;  /* 0x0000000b0a0b723e */ /* 0x000fe400000010ff */
[----:B------:R-:W-:Y:S02]  /*59500*/  F2FP.BF16.F32.PACK_AB R13, R12, R13 ;  /* 0x0000000d0c0d723e */ /* 0x000fe400000010ff */
        /* <DEDUP_REMOVED lines=8> */
[----:B--2---:R-:W-:Y:S02]  /*59590*/  F2FP.BF16.F32.PACK_AB R5, R4, R5 ;  /* 0x000000050405723e */ /* 0x004fe400000010ff */
[----:B------:R1:W5:Y:S04]  /*595a0*/  LDL.LU R4, [R1+0x2258] ;  /* 0x0022580001047983 */ /* 0x0003680000300800 */
[----:B------:R0:W-:Y:S04]  /*595b0*/  STL [R1+0x1b8], R5 ;  /* 0x0001b80501007387 */ /* 0x0001e80000100800 */
[----:B0-----:R1:W5:Y:S04]  /*595c0*/  LDL.LU R5, [R1+0x2254] ;  /* 0x0022540001057983 */ /* 0x0013680000300800 */
        /* <DEDUP_REMOVED lines=33> */
[----:B------:R-:W2:Y:S01]  /*597e0*/  LDL.LU R29, [R1+0x21f8] ;  /* 0x0021f800011d7983 */ /* 0x000ea20000300800 */
[----:B------:R-:W-:-:S03]  /*597f0*/  F2FP.BF16.F32.PACK_AB R2, R2, R0 ;  /* 0x000000000202723e */ /* 0x000fc600000010ff */
[----:B------:R1:W-:Y:S01]  /*59800*/  STL [R1+0x8], R28 ;  /* 0x0000081c01007387 */ /* 0x0003e20000100800 */
[----:B--2---:R-:W-:-:S05]  /*59810*/  F2FP.BF16.F32.PACK_AB R0, R3, R29 ;  /* 0x0000001d0300723e */ /* 0x004fca00000010ff */
[----:B------:R1:W-:Y:S04]  /*59820*/  STL [R1], R0 ;  /* 0x0000000001007387 */ /* 0x0003e80000100800 */
[----:B------:R1:W-:Y:S02]  /*59830*/  STL [R1+0x4], R2 ;  /* 0x0000040201007387 */ /* 0x0003e40000100800 */
.L_x_0:
[----:B-----5:R-:W-:Y:S01]  /*59840*/  STL.64 [R1+0x2518], R6 ;  /* 0x0025180601007387 */ /* 0x020fe20000100a00 */
[----:B-1----:R-:W1:Y:S01]  /*59850*/  S2R R0, SR_TID.X ;  /* 0x0000000000007919 */ /* 0x002e620000002100 */
[----:B------:R-:W2:Y:S01]  /*59860*/  S2UR UR5, SR_CgaCtaId ;  /* 0x00000000000579c3 */ /* 0x000ea20000008800 */
[----:B------:R-:W-:Y:S01]  /*59870*/  UMOV UR4, 0x400 ;  /* 0x0000040000047882 */ /* 0x000fe20000000000 */
[----:B------:R-:W3:Y:S01]  /*59880*/  LDCU.64 UR6, c[0x0][0x390] ;  /* 0x00007200ff0677ac */ /* 0x000ee20008000a00 */
[----:B------:R4:W-:Y:S01]  /*59890*/  STL.64 [R1+0x2510], R4 ;  /* 0x0025100401007387 */ /* 0x0009e20000100a00 */
[----:B------:R-:W0:Y:S01]  /*598a0*/  LDCU.64 UR24, c[0x0][0x398] ;  /* 0x00007300ff1877ac */ /* 0x000e220008000a00 */
[----:B------:R-:W0:Y:S01]  /*598b0*/  LDCU.64 UR30, c[0x0][0x398] ;  /* 0x00007300ff1e77ac */ /* 0x000e220008000a00 */
[----:B------:R-:W0:Y:S01]  /*598c0*/  LDCU UR26, c[0x0][0x3b8] ;  /* 0x00007700ff1a77ac */ /* 0x000e220008000800 */
[----:B----4-:R-:W4:Y:S01]  /*598d0*/  LDL.LU R4, [R1+0x190] ;  /* 0x0001900001047983 */ /* 0x010f220000300800 */
[----:B------:R-:W0:Y:S03]  /*598e0*/  LDCU.64 UR22, c[0x0][0x398] ;  /* 0x00007300ff1677ac */ /* 0x000e260008000a00 */
[----:B------:R-:W4:Y:S01]  /*598f0*/  LDL.LU R5, [R1+0x194] ;  /* 0x0001940001057983 */ /* 0x000f220000300800 */
[----:B------:R-:W0:Y:S03]  /*59900*/  LDCU.64 UR20, c[0x0][0x398] ;  /* 0x00007300ff1477ac */ /* 0x000e260008000a00 */
[----:B------:R-:W2:Y:S01]  /*59910*/  LDL.LU R6, [R1+0x198] ;  /* 0x0001980001067983 */ /* 0x000ea20000300800 */
[----:B------:R-:W0:Y:S03]  /*59920*/  LDCU.64 UR18, c[0x0][0x398] ;  /* 0x00007300ff1277ac */ /* 0x000e260008000a00 */
[----:B------:R-:W2:Y:S01]  /*59930*/  LDL.LU R7, [R1+0x19c] ;  /* 0x00019c0001077983 */ /* 0x000ea20000300800 */
[----:B------:R-:W0:Y:S01]  /*59940*/  LDCU.64 UR28, c[0x0][0x398] ;  /* 0x00007300ff1c77ac */ /* 0x000e220008000a00 */
[----:B------:R-:W0:Y:S01]  /*59950*/  LDCU.64 UR16, c[0x0][0x398] ;  /* 0x00007300ff1077ac */ /* 0x000e220008000a00 */
[----:B------:R-:W0:Y:S01]  /*59960*/  LDCU.64 UR14, c[0x0][0x398] ;  /* 0x00007300ff0e77ac */ /* 0x000e220008000a00 */
[----:B------:R-:W0:Y:S01]  /*59970*/  LDCU.64 UR12, c[0x0][0x398] ;  /* 0x00007300ff0c77ac */ /* 0x000e220008000a00 */
[----:B------:R-:W0:Y:S01]  /*59980*/  LDCU.64 UR10, c[0x0][0x398] ;  /* 0x00007300ff0a77ac */ /* 0x000e220008000a00 */
[----:B------:R-:W0:Y:S01]  /*59990*/  LDCU UR45, c[0x0][0x398] ;  /* 0x00007300ff2d77ac */ /* 0x000e220008000800 */
        /* <DEDUP_REMOVED lines=46> */
[----:B--2---:R-:W-:Y:S04]  /*59c80*/  STL.64 [R1+0x25b8], R6 ;  /* 0x0025b80601007387 */ /* 0x004fe80000100a00 */
[----:B----4-:R-:W-:Y:S04]  /*59c90*/  STL.64 [R1+0x25b0], R4 ;  /* 0x0025b00401007387 */ /* 0x010fe80000100a00 */
[----:B------:R-:W-:Y:S04]  /*59ca0*/  STL.64 [R1+0x2508], R10 ;  /* 0x0025080a01007387 */ /* 0x000fe80000100a00 */
[----:B------:R2:W-:Y:S04]  /*59cb0*/  STL.64 [R1+0x2500], R8 ;  /* 0x0025000801007387 */ /* 0x0005e80000100a00 */
[----:B--2---:R-:W2:Y:S04]  /*59cc0*/  LDL.LU R8, [R1+0x1a0] ;  /* 0x0001a00001087983 */ /* 0x004ea80000300800 */
[----:B------:R-:W2:Y:S04]  /*59cd0*/  LDL.LU R9, [R1+0x1a4] ;  /* 0x0001a40001097983 */ /* 0x000ea80000300800 */
[----:B------:R-:W2:Y:S04]  /*59ce0*/  LDL.LU R10, [R1+0x1a8] ;  /* 0x0001a800010a7983 */ /* 0x000ea80000300800 */
[----:B------:R-:W2:Y:S04]  /*59cf0*/  LDL.LU R11, [R1+0x1ac] ;  /* 0x0001ac00010b7983 */ /* 0x000ea80000300800 */
[----:B------:R-:W-:Y:S04]  /*59d00*/  STL.64 [R1+0x24f8], R14 ;  /* 0x0024f80e01007387 */ /* 0x000fe80000100a00 */
[----:B------:R4:W-:Y:S04]  /*59d10*/  STL.64 [R1+0x24f0], R12 ;  /* 0x0024f00c01007387 */ /* 0x0009e80000100a00 */
[----:B----4-:R-:W4:Y:S04]  /*59d20*/  LDL.LU R12, [R1+0x1b0] ;  /* 0x0001b000010c7983 */ /* 0x010f280000300800 */
[----:B------:R-:W4:Y:S04]  /*59d30*/  LDL.LU R13, [R1+0x1b4] ;  /* 0x0001b400010d7983 */ /* 0x000f280000300800 */
[----:B------:R-:W4:Y:S04]  /*59d40*/  LDL.LU R14, [R1+0x1b8] ;  /* 0x0001b800010e7983 */ /* 0x000f280000300800 */
[----:B------:R-:W4:Y:S04]  /*59d50*/  LDL.LU R15, [R1+0x1bc] ;  /* 0x0001bc00010f7983 */ /* 0x000f280000300800 */
[----:B------:R-:W2:Y:S04]  /*59d60*/  LDL.LU R4, [R1] ;  /* 0x0000000001047983 */ /* 0x000ea80000300800 */
[----:B------:R-:W2:Y:S04]  /*59d70*/  LDL.LU R5, [R1+0x4] ;  /* 0x0000040001057983 */ /* 0x000ea80000300800 */
[----:B------:R-:W2:Y:S04]  /*59d80*/  LDL.LU R6, [R1+0x8] ;  /* 0x0000080001067983 */ /* 0x000ea80000300800 */
[----:B------:R-:W2:Y:S04]  /*59d90*/  LDL.LU R7, [R1+0xc] ;  /* 0x00000c0001077983 */ /* 0x000ea80000300800 */
[----:B------:R-:W-:Y:S04]  /*59da0*/  STL.64 [R1+0x24e8], R18 ;  /* 0x0024e81201007387 */ /* 0x000fe80000100a00 */
[----:B------:R0:W-:Y:S04]  /*59db0*/  STL.64 [R1+0x24e0], R16 ;  /* 0x0024e01001007387 */ /* 0x0001e80000100a00 */
[----:B0-----:R-:W3:Y:S04]  /*59dc0*/  LDL.LU R16, [R1+0x1c0] ;  /* 0x0001c00001107983 */ /* 0x001ee80000300800 */
[----:B------:R-:W3:Y:S04]  /*59dd0*/  LDL.LU R17, [R1+0x1c4] ;  /* 0x0001c40001117983 */ /* 0x000ee80000300800 */
[----:B------:R-:W3:Y:S04]  /*59de0*/  LDL.LU R18, [R1+0x1c8] ;  /* 0x0001c80001127983 */ /* 0x000ee80000300800 */
[----:B------:R-:W3:Y:S04]  /*59df0*/  LDL.LU R19, [R1+0x1cc] ;  /* 0x0001cc0001137983 */ /* 0x000ee80000300800 */
[----:B------:R-:W-:Y:S04]  /*59e00*/  STL.64 [R1+0x24d8], R22 ;  /* 0x0024d81601007387 */ /* 0x000fe80000100a00 */
[----:B------:R0:W-:Y:S04]  /*59e10*/  STL.64 [R1+0x24d0], R20 ;  /* 0x0024d01401007387 */ /* 0x0001e80000100a00 */
[----:B0-----:R-:W3:Y:S04]  /*59e20*/  LDL.LU R20, [R1+0x1d0] ;  /* 0x0001d00001147983 */ /* 0x001ee80000300800 */
[----:B------:R-:W3:Y:S04]  /*59e30*/  LDL.LU R21, [R1+0x1d4] ;  /* 0x0001d40001157983 */ /* 0x000ee80000300800 */
[----:B------:R-:W3:Y:S04]  /*59e40*/  LDL.LU R22, [R1+0x1d8] ;  /* 0x0001d80001167983 */ /* 0x000ee80000300800 */
[----:B------:R-:W3:Y:S01]  /*59e50*/  LDL.LU R23, [R1+0x1dc] ;  /* 0x0001dc0001177983 */ /* 0x000ee20000300800 */
[C---:B-1----:R-:W-:Y:S01]  /*59e60*/  IMAD.SHL.U32 R3, R0.reuse, 0x10, RZ ;  /* 0x0000001000037824 */ /* 0x042fe200078e00ff */
[----:B------:R-:W-:Y:S01]  /*59e70*/  ULEA UR4, UR5, UR4, 0x18 ;  /* 0x0000000405047291 */ /* 0x000fe2000f8ec0ff */
[C---:B------:R-:W-:Y:S01]  /*59e80*/  IMAD.SHL.U32 R2, R0.reuse, 0x20, RZ ;  /* 0x0000002000027824 */ /* 0x040fe200078e00ff */
[----:B------:R0:W-:Y:S01]  /*59e90*/  STL.64 [R1+0x24c8], R26 ;  /* 0x0024c81a01007387 */ /* 0x0001e20000100a00 */
[----:B------:R-:W-:Y:S01]  /*59ea0*/  IMAD.SHL.U32 R28, R0, 0x8, RZ ;  /* 0x00000008001c7824 */ /* 0x000fe200078e00ff */
[----:B------:R-:W-:-:S02]  /*59eb0*/  LOP3.LUT R3, R3, 0xf0, RZ, 0xc0, !PT ;  /* 0x000000f003037812 */ /* 0x000fc400078ec0ff */
[----:B------:R-:W-:Y:S01]  /*59ec0*/  LOP3.LUT R2, R2, 0x200, RZ, 0xc0, !PT ;  /* 0x0000020002027812 */ /* 0x000fe200078ec0ff */
[----:B------:R-:W-:Y:S03]  /*59ed0*/  STL.64 [R1+0x24c0], R24 ;  /* 0x0024c01801007387 */ /* 0x000fe60000100a00 */
[----:B------:R-:W-:Y:S01]  /*59ee0*/  IADD3 R0, PT, PT, R2, UR4, R3 ;  /* 0x0000000402007c10 */ /* 0x000fe2000fffe003 */
[----:B------:R-:W-:Y:S01]  /*59ef0*/  STL [R1+0x2220], R29 ;  /* 0x0022201d01007387 */ /* 0x000fe20000100800 */
[----:B------:R-:W-:Y:S01]  /*59f00*/  LOP3.LUT R2, R28, 0x100, RZ, 0xc0, !PT ;  /* 0x000001001c027812 */ /* 0x000fe200078ec0ff */
[----:B0-----:R-:W0:Y:S04]  /*59f10*/  S2R R27, SR_TID.X ;  /* 0x00000000001b7919 */ /* 0x001e280000002100 */
[----:B------:R-:W-:Y:S01]  /*59f20*/  IMAD.IADD R0, R0, 0x1, R2 ;  /* 0x0000000100007824 */ /* 0x000fe200078e0202 */
[----:B------:R-:W-:Y:S06]  /*59f30*/  BAR.SYNC.DEFER_BLOCKING 0x0 ;  /* 0x0000000000007b1d */ /* 0x000fec0000010000 */
[----:B------:R-:W-:Y:S01]  /*59f40*/  STL [R1+0x22bc], R28 ;  /* 0x0022bc1c01007387 */ /* 0x000fe20000100800 */
[----:B0-----:R-:W-:-:S04]  /*59f50*/  LOP3.LUT R27, R27, 0x3f, RZ, 0xc0, !PT ;  /* 0x0000003f1b1b7812 */ /* 0x001fc800078ec0ff */
[----:B------:R-:W-:Y:S01]  /*59f60*/  LEA R2, R27, UR4, 0x4 ;  /* 0x000000041b027c11 */ /* 0x000fe2000f8e20ff */
[----:B------:R-:W0:Y:S01]  /*59f70*/  LDCU.64 UR4, c[0x0][0x398] ;  /* 0x00007300ff0477ac */ /* 0x000e220008000a00 */
[----:B--2---:R1:W-:Y:S01]  /*59f80*/  STSM.16.M88.4 [R0], R4 ;  /* 0x0000000400007844 */ /* 0x0043e20000000200 */
[----:B------:R-:W-:Y:S06]  /*59f90*/  BAR.SYNC.DEFER_BLOCKING 0x0 ;  /* 0x0000000000007b1d */ /* 0x000fec0000010000 */
[----:B-1----:R-:W2:Y:S04]  /*59fa0*/  LDL.LU.64 R6, [R1+0x25b8] ;  /* 0x0025b80001067983 */ /* 0x002ea80000300a00 */
[----:B------:R-:W2:Y:S04]  /*59fb0*/  LDL.LU.64 R4, [R1+0x25b0] ;  /* 0x0025b00001047983 */ /* 0x000ea80000300a00 */
[----:B------:R-:W1:Y:S01]  /*59fc0*/  LDS.128 R24, [R2] ;  /* 0x0000000002187984 */ /* 0x000e620000000c00 */
[----:B------:R-:W-:Y:S06]  /*59fd0*/  BAR.SYNC.DEFER_BLOCKING 0x0 ;  /* 0x0000000000007b1d */ /* 0x000fec0000010000 */
[----:B---3--:R-:W-:Y:S02]  /*59fe0*/  STSM.16.M88.4 [R0], R20 ;  /* 0x0000001400007844 */ /* 0x008fe40000000200 */
[----:B------:R-:W-:Y:S06]  /*59ff0*/  BAR.SYNC.DEFER_BLOCKING 0x0 ;  /* 0x0000000000007b1d */ /* 0x000fec0000010000 */
[----:B-1----:R-:W-:Y:S04]  /*5a000*/  STL.64 [R1+0x260], R24 ;  /* 0x0002601801007387 */ /* 0x002fe80000100a00 */
[----:B------:R-:W-:Y:S04]  /*5a010*/  STL.64 [R1+0x268], R26 ;  /* 0x0002681a01007387 */ /* 0x000fe80000100a00 */
[----:B------:R-:W1:Y:S01]  /*5a020*/  LDS.128 R20, [R2] ;  /* 0x0000000002147984 */ /* 0x000e620000000c00 */
[----:B------:R-:W-:Y:S06]  /*5a030*/  BAR.SYNC.DEFER_BLOCKING 0x0 ;  /* 0x0000000000007b1d */ /* 0x000fec0000010000 */
[----:B------:R-:W-:Y:S02]  /*5a040*/  STSM.16.M88.4 [R0], R16 ;  /* 0x0000001000007844 */ /* 0x000fe40000000200 */
[----:B------:R-:W-:Y:S06]  /*5a050*/  BAR.SYNC.DEFER_BLOCKING 0x0 ;  /* 0x0000000000007b1d */ /* 0x000fec0000010000 */
[----:B-1----:R-:W-:Y:S04]  /*5a060*/  STL.64 [R1+0x1d0], R20 ;  /* 0x0001d01401007387 */ /* 0x002fe80000100a00 */
[----:B------:R-:W-:Y:S04]  /*5a070*/  STL.64 [R1+0x1d8], R22 ;  /* 0x0001d81601007387 */ /* 0x000fe80000100a00 */
[----:B------:R-:W1:Y:S01]  /*5a080*/  LDS.128 R16, [R2] ;  /* 0x0000000002107984 */ /* 0x000e620000000c00 */
[----:B------:R-:W-:Y:S06]  /*5a090*/  BAR.SYNC.DEFER_BLOCKING 0x0 ;  /* 0x0000000000007b1d */ /* 0x000fec0000010000 */
[----:B----4-:R-:W-:Y:S02]  /*5a0a0*/  STSM.16.M88.4 [R0], R12 ;  /* 0x0000000c00007844 */ /* 0x010fe40000000200 */
        /* <DEDUP_REMOVED lines=11> */
[----:B-1----:R-:W-:Y:S04]  /*5a160*/  STL.64 [R1+0x1a0], R8 ;  /* 0x0001a00801007387 */ /* 0x002fe80000100a00 */
[----:B------:R-:W-:Y:S04]  /*5a170*/  STL.64 [R1+0x1a8], R10 ;  /* 0x0001a80a01007387 */ /* 0x000fe80000100a00 */
[----:B------:R-:W3:Y:S04]  /*5a180*/  LDL.LU R24, [R1+0x160] ;  /* 0x0001600001187983 */ /* 0x000ee80000300800 */
[----:B------:R-:W3:Y:S04]  /*5a190*/  LDL.LU R25, [R1+0x164] ;  /* 0x0001640001197983 */ /* 0x000ee80000300800 */
[----:B------:R-:W4:Y:S04]  /*5a1a0*/  LDL.LU R26, [R1+0x168] ;  /* 0x00016800011a7983 */ /* 0x000f280000300800 */
[----:B------:R-:W4:Y:S04]  /*5a1b0*/  LDL.LU R27, [R1+0x16c] ;  /* 0x00016c00011b7983 */ /* 0x000f280000300800 */
[----:B--2---:R-:W-:Y:S01]  /*5a1c0*/  STSM.16.M88.4 [R0], R4 ;  /* 0x0000000400007844 */ /* 0x004fe20000000200 */
[----:B------:R-:W-:Y:S06]  /*5a1d0*/  BAR.SYNC.DEFER_BLOCKING 0x0 ;  /* 0x0000000000007b1d */ /* 0x000fec0000010000 */
[----:B----4-:R-:W-:Y:S04]  /*5a1e0*/  STL.64 [R1+0x2588], R26 ;  /* 0x0025881a01007387 */ /* 0x010fe80000100a00 */
        /* <DEDUP_REMOVED lines=9> */
[----:B------:R-:W3:Y:S04]  /*5a280*/  LDL.LU R26, [R1+0x188] ;  /* 0x00018800011a7983 */ /* 0x000ee80000300800 */
[----:B------:R-:W3:Y:S04]  /*5a290*/  LDL.LU R27, [R1+0x18c] ;  /* 0x00018c00011b7983 */ /* 0x000ee80000300800 */
[----:B---3--:R-:W-:Y:S04]  /*5a2a0*/  STL.64 [R1+0x25a8], R26 ;  /* 0x0025a81a01007387 */ /* 0x008fe80000100a00 */
[----:B--2---:R-:W-:Y:S04]  /*5a2b0*/  STL.64 [R1+0x25a0], R24 ;  /* 0x0025a01801007387 */ /* 0x004fe80000100a00 */
[----:B------:R-:W1:Y:S04]  /*5a2c0*/  LDS.128 R24, [R2] ;  /* 0x0000000002187984 */ /* 0x000e680000000c00 */
[----:B------:R-:W2:Y:S04]  /*5a2d0*/  LDL.LU R20, [R1+0x150] ;  /* 0x0001500001147983 */ /* 0x000ea80000300800 */
[----:B------:R-:W2:Y:S04]  /*5a2e0*/  LDL.LU R21, [R1+0x154] ;  /* 0x0001540001157983 */ /* 0x000ea80000300800 */
[----:B------:R-:W2:Y:S04]  /*5a2f0*/  LDL.LU R22, [R1+0x158] ;  /* 0x0001580001167983 */ /* 0x000ea80000300800 */
[----:B------:R-:W2:Y:S04]  /*5a300*/  LDL.LU R23, [R1+0x15c] ;  /* 0x00015c0001177983 */ /* 0x000ea80000300800 */
[----:B------:R-:W3:Y:S04]  /*5a310*/  LDL.LU R16, [R1+0x140] ;  /* 0x0001400001107983 */ /* 0x000ee80000300800 */
[----:B------:R-:W3:Y:S04]  /*5a320*/  LDL.LU R17, [R1+0x144] ;  /* 0x0001440001117983 */ /* 0x000ee80000300800 */
[----:B------:R-:W3:Y:S04]  /*5a330*/  LDL.LU R18, [R1+0x148] ;  /* 0x0001480001127983 */ /* 0x000ee80000300800 */
[----:B------:R-:W3:Y:S04]  /*5a340*/  LDL.LU R19, [R1+0x14c] ;  /* 0x00014c0001137983 */ /* 0x000ee80000300800 */
[----:B------:R-:W4:Y:S04]  /*5a350*/  LDL.LU R12, [R1+0x130] ;  /* 0x00013000010c7983 */ /* 0x000f280000300800 */
[----:B------:R-:W4:Y:S04]  /*5a360*/  LDL.LU R13, [R1+0x134] ;  /* 0x00013400010d7983 */ /* 0x000f280000300800 */
[----:B------:R-:W4:Y:S04]  /*5a370*/  LDL.LU R14, [R1+0x138] ;  /* 0x00013800010e7983 */ /* 0x000f280000300800 */
[----:B------:R-:W4:Y:S04]  /*5a380*/  LDL.LU R15, [R1+0x13c] ;  /* 0x00013c00010f7983 */ /* 0x000f280000300800 */
        /* <DEDUP_REMOVED lines=8> */
[----:B-1----:R-:W-:Y:S04]  /*5a410*/  STL.64 [R1+0x190], R24 ;  /* 0x0001901801007387 */ /* 0x002fe80000100a00 */
[----:B------:R1:W-:Y:S01]  /*5a420*/  STL.64 [R1+0x198], R26 ;  /* 0x0001981a01007387 */ /* 0x0003e20000100a00 */
[----:B------:R-:W-:Y:S06]  /*5a430*/  BAR.SYNC.DEFER_BLOCKING 0x0 ;  /* 0x0000000000007b1d */ /* 0x000fec0000010000 */
[----:B-1----:R-:W2:Y:S04]  /*5a440*/  LDL.LU.64 R26, [R1+0x25a8] ;  /* 0x0025a800011a7983 */ /* 0x002ea80000300a00 */
[----:B------:R-:W2:Y:S04]  /*5a450*/  LDL.LU.64 R24, [R1+0x25a0] ;  /* 0x0025a00001187983 */ /* 0x000ea80000300a00 */
[----:B--2---:R-:W-:Y:S01]  /*5a460*/  STSM.16.M88.4 [R0], R24 ;  /* 0x0000001800007844 */ /* 0x004fe20000000200 */
[----:B------:R-:W-:Y:S06]  /*5a470*/  BAR.SYNC.DEFER_BLOCKING 0x0 ;  /* 0x0000000000007b1d */ /* 0x000fec0000010000 */
[----:B------:R-:W1:Y:S04]  /*5a480*/  LDS.128 R24, [R2] ;  /* 0x0000000002187984 */ /* 0x000e680000000c00 */
[----:B-1----:R-:W-:Y:S04]  /*5a490*/  STL.64 [R1+0x180], R24 ;  /* 0x0001801801007387 */ /* 0x002fe80000100a00 */
[----:B------:R1:W-:Y:S04]  /*5a4a0*/  STL.64 [R1+0x188], R26 ;  /* 0x0001881a01007387 */ /* 0x0003e80000100a00 */
[----:B-1----:R-:W2:Y:S04]  /*5a4b0*/  LDL.LU.64 R26, [R1+0x2598] ;  /* 0x00259800011a7983 */ /* 0x002ea80000300a00 */
[----:B------:R-:W2:Y:S01]  /*5a4c0*/  LDL.LU.64 R24, [R1+0x2590] ;  /* 0x0025900001187983 */ /* 0x000ea20000300a00 */
[----:B------:R-:W-:Y:S06]  /*5a4d0*/  BAR.SYNC.DEFER_BLOCKING 0x0 ;  /* 0x0000000000007b1d */ /* 0x000fec0000010000 */
[----:B--2---:R-:W-:Y:S02]  /*5a4e0*/  STSM.16.M88.4 [R0], R24 ;  /* 0x0000001800007844 */ /* 0x004fe40000000200 */
[----:B------:R-:W-:Y:S06]  /*5a4f0*/  BAR.SYNC.DEFER_BLOCKING 0x0 ;  /* 0x0000000000007b1d */ /* 0x000fec0000010000 */
[----:B------:R-:W1:Y:S04]  /*5a500*/  LDS.128 R24, [R2] ;  /* 0x0000000002187984 */ /* 0x000e680000000c00 */
[----:B-1----:R-:W-:Y:S04]  /*5a510*/  STL.64 [R1], R24 ;  /* 0x0000001801007387 */ /* 0x002fe80000100a00 */
[----:B------:R1:W-:Y:S04]  /*5a520*/  STL.64 [R1+0x8], R26 ;  /* 0x0000081a01007387 */ /* 0x0003e80000100a00 */
[----:B-1----:R-:W2:Y:S04]  /*5a530*/  LDL.LU.64 R26, [R1+0x2588] ;  /* 0x00258800011a7983 */ /* 0x002ea80000300a00 */
[----:B------:R-:W2:Y:S01]  /*5a540*/  LDL.LU.64 R24, [R1+0x2580] ;  /* 0x0025800001187983 */ /* 0x000ea20000300a00 */
[----:B------:R-:W-:Y:S06]  /*5a550*/  BAR.SYNC.DEFER_BLOCKING 0x0 ;  /* 0x0000000000007b1d */ /* 0x000fec0000010000 */
[----:B--2---:R-:W-:Y:S02]  /*5a560*/  STSM.16.M88.4 [R0], R24 ;  /* 0x0000001800007844 */ /* 0x004fe40000000200 */
[----:B------:R-:W-:Y:S06]  /*5a570*/  BAR.SYNC.DEFER_BLOCKING 0x0 ;  /* 0x0000000000007b1d */ /* 0x000fec0000010000 */
[----:B------:R-:W1:Y:S02]  /*5a580*/  LDS.128 R24, [R2] ;  /* 0x0000000002187984 */ /* 0x000e640000000c00 */
[----:B------:R-:W-:Y:S06]  /*5a590*/  BAR.SYNC.DEFER_BLOCKING 0x0 ;  /* 0x0000000000007b1d */ /* 0x000fec0000010000 */
[----:B------:R-:W-:Y:S02]  /*5a5a0*/  STSM.16.M88.4 [R0], R20 ;  /* 0x0000001400007844 */ /* 0x000fe40000000200 */
[----:B------:R-:W-:Y:S06]  /*5a5b0*/  BAR.SYNC.DEFER_BLOCKING 0x0 ;  /* 0x0000000000007b1d */ /* 0x000fec0000010000 */
[----:B------:R-:W2:Y:S02]  /*5a5c0*/  LDS.128 R20, [R2] ;  /* 0x0000000002147984 */ /* 0x000ea40000000c00 */
[----:B------:R-:W-:Y:S06]  /*5a5d0*/  BAR.SYNC.DEFER_BLOCKING 0x0 ;  /* 0x0000000000007b1d */ /* 0x000fec0000010000 */
[----:B---3--:R-:W-:Y:S02]  /*5a5e0*/  STSM.16.M88.4 [R0], R16 ;  /* 0x0000001000007844 */ /* 0x008fe40000000200 */
[----:B------:R-:W-:Y:S06]  /*5a5f0*/  BAR.SYNC.DEFER_BLOCKING 0x0 ;  /* 0x0000000000007b1d */ /* 0x000fec0000010000 */
[----:B------:R-:W3:Y:S02]  /*5a600*/  LDS.128 R16, [R2] ;  /* 0x0000000002107984 */ /* 0x000ee40000000c00 */
[----:B------:R-:W-:Y:S06]  /*5a610*/  BAR.SYNC.DEFER_BLOCKING 0x0 ;  /* 0x0000000000007b1d */ /* 0x000fec0000010000 */
[----:B----4-:R-:W-:Y:S02]  /*5a620*/  STSM.16.M88.4 [R0], R12 ;  /* 0x0000000c00007844 */ /* 0x010fe40000000200 */
[----:B------:R-:W-:Y:S06]  /*5a630*/  BAR.SYNC.DEFER_BLOCKING 0x0 ;  /* 0x0000000000007b1d */ /* 0x000fec0000010000 */
[----:B------:R-:W4:Y:S02]  /*5a640*/  LDS.128 R12, [R2] ;  /* 0x00000000020c7984 */ /* 0x000f240000000c00 */
[----:B------:R-:W-:Y:S06]  /*5a650*/  BAR.SYNC.DEFER_BLOCKING 0x0 ;  /* 0x0000000000007b1d */ /* 0x000fec0000010000 */
[----:B------:R-:W-:Y:S02]  /*5a660*/  STSM.16.M88.4 [R0], R8 ;  /* 0x0000000800007844 */ /* 0x000fe40000000200 */
[----:B------:R-:W-:Y:S06]  /*5a670*/  BAR.SYNC.DEFER_BLOCKING 0x0 ;  /* 0x0000000000007b1d */ /* 0x000fec0000010000 */
[----:B------:R-:W0:Y:S04]  /*5a680*/  LDS.128 R8, [R2] ;  /* 0x0000000002087984 */ /* 0x000e280000000c00 */
[----:B-1----:R1:W-:Y:S04]  /*5a690*/  STL.64 [R1+0x160], R24 ;  /* 0x0001601801007387 */ /* 0x0023e80000100a00 */
[----:B------:R0:W-:Y:S04]  /*5a6a0*/  STL.64 [R1+0x168], R26 ;  /* 0x0001681a01007387 */ /* 0x0001e80000100a00 */
[----:B--2---:R-:W-:Y:S04]  /*5a6b0*/  STL.64 [R1+0x150], R20 ;  /* 0x0001501401007387 */ /* 0x004fe80000100a00 */
[----:B------:R-:W-:Y:S04]  /*5a6c0*/  STL.64 [R1+0x158], R22 ;  /* 0x0001581601007387 */ /* 0x000fe80000100a00 */
[----:B---3--:R-:W-:Y:S04]  /*5a6d0*/  STL.64 [R1+0x140], R16 ;  /* 0x0001401001007387 */ /* 0x008fe80000100a00 */
[----:B------:R-:W-:Y:S04]  /*5a6e0*/  STL.64 [R1+0x148], R18 ;  /* 0x0001481201007387 */ /* 0x000fe80000100a00 */
[----:B----4-:R-:W-:Y:S04]  /*5a6f0*/  STL.64 [R1+0x130], R12 ;  /* 0x0001300c01007387 */ /* 0x010fe80000100a00 */
[----:B------:R-:W-:Y:S01]  /*5a700*/  STL.64 [R1+0x138], R14 ;  /* 0x0001380e01007387 */ /* 0x000fe20000100a00 */
[----:B------:R-:W-:Y:S06]  /*5a710*/  BAR.SYNC.DEFER_BLOCKING 0x0 ;  /* 0x0000000000007b1d */ /* 0x000fec0000010000 */
[----:B0-----:R-:W-:Y:S04]  /*5a720*/  STL.64 [R1+0x120], R8 ;  /* 0x0001200801007387 */ /* 0x001fe80000100a00 */
[----:B------:R-:W-:Y:S04]  /*5a730*/  STL.64 [R1+0x128], R10 ;  /* 0x0001280a01007387 */ /* 0x000fe80000100a00 */
[----:B-1----:R-:W2:Y:S04]  /*5a740*/  LDL.LU R24, [R1+0xe0] ;  /* 0x0000e00001187983 */ /* 0x002ea80000300800 */
        /* <DEDUP_REMOVED lines=9> */
[----:B------:R-:W-:Y:S01]  /*5a7e0*/  STSM.16.M88.4 [R0], R4 ;  /* 0x0000000400007844 */ /* 0x000fe20000000200 */
[----:B------:R-:W-:Y:S06]  /*5a7f0*/  BAR.SYNC.DEFER_BLOCKING 0x0 ;  /* 0x0000000000007b1d */ /* 0x000fec0000010000 */
[----:B---3--:R-:W-:Y:S04]  /*5a800*/  STL.64 [R1+0x2568], R26 ;  /* 0x0025681a01007387 */ /* 0x008fe80000100a00 */
[----:B--2---:R0:W-:Y:S04]  /*5a810*/  STL.64 [R1+0x2560], R24 ;  /* 0x0025601801007387 */ /* 0x0041e80000100a00 */
[----:B0-----:R-:W2:Y:S04]  /*5a820*/  LDL.LU R24, [R1+0x100] ;  /* 0x0001000001187983 */ /* 0x001ea80000300800 */
[----:B------:R-:W2:Y:S04]  /*5a830*/  LDL.LU R25, [R1+0x104] ;  /* 0x0001040001197983 */ /* 0x000ea80000300800 */
[----:B------:R-:W3:Y:S04]  /*5a840*/  LDL.LU R26, [R1+0x108] ;  /* 0x00010800011a7983 */ /* 0x000ee80000300800 */
[----:B------:R-:W3:Y:S04]  /*5a850*/  LDL.LU R27, [R1+0x10c] ;  /* 0x00010c00011b7983 */ /* 0x000ee80000300800 */
[----:B---3--:R-:W-:Y:S04]  /*5a860*/  STL.64 [R1+0x2578], R26 ;  /* 0x0025781a01007387 */ /* 0x008fe80000100a00 */
[----:B--2---:R-:W-:Y:S04]  /*5a870*/  STL.64 [R1+0x2570], R24 ;  /* 0x0025701801007387 */ /* 0x004fe80000100a00 */
[----:B------:R-:W0:Y:S04]  /*5a880*/  LDS.128 R24, [R2] ;  /* 0x0000000002187984 */ /* 0x000e280000000c00 */
        /* <DEDUP_REMOVED lines=20> */
[----:B0-----:R-:W-:Y:S04]  /*5a9d0*/  STL.64 [R1+0x110], R24 ;  /* 0x0001101801007387 */ /* 0x001fe80000100a00 */
[----:B------:R0:W-:Y:S01]  /*5a9e0*/  STL.64 [R1+0x118], R26 ;  /* 0x0001181a01007387 */ /* 0x0001e20000100a00 */
[----:B------:R-:W-:Y:S06]  /*5a9f0*/  BAR.SYNC.DEFER_BLOCKING 0x0 ;  /* 0x0000000000007b1d */ /* 0x000fec0000010000 */
[----:B0-----:R-:W2:Y:S04]  /*5aa00*/  LDL.LU.64 R26, [R1+0x2578] ;  /* 0x00257800011a7983 */ /* 0x001ea80000300a00 */
[----:B------:R-:W2:Y:S04]  /*5aa10*/  LDL.LU.64 R24, [R1+0x2570] ;  /* 0x0025700001187983 */ /* 0x000ea80000300a00 */
[----:B--2---:R-:W-:Y:S01]  /*5aa20*/  STSM.16.M88.4 [R0], R24 ;  /* 0x0000001800007844 */ /* 0x004fe20000000200 */
[----:B------:R-:W-:Y:S06]  /*5aa30*/  BAR.SYNC.DEFER_BLOCKING 0x0 ;  /* 0x0000000000007b1d */ /* 0x000fec0000010000 */
[----:B------:R-:W0:Y:S04]  /*5aa40*/  LDS.128 R24, [R2] ;  /* 0x0000000002187984 */ /* 0x000e280000000c00 */
[----:B0-----:R-:W-:Y:S04]  /*5aa50*/  STL.64 [R1+0x100], R24 ;  /* 0x0001001801007387 */ /* 0x001fe80000100a00 */
[----:B------:R0:W-:Y:S04]  /*5aa60*/  STL.64 [R1+0x108], R26 ;  /* 0x0001081a01007387 */ /* 0x0001e80000100a00 */
[----:B0-----:R-:W2:Y:S04]  /*5aa70*/  LDL.LU.64 R26, [R1+0x2568] ;  /* 0x00256800011a7983 */ /* 0x001ea80000300a00 */
[----:B------:R-:W2:Y:S01]  /*5aa80*/  LDL.LU.64 R24, [R1+0x2560] ;  /* 0x0025600001187983 */ /* 0x000ea20000300a00 */
[----:B------:R-:W-:Y:S06]  /*5aa90*/  BAR.SYNC.DEFER_BLOCKING 0x0 ;  /* 0x0000000000007b1d */ /* 0x000fec0000010000 */
[----:B--2---:R-:W-:Y:S02]  /*5aaa0*/  STSM.16.M88.4 [R0], R24 ;  /* 0x0000001800007844 */ /* 0x004fe40000000200 */
        /* <DEDUP_REMOVED lines=9> */
[----:B------:R-:W0:Y:S02]  /*5ab40*/  LDS.128 R24, [R2] ;  /* 0x0000000002187984 */ /* 0x000e240000000c00 */
[----:B------:R-:W-:Y:S06]  /*5ab50*/  BAR.SYNC.DEFER_BLOCKING 0x0 ;  /* 0x0000000000007b1d */ /* 0x000fec0000010000 */
[----:B------:R-:W-:Y:S02]  /*5ab60*/  STSM.16.M88.4 [R0], R20 ;  /* 0x0000001400007844 */ /* 0x000fe40000000200 */
[----:B------:R-:W-:Y:S06]  /*5ab70*/  BAR.SYNC.DEFER_BLOCKING 0x0 ;  /* 0x0000000000007b1d */ /* 0x000fec0000010000 */
[----:B------:R-:W1:Y:S02]  /*5ab80*/  LDS.128 R20, [R2] ;  /* 0x0000000002147984 */ /* 0x000e640000000c00 */
[----:B------:R-:W-:Y:S06]  /*5ab90*/  BAR.SYNC.DEFER_BLOCKING 0x0 ;  /* 0x0000000000007b1d */ /* 0x000fec0000010000 */
[----:B---3--:R-:W-:Y:S02]  /*5aba0*/  STSM.16.M88.4 [R0], R16 ;  /* 0x0000001000007844 */ /* 0x008fe40000000200 */
[----:B------:R-:W-:Y:S06]  /*5abb0*/  BAR.SYNC.DEFER_BLOCKING 0x0 ;  /* 0x0000000000007b1d */ /* 0x000fec0000010000 */
[----:B------:R-:W2:Y:S02]  /*5abc0*/  LDS.128 R16, [R2] ;  /* 0x0000000002107984 */ /* 0x000ea40000000c00 */
[----:B------:R-:W-:Y:S06]  /*5abd0*/  BAR.SYNC.DEFER_BLOCKING 0x0 ;  /* 0x0000000000007b1d */ /* 0x000fec0000010000 */
[----:B----4-:R-:W-:Y:S02]  /*5abe0*/  STSM.16.M88.4 [R0], R12 ;  /* 0x0000000c00007844 */ /* 0x010fe40000000200 */
[----:B------:R-:W-:Y:S06]  /*5abf0*/  BAR.SYNC.DEFER_BLOCKING 0x0 ;  /* 0x0000000000007b1d */ /* 0x000fec0000010000 */
[----:B------:R-:W3:Y:S02]  /*5ac00*/  LDS.128 R12, [R2] ;  /* 0x00000000020c7984 */ /* 0x000ee40000000c00 */
[----:B------:R-:W-:Y:S06]  /*5ac10*/  BAR.SYNC.DEFER_BLOCKING 0x0 ;  /* 0x0000000000007b1d */ /* 0x000fec0000010000 */
[----:B------:R-:W-:Y:S02]  /*5ac20*/  STSM.16.M88.4 [R0], R8 ;  /* 0x0000000800007844 */ /* 0x000fe40000000200 */
[----:B------:R-:W-:Y:S06]  /*5ac30*/  BAR.SYNC.DEFER_BLOCKING 0x0 ;  /* 0x0000000000007b1d */ /* 0x000fec0000010000 */
[----:B------:R-:W4:Y:S02]  /*5ac40*/  LDS.128 R8, [R2] ;  /* 0x0000000002087984 */ /* 0x000f240000000c00 */
[----:B------:R-:W-:Y:S06]  /*5ac50*/  BAR.SYNC.DEFER_BLOCKING 0x0 ;  /* 0x0000000000007b1d */ /* 0x000fec0000010000 */
[----:B0-----:R-:W-:Y:S04]  /*5ac60*/  STL.64 [R1+0xe0], R24 ;  /* 0x0000e01801007387 */ /* 0x001fe80000100a00 */
[----:B------:R-:W-:Y:S04]  /*5ac70*/  STL.64 [R1+0xe8], R26 ;  /* 0x0000e81a01007387 */ /* 0x000fe80000100a00 */
[----:B-1----:R-:W-:Y:S04]  /*5ac80*/  STL.64 [R1+0xd0], R20 ;  /* 0x0000d01401007387 */ /* 0x002fe80000100a00 */
[----:B------:R-:W-:Y:S04]  /*5ac90*/  STL.64 [R1+0xd8], R22 ;  /* 0x0000d81601007387 */ /* 0x000fe80000100a00 */
[----:B--2---:R-:W-:Y:S04]  /*5aca0*/  STL.64 [R1+0xc0], R16 ;  /* 0x0000c01001007387 */ /* 0x004fe80000100a00 */
[----:B------:R-:W-:Y:S04]  /*5acb0*/  STL.64 [R1+0xc8], R18 ;  /* 0x0000c81201007387 */ /* 0x000fe80000100a00 */
[----:B---3--:R-:W-:Y:S04]  /*5acc0*/  STL.64 [R1+0xb0], R12 ;  /* 0x0000b00c01007387 */ /* 0x008fe80000100a00 */
[----:B------:R-:W-:Y:S04]  /*5acd0*/  STL.64 [R1+0xb8], R14 ;  /* 0x0000b80e01007387 */ /* 0x000fe80000100a00 */
[----:B----4-:R-:W-:Y:S04]  /*5ace0*/  STL.64 [R1+0xa0], R8 ;  /* 0x0000a00801007387 */ /* 0x010fe80000100a00 */
[----:B------:R0:W-:Y:S04]  /*5acf0*/  STSM.16.M88.4 [R0], R4 ;  /* 0x0000000400007844 */ /* 0x0001e80000000200 */
[----:B------:R-:W-:Y:S04]  /*5ad00*/  STL.64 [R1+0xa8], R10 ;  /* 0x0000a80a01007387 */ /* 0x000fe80000100a00 */
[----:B0-----:R-:W2:Y:S04]  /*5ad10*/  LDL.LU R4, [R1+0x60] ;  /* 0x0000600001047983 */ /* 0x001ea80000300800 */
[----:B------:R-:W2:Y:S04]  /*5ad20*/  LDL.LU R5, [R1+0x64] ;  /* 0x0000640001057983 */ /* 0x000ea80000300800 */
[----:B------:R-:W3:Y:S04]  /*5ad30*/  LDL.LU R6, [R1+0x68] ;  /* 0x0000680001067983 */ /* 0x000ee80000300800 */
[----:B------:R-:W3:Y:S01]  /*5ad40*/  LDL.LU R7, [R1+0x6c] ;  /* 0x00006c0001077983 */ /* 0x000ee20000300800 */
        /* <DEDUP_REMOVED lines=63> */
[----:B0-----:R-:W-:Y:S04]  /*5b140*/  STL.64 [R1+0x60], R4 ;  /* 0x0000600401007387 */ /* 0x001fe80000100a00 */
[----:B------:R0:W-:Y:S04]  /*5b150*/  STL.64 [R1+0x68], R6 ;  /* 0x0000680601007387 */ /* 0x0001e80000100a00 */
[----:B0-----:R-:W2:Y:S04]  /*5b160*/  LDL.LU.64 R6, [R1+0x2518] ;  /* 0x0025180001067983 */ /* 0x001ea80000300a00 */
[----:B------:R-:W2:Y:S04]  /*5b170*/  LDL.LU.64 R4, [R1+0x2510] ;  /* 0x0025100001047983 */ /* 0x000ea80000300a00 */
[----:B------:R-:W0:Y:S01]  /*5b180*/  LDS.128 R8, [R2] ;  /* 0x0000000002087984 */ /* 0x000e220000000c00 */
[----:B------:R-:W-:Y:S06]  /*5b190*/  BAR.SYNC.DEFER_BLOCKING 0x0 ;  /* 0x0000000000007b1d */ /* 0x000fec0000010000 */
[----:B---3--:R-:W-:Y:S02]  /*5b1a0*/  STSM.16.M88.4 [R0], R12 ;  /* 0x0000000c00007844 */ /* 0x008fe40000000200 */
[----:B------:R-:W-:Y:S06]  /*5b1b0*/  BAR.SYNC.DEFER_BLOCKING 0x0 ;  /* 0x0000000000007b1d */ /* 0x000fec0000010000 */
[----:B0-----:R-:W-:Y:S04]  /*5b1c0*/  STL.64 [R1+0x50], R8 ;  /* 0x0000500801007387 */ /* 0x001fe80000100a00 */
[----:B------:R0:W-:Y:S04]  /*5b1d0*/  STL.64 [R1+0x58], R10 ;  /* 0x0000580a01007387 */ /* 0x0001e80000100a00 */
[----:B0-----:R-:W3:Y:S04]  /*5b1e0*/  LDL.LU.64 R10, [R1+0x2508] ;  /* 0x00250800010a7983 */ /* 0x001ee80000300a00 */
[----:B------:R-:W3:Y:S04]  /*5b1f0*/  LDL.LU.64 R8, [R1+0x2500] ;  /* 0x0025000001087983 */ /* 0x000ee80000300a00 */
[----:B------:R-:W0:Y:S01]  /*5b200*/  LDS.128 R12, [R2] ;  /* 0x00000000020c7984 */ /* 0x000e220000000c00 */
[----:B------:R-:W-:Y:S06]  /*5b210*/  BAR.SYNC.DEFER_BLOCKING 0x0 ;  /* 0x0000000000007b1d */ /* 0x000fec0000010000 */
[----:B0-----:R-:W-:Y:S04]  /*5b220*/  STL.64 [R1+0x40], R12 ;  /* 0x0000400c01007387 */ /* 0x001fe80000100a00 */
[----:B------:R0:W-:Y:S04]  /*5b230*/  STL.64 [R1+0x48], R14 ;  /* 0x0000480e01007387 */ /* 0x0001e80000100a00 */
[----:B0-----:R-:W3:Y:S04]  /*5b240*/  LDL.LU.64 R14, [R1+0x24f8] ;  /* 0x0024f800010e7983 */ /* 0x001ee80000300a00 */
[----:B------:R-:W3:Y:S04]  /*5b250*/  LDL.LU.64 R12, [R1+0x24f0] ;  /* 0x0024f000010c7983 */ /* 0x000ee80000300a00 */
[----:B----4-:R-:W-:Y:S01]  /*5b260*/  STSM.16.M88.4 [R0], R16 ;  /* 0x0000001000007844 */ /* 0x010fe20000000200 */
[----:B------:R-:W-:Y:S06]  /*5b270*/  BAR.SYNC.DEFER_BLOCKING 0x0 ;  /* 0x0000000000007b1d */ /* 0x000fec0000010000 */
[----:B------:R-:W0:Y:S02]  /*5b280*/  LDS.128 R16, [R2] ;  /* 0x0000000002107984 */ /* 0x000e240000000c00 */
[----:B------:R-:W-:Y:S06]  /*5b290*/  BAR.SYNC.DEFER_BLOCKING 0x0 ;  /* 0x0000000000007b1d */ /* 0x000fec0000010000 */
[----:B------:R-:W-:Y:S02]  /*5b2a0*/  STSM.16.M88.4 [R0], R20 ;  /* 0x0000001400007844 */ /* 0x000fe40000000200 */
[----:B------:R-:W-:Y:S06]  /*5b2b0*/  BAR.SYNC.DEFER_BLOCKING 0x0 ;  /* 0x0000000000007b1d */ /* 0x000fec0000010000 */
[----:B------:R-:W1:Y:S02]  /*5b2c0*/  LDS.128 R20, [R2] ;  /* 0x0000000002147984 */ /* 0x000e640000000c00 */
[----:B------:R-:W-:Y:S06]  /*5b2d0*/  BAR.SYNC.DEFER_BLOCKING 0x0 ;  /* 0x0000000000007b1d */ /* 0x000fec0000010000 */
[----:B------:R-:W-:Y:S02]  /*5b2e0*/  STSM.16.M88.4 [R0], R24 ;  /* 0x0000001800007844 */ /* 0x000fe40000000200 */
[----:B------:R-:W-:Y:S06]  /*5b2f0*/  BAR.SYNC.DEFER_BLOCKING 0x0 ;  /* 0x0000000000007b1d */ /* 0x000fec0000010000 */
[----:B0-----:R-:W-:Y:S04]  /*5b300*/  STL.64 [R1+0x30], R16 ;  /* 0x0000301001007387 */ /* 0x001fe80000100a00 */
[----:B------:R0:W-:Y:S04]  /*5b310*/  STL.64 [R1+0x38], R18 ;  /* 0x0000381201007387 */ /* 0x0001e80000100a00 */
[----:B0-----:R-:W4:Y:S04]  /*5b320*/  LDL.LU.64 R18, [R1+0x24e8] ;  /* 0x0024e80001127983 */ /* 0x001f280000300a00 */
[----:B------:R-:W4:Y:S04]  /*5b330*/  LDL.LU.64 R16, [R1+0x24e0] ;  /* 0x0024e00001107983 */ /* 0x000f280000300a00 */
[----:B------:R-:W0:Y:S01]  /*5b340*/  LDS.128 R24, [R2] ;  /* 0x0000000002187984 */ /* 0x000e220000000c00 */
[----:B------:R-:W-:Y:S06]  /*5b350*/  BAR.SYNC.DEFER_BLOCKING 0x0 ;  /* 0x0000000000007b1d */ /* 0x000fec0000010000 */
[----:B--2---:R-:W-:Y:S02]  /*5b360*/  STSM.16.M88.4 [R0], R4 ;  /* 0x0000000400007844 */ /* 0x004fe40000000200 */
[----:B------:R-:W-:Y:S06]  /*5b370*/  BAR.SYNC.DEFER_BLOCKING 0x0 ;  /* 0x0000000000007b1d */ /* 0x000fec0000010000 */
[----:B-1----:R-:W-:Y:S04]  /*5b380*/  STL.64 [R1+0x20], R20 ;  /* 0x0000201401007387 */ /* 0x002fe80000100a00 */
[----:B------:R1:W-:Y:S04]  /*5b390*/  STL.64 [R1+0x28], R22 ;  /* 0x0000281601007387 */ /* 0x0003e80000100a00 */
[----:B-1----:R-:W2:Y:S04]  /*5b3a0*/  LDL.LU.64 R22, [R1+0x24d8] ;  /* 0x0024d80001167983 */ /* 0x002ea80000300a00 */
[----:B------:R-:W2:Y:S04]  /*5b3b0*/  LDL.LU.64 R20, [R1+0x24d0] ;  /* 0x0024d00001147983 */ /* 0x000ea80000300a00 */
[----:B------:R-:W1:Y:S01]  /*5b3c0*/  LDS.128 R4, [R2] ;  /* 0x0000000002047984 */ /* 0x000e620000000c00 */
[----:B------:R-:W-:Y:S06]  /*5b3d0*/  BAR.SYNC.DEFER_BLOCKING 0x0 ;  /* 0x0000000000007b1d */ /* 0x000fec0000010000 */
[----:B---3--:R-:W-:Y:S02]  /*5b3e0*/  STSM.16.M88.4 [R0], R8 ;  /* 0x0000000800007844 */ /* 0x008fe40000000200 */
[----:B------:R-:W-:Y:S06]  /*5b3f0*/  BAR.SYNC.DEFER_BLOCKING 0x0 ;  /* 0x0000000000007b1d */ /* 0x000fec0000010000 */
[----:B0-----:R-:W-:Y:S04]  /*5b400*/  STL.64 [R1+0x170], R24 ;  /* 0x0001701801007387 */ /* 0x001fe80000100a00 */
[----:B------:R0:W-:Y:S04]  /*5b410*/  STL.64 [R1+0x178], R26 ;  /* 0x0001781a01007387 */ /* 0x0001e80000100a00 */
[----:B0-----:R-:W3:Y:S04]  /*5b420*/  LDL.LU.64 R26, [R1+0x24c8] ;  /* 0x0024c800011a7983 */ /* 0x001ee80000300a00 */
[----:B------:R-:W3:Y:S04]  /*5b430*/  LDL.LU.64 R24, [R1+0x24c0] ;  /* 0x0024c00001187983 */ /* 0x000ee80000300a00 */
[----:B-1----:R-:W-:Y:S04]  /*5b440*/  STL.64 [R1+0x280], R4 ;  /* 0x0002800401007387 */ /* 0x002fe80000100a00 */
[----:B------:R-:W-:Y:S04]  /*5b450*/  STL.64 [R1+0x288], R6 ;  /* 0x0002880601007387 */ /* 0x000fe80000100a00 */
[----:B------:R-:W0:Y:S01]  /*5b460*/  LDS.128 R4, [R2] ;  /* 0x0000000002047984 */ /* 0x000e220000000c00 */
[----:B------:R-:W-:Y:S06]  /*5b470*/  BAR.SYNC.DEFER_BLOCKING 0x0 ;  /* 0x0000000000007b1d */ /* 0x000fec0000010000 */
[----:B------:R1:W-:Y:S02]  /*5b480*/  STSM.16.M88.4 [R0], R12 ;  /* 0x0000000c00007844 */ /* 0x0003e40000000200 */
[----:B------:R-:W-:Y:S06]  /*5b490*/  BAR.SYNC.DEFER_BLOCKING 0x0 ;  /* 0x0000000000007b1d */ /* 0x000fec0000010000 */
[----:B0-----:R0:W-:Y:S04]  /*5b4a0*/  STL.64 [R1+0x10], R4 ;  /* 0x0000100401007387 */ /* 0x0011e80000100a00 */
[----:B------:R-:W-:Y:S04]  /*5b4b0*/  STL.64 [R1+0x18], R6 ;  /* 0x0000180601007387 */ /* 0x000fe80000100a00 */
[----:B-1----:R-:W3:Y:S04]  /*5b4c0*/  LDL.LU R12, [R1+0x210] ;  /* 0x00021000010c7983 */ /* 0x002ee80000300800 */
[----:B------:R-:W3:Y:S04]  /*5b4d0*/  LDL.LU R13, [R1+0x214] ;  /* 0x00021400010d7983 */ /* 0x000ee80000300800 */
[----:B------:R-:W3:Y:S04]  /*5b4e0*/  LDL.LU R14, [R1+0x218] ;  /* 0x00021800010e7983 */ /* 0x000ee80000300800 */
[----:B------:R-:W3:Y:S04]  /*5b4f0*/  LDL.LU R15, [R1+0x21c] ;  /* 0x00021c00010f7983 */ /* 0x000ee80000300800 */
[----:B------:R-:W1:Y:S04]  /*5b500*/  LDS.128 R8, [R2] ;  /* 0x0000000002087984 */ /* 0x000e680000000c00 */
[----:B0-----:R-:W3:Y:S01]  /*5b510*/  LDL.LU R4, [R1+0x200] ;  /* 0x0002000001047983 */ /* 0x001ee20000300800 */
[----:B------:R-:W-:Y:S06]  /*5b520*/  BAR.SYNC.DEFER_BLOCKING 0x0 ;  /* 0x0000000000007b1d */ /* 0x000fec0000010000 */
[----:B-1----:R-:W-:Y:S04]  /*5b530*/  STL.64 [R1+0x380], R8 ;  /* 0x0003800801007387 */ /* 0x002fe80000100a00 */
[----:B------:R-:W-:Y:S04]  /*5b540*/  STL.64 [R1+0x388], R10 ;  /* 0x0003880a01007387 */ /* 0x000fe80000100a00 */
[----:B------:R-:W3:Y:S04]  /*5b550*/  LDL.LU R5, [R1+0x204] ;  /* 0x0002040001057983 */ /* 0x000ee80000300800 */
[----:B------:R-:W3:Y:S04]  /*5b560*/  LDL.LU R6, [R1+0x208] ;  /* 0x0002080001067983 */ /* 0x000ee80000300800 */
[----:B------:R-:W3:Y:S04]  /*5b570*/  LDL.LU R7, [R1+0x20c] ;  /* 0x00020c0001077983 */ /* 0x000ee80000300800 */
[----:B----4-:R0:W-:Y:S01]  /*5b580*/  STSM.16.M88.4 [R0], R16 ;  /* 0x0000001000007844 */ /* 0x0101e20000000200 */
[----:B------:R-:W-:Y:S06]  /*5b590*/  BAR.SYNC.DEFER_BLOCKING 0x0 ;  /* 0x0000000000007b1d */ /* 0x000fec0000010000 */
[----:B0-----:R-:W4:Y:S04]  /*5b5a0*/  LDL.LU R16, [R1+0x1f0] ;  /* 0x0001f00001107983 */ /* 0x001f280000300800 */
[----:B------:R-:W0:Y:S01]  /*5b5b0*/  LDS.128 R8, [R2] ;  /* 0x0000000002087984 */ /* 0x000e220000000c00 */
[----:B------:R-:W-:Y:S06]  /*5b5c0*/  BAR.SYNC.DEFER_BLOCKING 0x0 ;  /* 0x0000000000007b1d */ /* 0x000fec0000010000 */
[----:B--2---:R-:W-:Y:S02]  /*5b5d0*/  STSM.16.M88.4 [R0], R20 ;  /* 0x0000001400007844 */ /* 0x004fe40000000200 */
[----:B------:R-:W-:Y:S06]  /*5b5e0*/  BAR.SYNC.DEFER_BLOCKING 0x0 ;  /* 0x0000000000007b1d */ /* 0x000fec0000010000 */
[----:B0-----:R0:W-:Y:S04]  /*5b5f0*/  STL.64 [R1+0x3d0], R8 ;  /* 0x0003d00801007387 */ /* 0x0011e80000100a00 */
[----:B------:R1:W-:Y:S04]  /*5b600*/  STL.64 [R1+0x3d8], R10 ;  /* 0x0003d80a01007387 */ /* 0x0003e80000100a00 */
[----:B------:R-:W4:Y:S04]  /*5b610*/  LDL.LU R17, [R1+0x1f4] ;  /* 0x0001f40001117983 */ /* 0x000f280000300800 */
[----:B------:R-:W4:Y:S04]  /*5b620*/  LDL.LU R18, [R1+0x1f8] ;  /* 0x0001f80001127983 */ /* 0x000f280000300800 */
[----:B------:R-:W4:Y:S04]  /*5b630*/  LDL.LU R19, [R1+0x1fc] ;  /* 0x0001fc0001137983 */ /* 0x000f280000300800 */
[----:B------:R-:W2:Y:S01]  /*5b640*/  LDS.128 R20, [R2] ;  /* 0x0000000002147984 */ /* 0x000ea20000000c00 */
[----:B------:R-:W-:Y:S06]  /*5b650*/  BAR.SYNC.DEFER_BLOCKING 0x0 ;  /* 0x0000000000007b1d */ /* 0x000fec0000010000 */
[----:B0-----:R-:W4:Y:S04]  /*5b660*/  LDL.LU R8, [R1+0x1e0] ;  /* 0x0001e00001087983 */ /* 0x001f280000300800 */
[----:B------:R-:W4:Y:S04]  /*5b670*/  LDL.LU R9, [R1+0x1e4] ;  /* 0x0001e40001097983 */ /* 0x000f280000300800 */
[----:B-1----:R-:W4:Y:S04]  /*5b680*/  LDL.LU R10, [R1+0x1e8] ;  /* 0x0001e800010a7983 */ /* 0x002f280000300800 */
[----:B------:R-:W4:Y:S04]  /*5b690*/  LDL.LU R11, [R1+0x1ec] ;  /* 0x0001ec00010b7983 */ /* 0x000f280000300800 */
[----:B---3--:R-:W-:Y:S04]  /*5b6a0*/  STSM.16.M88.4 [R0], R24 ;  /* 0x0000001800007844 */ /* 0x008fe80000000200 */
[----:B--2---:R-:W-:Y:S04]  /*5b6b0*/  STL.64 [R1+0x3e0], R20 ;  /* 0x0003e01401007387 */ /* 0x004fe80000100a00 */
[----:B------:R-:W-:Y:S01]  /*5b6c0*/  STL.64 [R1+0x3e8], R22 ;  /* 0x0003e81601007387 */ /* 0x000fe20000100a00 */
[----:B------:R-:W-:Y:S06]  /*5b6d0*/  BAR.SYNC.DEFER_BLOCKING 0x0 ;  /* 0x0000000000007b1d */ /* 0x000fec0000010000 */
[----:B------:R-:W0:Y:S02]  /*5b6e0*/  LDS.128 R20, [R2] ;  /* 0x0000000002147984 */ /* 0x000e240000000c00 */
[----:B------:R-:W-:Y:S06]  /*5b6f0*/  BAR.SYNC.DEFER_BLOCKING 0x0 ;  /* 0x0000000000007b1d */ /* 0x000fec0000010000 */
[----:B------:R-:W-:Y:S04]  /*5b700*/  STL [R1+0x245c], R24 ;  /* 0x00245c1801007387 */ /* 0x000fe80000100800 */
[----:B------:R-:W-:Y:S04]  /*5b710*/  STL [R1+0x2450], R26 ;  /* 0x0024501a01007387 */ /* 0x000fe80000100800 */
[----:B------:R1:W-:Y:S04]  /*5b720*/  STSM.16.M88.4 [R0], R12 ;  /* 0x0000000c00007844 */ /* 0x0003e80000000200 */
[----:B0-----:R-:W-:Y:S04]  /*5b730*/  STL.64 [R1+0x3f0], R20 ;  /* 0x0003f01401007387 */ /* 0x001fe80000100a00 */
[----:B------:R-:W-:Y:S01]  /*5b740*/  STL.64 [R1+0x3f8], R22 ;  /* 0x0003f81601007387 */ /* 0x000fe20000100a00 */
[----:B------:R-:W-:Y:S06]  /*5b750*/  BAR.SYNC.DEFER_BLOCKING 0x0 ;  /* 0x0000000000007b1d */ /* 0x000fec0000010000 */
[----:B-1----:R-:W2:Y:S04]  /*5b760*/  LDL.LU R12, [R1+0x220] ;  /* 0x00022000010c7983 */ /* 0x002ea80000300800 */
[----:B------:R-:W2:Y:S04]  /*5b770*/  LDL.LU R13, [R1+0x224] ;  /* 0x00022400010d7983 */ /* 0x000ea80000300800 */
[----:B------:R-:W2:Y:S04]  /*5b780*/  LDL.LU R14, [R1+0x228] ;  /* 0x00022800010e7983 */ /* 0x000ea80000300800 */
[----:B------:R-:W2:Y:S04]  /*5b790*/  LDL.LU R15, [R1+0x22c] ;  /* 0x00022c00010f7983 */ /* 0x000ea80000300800 */
[----:B------:R-:W0:Y:S01]  /*5b7a0*/  LDS.128 R20, [R2] ;  /* 0x0000000002147984 */ /* 0x000e220000000c00 */
[----:B------:R-:W-:Y:S06]  /*5b7b0*/  BAR.SYNC.DEFER_BLOCKING 0x0 ;  /* 0x0000000000007b1d */ /* 0x000fec0000010000 */
[----:B------:R1:W-:Y:S04]  /*5b7c0*/  STSM.16.M88.4 [R0], R4 ;  /* 0x0000000400007844 */ /* 0x0003e80000000200 */
[----:B0-----:R-:W-:Y:S04]  /*5b7d0*/  STL.64 [R1+0x210], R20 ;  /* 0x0002101401007387 */ /* 0x001fe80000100a00 */
[----:B------:R-:W-:Y:S04]  /*5b7e0*/  STL.64 [R1+0x218], R22 ;  /* 0x0002181601007387 */ /* 0x000fe80000100a00 */
[----:B-1----:R-:W3:Y:S04]  /*5b7f0*/  LDL.LU R4, [R1+0x230] ;  /* 0x0002300001047983 */ /* 0x002ee80000300800 */
[----:B------:R-:W3:Y:S04]  /*5b800*/  LDL.LU R5, [R1+0x234] ;  /* 0x0002340001057983 */ /* 0x000ee80000300800 */
[----:B------:R-:W3:Y:S04]  /*5b810*/  LDL.LU R6, [R1+0x238] ;  /* 0x0002380001067983 */ /* 0x000ee80000300800 */
[----:B------:R-:W3:Y:S01]  /*5b820*/  LDL.LU R7, [R1+0x23c] ;  /* 0x00023c0001077983 */ /* 0x000ee20000300800 */
[----:B------:R-:W-:Y:S06]  /*5b830*/  BAR.SYNC.DEFER_BLOCKING 0x0 ;  /* 0x0000000000007b1d */ /* 0x000fec0000010000 */
[----:B------:R-:W0:Y:S02]  /*5b840*/  LDS.128 R20, [R2] ;  /* 0x0000000002147984 */ /* 0x000e240000000c00 */
[----:B------:R-:W-:Y:S06]  /*5b850*/  BAR.SYNC.DEFER_BLOCKING 0x0 ;  /* 0x0000000000007b1d */ /* 0x000fec0000010000 */
[----:B----4-:R-:W-:Y:S02]  /*5b860*/  STSM.16.M88.4 [R0], R16 ;  /* 0x0000001000007844 */ /* 0x010fe40000000200 */
[----:B------:R-:W-:Y:S06]  /*5b870*/  BAR.SYNC.DEFER_BLOCKING 0x0 ;  /* 0x0000000000007b1d */ /* 0x000fec0000010000 */
[----:B------:R-:W1:Y:S02]  /*5b880*/  LDS.128 R16, [R2] ;  /* 0x0000000002107984 */ /* 0x000e640000000c00 */
[----:B------:R-:W-:Y:S06]  /*5b890*/  BAR.SYNC.DEFER_BLOCKING 0x0 ;  /* 0x0000000000007b1d */ /* 0x000fec0000010000 */
[----:B------:R-:W-:Y:S02]  /*5b8a0*/  STSM.16.M88.4 [R0], R8 ;  /* 0x0000000800007844 */ /* 0x000fe40000000200 */
[----:B------:R-:W-:Y:S06]  /*5b8b0*/  BAR.SYNC.DEFER_BLOCKING 0x0 ;  /* 0x0000000000007b1d */ /* 0x000fec0000010000 */
[----:B------:R-:W4:Y:S02]  /*5b8c0*/  LDS.128 R8, [R2] ;  /* 0x0000000002087984 */ /* 0x000f240000000c00 */
[----:B------:R-:W-:Y:S06]  /*5b8d0*/  BAR.SYNC.DEFER_BLOCKING 0x0 ;  /* 0x0000000000007b1d */ /* 0x000fec0000010000 */
[----:B--2---:R-:W-:Y:S02]  /*5b8e0*/  STSM.16.M88.4 [R0], R12 ;  /* 0x0000000c00007844 */ /* 0x004fe40000000200 */
[----:B------:R-:W-:Y:S06]  /*5b8f0*/  BAR.SYNC.DEFER_BLOCKING 0x0 ;  /* 0x0000000000007b1d */ /* 0x000fec0000010000 */
[----:B------:R-:W2:Y:S02]  /*5b900*/  LDS.128 R24, [R2] ;  /* 0x0000000002187984 */ /* 0x000ea40000000c00 */
[----:B------:R-:W-:Y:S06]  /*5b910*/  BAR.SYNC.DEFER_BLOCKING 0x0 ;  /* 0x0000000000007b1d */ /* 0x000fec0000010000 */
[----:B0-----:R0:W-:Y:S04]  /*5b920*/  STL.64 [R1+0x200], R20 ;  /* 0x0002001401007387 */ /* 0x0011e80000100a00 */
[----:B------:R0:W-:Y:S04]  /*5b930*/  STL.64 [R1+0x208], R22 ;  /* 0x0002081601007387 */ /* 0x0001e80000100a00 */
[----:B-1----:R1:W-:Y:S04]  /*5b940*/  STL.64 [R1+0x1f0], R16 ;  /* 0x0001f01001007387 */ /* 0x0023e80000100a00 */
[----:B------:R1:W-:Y:S04]  /*5b950*/  STL.64 [R1+0x1f8], R18 ;  /* 0x0001f81201007387 */ /* 0x0003e80000100a00 */
[----:B0-----:R-:W2:Y:S04]  /*5b960*/  LDL.LU R20, [R1+0x250] ;  /* 0x0002500001147983 */ /* 0x001ea80000300800 */
[----:B---3--:R-:W-:Y:S04]  /*5b970*/  STSM.16.M88.4 [R0], R4 ;  /* 0x0000000400007844 */ /* 0x008fe80000000200 */
[----:B----4-:R0:W-:Y:S04]  /*5b980*/  STL.64 [R1+0x1e0], R8 ;  /* 0x0001e00801007387 */ /* 0x0101e80000100a00 */
[----:B------:R3:W-:Y:S04]  /*5b990*/  STL.64 [R1+0x1e8], R10 ;  /* 0x0001e80a01007387 */ /* 0x0007e80000100a00 */
[----:B------:R-:W4:Y:S04]  /*5b9a0*/  LDL.LU R21, [R1+0x254] ;  /* 0x0002540001157983 */ /* 0x000f280000300800 */
[----:B------:R-:W4:Y:S04]  /*5b9b0*/  LDL.LU R22, [R1+0x258] ;  /* 0x0002580001167983 */ /* 0x000f280000300800 */
[----:B------:R-:W4:Y:S01]  /*5b9c0*/  LDL.LU R23, [R1+0x25c] ;  /* 0x00025c0001177983 */ /* 0x000f220000300800 */
[----:B------:R-:W-:Y:S06]  /*5b9d0*/  BAR.SYNC.DEFER_BLOCKING 0x0 ;  /* 0x0000000000007b1d */ /* 0x000fec0000010000 */
[----:B-1----:R-:W4:Y:S04]  /*5b9e0*/  LDL.LU R16, [R1+0x2b0] ;  /* 0x0002b00001107983 */ /* 0x002f280000300800 */
[----:B------:R-:W4:Y:S04]  /*5b9f0*/  LDL.LU R17, [R1+0x2b4] ;  /* 0x0002b40001117983 */ /* 0x000f280000300800 */
[----:B------:R-:W4:Y:S04]  /*5ba00*/  LDL.LU R18, [R1+0x2b8] ;  /* 0x0002b80001127983 */ /* 0x000f280000300800 */
[----:B------:R-:W4:Y:S04]  /*5ba10*/  LDL.LU R19, [R1+0x2bc] ;  /* 0x0002bc0001137983 */ /* 0x000f280000300800 */
[----:B0-----:R-:W4:Y:S04]  /*5ba20*/  LDL.LU R8, [R1+0x2a0] ;  /* 0x0002a00001087983 */ /* 0x001f280000300800 */
[----:B------:R-:W4:Y:S04]  /*5ba30*/  LDL.LU R9, [R1+0x2a4] ;  /* 0x0002a40001097983 */ /* 0x000f280000300800 */
[----:B---3--:R-:W3:Y:S04]  /*5ba40*/  LDL.LU R10, [R1+0x2a8] ;  /* 0x0002a800010a7983 */ /* 0x008ee80000300800 */
[----:B------:R-:W3:Y:S04]  /*5ba50*/  LDL.LU R11, [R1+0x2ac] ;  /* 0x0002ac00010b7983 */ /* 0x000ee80000300800 */
[----:B------:R-:W3:Y:S04]  /*5ba60*/  LDL.LU R12, [R1+0x290] ;  /* 0x00029000010c7983 */ /* 0x000ee80000300800 */
[----:B--2---:R-:W-:Y:S04]  /*5ba70*/  STL.64 [R1+0x220], R24 ;  /* 0x0002201801007387 */ /* 0x004fe80000100a00 */
[----:B------:R-:W-:Y:S04]  /*5ba80*/  STL.64 [R1+0x228], R26 ;  /* 0x0002281a01007387 */ /* 0x000fe80000100a00 */
[----:B------:R-:W0:Y:S04]  /*5ba90*/  LDS.128 R24, [R2] ;  /* 0x0000000002187984 */ /* 0x000e280000000c00 */
[----:B------:R-:W2:Y:S04]  /*5baa0*/  LDL.LU R13, [R1+0x294] ;  /* 0x00029400010d7983 */ /* 0x000ea80000300800 */
[----:B------:R-:W2:Y:S04]  /*5bab0*/  LDL.LU R14, [R1+0x298] ;  /* 0x00029800010e7983 */ /* 0x000ea80000300800 */
[----:B------:R-:W2:Y:S04]  /*5bac0*/  LDL.LU R15, [R1+0x29c] ;  /* 0x00029c00010f7983 */ /* 0x000ea80000300800 */
[----:B------:R-:W2:Y:S04]  /*5bad0*/  LDL.LU R4, [R1+0x270] ;  /* 0x0002700001047983 */ /* 0x000ea80000300800 */
[----:B------:R-:W2:Y:S04]  /*5bae0*/  LDL.LU R5, [R1+0x274] ;  /* 0x0002740001057983 */ /* 0x000ea80000300800 */
[----:B------:R-:W2:Y:S04]  /*5baf0*/  LDL.LU R6, [R1+0x278] ;  /* 0x0002780001067983 */ /* 0x000ea80000300800 */
[----:B------:R-:W2:Y:S01]  /*5bb00*/  LDL.LU R7, [R1+0x27c] ;  /* 0x00027c0001077983 */ /* 0x000ea20000300800 */
[----:B------:R-:W-:Y:S06]  /*5bb10*/  BAR.SYNC.DEFER_BLOCKING 0x0 ;  /* 0x0000000000007b1d */ /* 0x000fec0000010000 */
[----:B0-----:R-:W-:Y:S04]  /*5bb20*/  STL [R1+0x234], R25 ;  /* 0x0002341901007387 */ /* 0x001fe80000100800 */
[----:B------:R0:W-:Y:S02]  /*5bb30*/  STL.64 [R1+0x238], R26 ;  /* 0x0002381a01007387 */ /* 0x0001e40000100a00 */
[----:B0-----:R-:W-:-:S05]  /*5bb40*/  IMAD.MOV.U32 R27, RZ, RZ, R24 ;  /* 0x000000ffff1b7224 */ /* 0x001fca00078e0018 */
[----:B------:R0:W-:Y:S04]  /*5bb50*/  STL [R1+0x22d0], R27 ;  /* 0x0022d01b01007387 */ /* 0x0001e80000100800 */
[----:B------:R-:W2:Y:S04]  /*5bb60*/  LDL.LU R24, [R1+0x240] ;  /* 0x0002400001187983 */ /* 0x000ea80000300800 */
[----:B------:R-:W2:Y:S04]  /*5bb70*/  LDL.LU R25, [R1+0x244] ;  /* 0x0002440001197983 */ /* 0x000ea80000300800 */
[----:B------:R-:W2:Y:S04]  /*5bb80*/  LDL.LU R26, [R1+0x248] ;  /* 0x00024800011a7983 */ /* 0x000ea80000300800 */
[----:B0-----:R-:W2:Y:S04]  /*5bb90*/  LDL.LU R27, [R1+0x24c] ;  /* 0x00024c00011b7983 */ /* 0x001ea80000300800 */
[----:B--2---:R-:W-:Y:S01]  /*5bba0*/  STSM.16.M88.4 [R0], R24 ;  /* 0x0000001800007844 */ /* 0x004fe20000000200 */
        /* <DEDUP_REMOVED lines=9> */
[----:B------:R-:W2:Y:S02]  /*5bc40*/  LDS.128 R16, [R2] ;  /* 0x0000000002107984 */ /* 0x000ea40000000c00 */
[----:B------:R-:W-:Y:S06]  /*5bc50*/  BAR.SYNC.DEFER_BLOCKING 0x0 ;  /* 0x0000000000007b1d */ /* 0x000fec0000010000 */
[----:B---3--:R3:W-:Y:S04]  /*5bc60*/  STSM.16.M88.4 [R0], R8 ;  /* 0x0000000800007844 */ /* 0x0087e80000000200 */
[----:B0-----:R-:W-:Y:S04]  /*5bc70*/  STL.64 [R1+0x240], R24 ;  /* 0x0002401801007387 */ /* 0x001fe80000100a00 */
[----:B------:R-:W-:Y:S04]  /*5bc80*/  STL.64 [R1+0x248], R26 ;  /* 0x0002481a01007387 */ /* 0x000fe80000100a00 */
[----:B-1----:R-:W-:Y:S04]  /*5bc90*/  STL.64 [R1+0x250], R20 ;  /* 0x0002501401007387 */ /* 0x002fe80000100a00 */
[----:B------:R-:W-:Y:S04]  /*5bca0*/  STL.64 [R1+0x258], R22 ;  /* 0x0002581601007387 */ /* 0x000fe80000100a00 */
[----:B--2---:R-:W-:Y:S04]  /*5bcb0*/  STL.64 [R1+0x2b0], R16 ;  /* 0x0002b01001007387 */ /* 0x004fe80000100a00 */
[----:B------:R-:W-:Y:S01]  /*5bcc0*/  STL.64 [R1+0x2b8], R18 ;  /* 0x0002b81201007387 */ /* 0x000fe20000100a00 */
[----:B------:R-:W-:Y:S06]  /*5bcd0*/  BAR.SYNC.DEFER_BLOCKING 0x0 ;  /* 0x0000000000007b1d */ /* 0x000fec0000010000 */
[----:B---3--:R-:W2:Y:S04]  /*5bce0*/  LDL.LU R8, [R1+0x2c0] ;  /* 0x0002c00001087983 */ /* 0x008ea80000300800 */
[----:B------:R-:W0:Y:S01]  /*5bcf0*/  LDS.128 R16, [R2] ;  /* 0x0000000002107984 */ /* 0x000e220000000c00 */
[----:B------:R-:W-:Y:S06]  /*5bd00*/  BAR.SYNC.DEFER_BLOCKING 0x0 ;  /* 0x0000000000007b1d */ /* 0x000fec0000010000 */
[----:B------:R-:W-:Y:S02]  /*5bd10*/  STSM.16.M88.4 [R0], R12 ;  /* 0x0000000c00007844 */ /* 0x000fe40000000200 */
[----:B------:R-:W-:Y:S06]  /*5bd20*/  BAR.SYNC.DEFER_BLOCKING 0x0 ;  /* 0x0000000000007b1d */ /* 0x000fec0000010000 */
[----:B------:R-:W1:Y:S04]  /*5bd30*/  LDS.128 R12, [R2] ;  /* 0x00000000020c7984 */ /* 0x000e680000000c00 */
[----:B0-----:R-:W-:Y:S04]  /*5bd40*/  STL.64 [R1+0x2a0], R16 ;  /* 0x0002a01001007387 */ /* 0x001fe80000100a00 */
[----:B------:R-:W-:Y:S04]  /*5bd50*/  STL.64 [R1+0x2a8], R18 ;  /* 0x0002a81201007387 */ /* 0x000fe80000100a00 */
[----:B------:R-:W2:Y:S04]  /*5bd60*/  LDL.LU R9, [R1+0x2c4] ;  /* 0x0002c40001097983 */ /* 0x000ea80000300800 */
[----:B------:R-:W2:Y:S04]  /*5bd70*/  LDL.LU R10, [R1+0x2c8] ;  /* 0x0002c800010a7983 */ /* 0x000ea80000300800 */
[----:B------:R-:W2:Y:S01]  /*5bd80*/  LDL.LU R11, [R1+0x2cc] ;  /* 0x0002cc00010b7983 */ /* 0x000ea20000300800 */
[----:B------:R-:W-:Y:S01]  /*5bd90*/  BAR.SYNC.DEFER_BLOCKING 0x0 ;  /* 0x0000000000007b1d */ /* 0x000fe20000010000 */
[----:B-1----:R-:W-:-:S05]  /*5bda0*/  IMAD.MOV.U32 R28, RZ, RZ, R12 ;  /* 0x000000ffff1c7224 */ /* 0x002fca00078e000c */
[----:B------:R-:W-:Y:S04]  /*5bdb0*/  STL [R1+0x294], R13 ;  /* 0x0002940d01007387 */ /* 0x000fe80000100800 */
[----:B------:R-:W-:Y:S04]  /*5bdc0*/  STL.64 [R1+0x298], R14 ;  /* 0x0002980e01007387 */ /* 0x000fe80000100a00 */
[----:B------:R-:W-:Y:S04]  /*5bdd0*/  STL [R1+0x22c4], R28 ;  /* 0x0022c41c01007387 */ /* 0x000fe80000100800 */
[----:B------:R-:W3:Y:S04]  /*5bde0*/  LDL.LU R24, [R1+0x2e0] ;  /* 0x0002e00001187983 */ /* 0x000ee80000300800 */
[----:B------:R-:W3:Y:S04]  /*5bdf0*/  LDL.LU R25, [R1+0x2e4] ;  /* 0x0002e40001197983 */ /* 0x000ee80000300800 */
[----:B------:R-:W4:Y:S04]  /*5be00*/  LDL.LU R26, [R1+0x2e8] ;  /* 0x0002e800011a7983 */ /* 0x000f280000300800 */
[----:B------:R-:W4:Y:S04]  /*5be10*/  LDL.LU R27, [R1+0x2ec] ;  /* 0x0002ec00011b7983 */ /* 0x000f280000300800 */
[----:B------:R-:W-:Y:S01]  /*5be20*/  STSM.16.M88.4 [R0], R4 ;  /* 0x0000000400007844 */ /* 0x000fe20000000200 */
[----:B------:R-:W-:Y:S06]  /*5be30*/  BAR.SYNC.DEFER_BLOCKING 0x0 ;  /* 0x0000000000007b1d */ /* 0x000fec0000010000 */
[----:B------:R-:W0:Y:S02]  /*5be40*/  LDS.128 R12, [R2] ;  /* 0x00000000020c7984 */ /* 0x000e240000000c00 */
[----:B------:R-:W-:Y:S06]  /*5be50*/  BAR.SYNC.DEFER_BLOCKING 0x0 ;  /* 0x0000000000007b1d */ /* 0x000fec0000010000 */
[----:B----4-:R-:W-:Y:S04]  /*5be60*/  STL.64 [R1+0x24a8], R26 ;  /* 0x0024a81a01007387 */ /* 0x010fe80000100a00 */
[----:B---3--:R1:W-:Y:S04]  /*5be70*/  STL.64 [R1+0x24a0], R24 ;  /* 0x0024a01801007387 */ /* 0x0083e80000100a00 */
[----:B-1----:R-:W3:Y:S04]  /*5be80*/  LDL.LU R24, [R1+0x2d0] ;  /* 0x0002d00001187983 */ /* 0x002ee80000300800 */
[----:B------:R-:W3:Y:S04]  /*5be90*/  LDL.LU R25, [R1+0x2d4] ;  /* 0x0002d40001197983 */ /* 0x000ee80000300800 */
[----:B------:R-:W4:Y:S04]  /*5bea0*/  LDL.LU R26, [R1+0x2d8] ;  /* 0x0002d800011a7983 */ /* 0x000f280000300800 */
[----:B------:R-:W4:Y:S04]  /*5beb0*/  LDL.LU R27, [R1+0x2dc] ;  /* 0x0002dc00011b7983 */ /* 0x000f280000300800 */
[----:B--2---:R-:W-:Y:S01]  /*5bec0*/  STSM.16.M88.4 [R0], R8 ;  /* 0x0000000800007844 */ /* 0x004fe20000000200 */
[----:B------:R-:W-:Y:S06]  /*5bed0*/  BAR.SYNC.DEFER_BLOCKING 0x0 ;  /* 0x0000000000007b1d */ /* 0x000fec0000010000 */
[----:B----4-:R-:W-:Y:S04]  /*5bee0*/  STL.64 [R1+0x24b8], R26 ;  /* 0x0024b81a01007387 */ /* 0x010fe80000100a00 */
[----:B---3--:R-:W-:Y:S04]  /*5bef0*/  STL.64 [R1+0x24b0], R24 ;  /* 0x0024b01801007387 */ /* 0x008fe80000100a00 */
        /* <DEDUP_REMOVED lines=9> */
[----:B0-----:R0:W-:Y:S04]  /*5bf90*/  STL.64 [R1+0x270], R12 ;  /* 0x0002700c01007387 */ /* 0x0011e80000100a00 */
[----:B------:R4:W-:Y:S04]  /*5bfa0*/  STL.64 [R1+0x278], R14 ;  /* 0x0002780e01007387 */ /* 0x0009e80000100a00 */
[----:B------:R-:W2:Y:S04]  /*5bfb0*/  LDL.LU R16, [R1+0x320] ;  /* 0x0003200001107983 */ /* 0x000ea80000300800 */
[----:B------:R-:W2:Y:S04]  /*5bfc0*/  LDL.LU R17, [R1+0x324] ;  /* 0x0003240001117983 */ /* 0x000ea80000300800 */
[----:B------:R-:W2:Y:S04]  /*5bfd0*/  LDL.LU R18, [R1+0x328] ;  /* 0x0003280001127983 */ /* 0x000ea80000300800 */
[----:B------:R-:W2:Y:S04]  /*5bfe0*/  LDL.LU R19, [R1+0x32c] ;  /* 0x00032c0001137983 */ /* 0x000ea80000300800 */
[----:B0-----:R-:W2:Y:S04]  /*5bff0*/  LDL.LU R12, [R1+0x310] ;  /* 0x00031000010c7983 */ /* 0x001ea80000300800 */
[----:B------:R-:W2:Y:S04]  /*5c000*/  LDL.LU R13, [R1+0x314] ;  /* 0x00031400010d7983 */ /* 0x000ea80000300800 */
[----:B----4-:R-:W4:Y:S04]  /*5c010*/  LDL.LU R14, [R1+0x318] ;  /* 0x00031800010e7983 */ /* 0x010f280000300800 */
[----:B------:R-:W4:Y:S04]  /*5c020*/  LDL.LU R15, [R1+0x31c] ;  /* 0x00031c00010f7983 */ /* 0x000f280000300800 */
[----:B------:R-:W2:Y:S04]  /*5c030*/  LDL.LU R8, [R1+0x300] ;  /* 0x0003000001087983 */ /* 0x000ea80000300800 */
[----:B------:R-:W2:Y:S04]  /*5c040*/  LDL.LU R9, [R1+0x304] ;  /* 0x0003040001097983 */ /* 0x000ea80000300800 */
[----:B------:R-:W2:Y:S04]  /*5c050*/  LDL.LU R10, [R1+0x308] ;  /* 0x00030800010a7983 */ /* 0x000ea80000300800 */
[----:B------:R-:W2:Y:S04]  /*5c060*/  LDL.LU R11, [R1+0x30c] ;  /* 0x00030c00010b7983 */ /* 0x000ea80000300800 */
[----:B-1----:R-:W-:Y:S04]  /*5c070*/  STL.64 [R1+0x2c0], R24 ;  /* 0x0002c01801007387 */ /* 0x002fe80000100a00 */
        /* <DEDUP_REMOVED lines=20> */
[----:B---3--:R2:W-:Y:S04]  /*5c1c0*/  STSM.16.M88.4 [R0], R4 ;  /* 0x0000000400007844 */ /* 0x0085e80000000200 */
[----:B0-----:R-:W-:Y:S04]  /*5c1d0*/  STL.64 [R1+0x400], R24 ;  /* 0x0004001801007387 */ /* 0x001fe80000100a00 */
[----:B------:R-:W-:Y:S04]  /*5c1e0*/  STL.64 [R1+0x408], R26 ;  /* 0x0004081a01007387 */ /* 0x000fe80000100a00 */
[----:B-1----:R-:W-:Y:S04]  /*5c1f0*/  STL.64 [R1+0x2e0], R20 ;  /* 0x0002e01401007387 */ /* 0x002fe80000100a00 */
[----:B------:R-:W-:Y:S01]  /*5c200*/  STL.64 [R1+0x2e8], R22 ;  /* 0x0002e81601007387 */ /* 0x000fe20000100a00 */
[----:B------:R-:W-:Y:S06]  /*5c210*/  BAR.SYNC.DEFER_BLOCKING 0x0 ;  /* 0x0000000000007b1d */ /* 0x000fec0000010000 */
[----:B--2---:R-:W2:Y:S04]  /*5c220*/  LDL.LU R4, [R1+0x340] ;  /* 0x0003400001047983 */ /* 0x004ea80000300800 */
[----:B------:R-:W0:Y:S01]  /*5c230*/  LDS.128 R20, [R2] ;  /* 0x0000000002147984 */ /* 0x000e220000000c00 */
[----:B------:R-:W-:Y:S06]  /*5c240*/  BAR.SYNC.DEFER_BLOCKING 0x0 ;  /* 0x0000000000007b1d */ /* 0x000fec0000010000 */
[----:B------:R-:W-:Y:S02]  /*5c250*/  STSM.16.M88.4 [R0], R16 ;  /* 0x0000001000007844 */ /* 0x000fe40000000200 */
[----:B------:R-:W-:Y:S06]  /*5c260*/  BAR.SYNC.DEFER_BLOCKING 0x0 ;  /* 0x0000000000007b1d */ /* 0x000fec0000010000 */
[----:B------:R-:W1:Y:S02]  /*5c270*/  LDS.128 R16, [R2] ;  /* 0x0000000002107984 */ /* 0x000e640000000c00 */
[----:B------:R-:W-:Y:S06]  /*5c280*/  BAR.SYNC.DEFER_BLOCKING 0x0 ;  /* 0x0000000000007b1d */ /* 0x000fec0000010000 */
[----:B----4-:R-:W-:Y:S02]  /*5c290*/  STSM.16.M88.4 [R0], R12 ;  /* 0x0000000c00007844 */ /* 0x010fe40000000200 */
[----:B------:R-:W-:Y:S06]  /*5c2a0*/  BAR.SYNC.DEFER_BLOCKING 0x0 ;  /* 0x0000000000007b1d */ /* 0x000fec0000010000 */
[----:B------:R-:W3:Y:S04]  /*5c2b0*/  LDS.128 R12, [R2] ;  /* 0x00000000020c7984 */ /* 0x000ee80000000c00 */
[----:B0-----:R-:W-:Y:S04]  /*5c2c0*/  STL.64 [R1+0x2f0], R20 ;  /* 0x0002f01401007387 */ /* 0x001fe80000100a00 */
[----:B------:R-:W-:Y:S04]  /*5c2d0*/  STL.64 [R1+0x2f8], R22 ;  /* 0x0002f81601007387 */ /* 0x000fe80000100a00 */
[----:B------:R-:W2:Y:S04]  /*5c2e0*/  LDL.LU R5, [R1+0x344] ;  /* 0x0003440001057983 */ /* 0x000ea80000300800 */
[----:B------:R-:W2:Y:S04]  /*5c2f0*/  LDL.LU R6, [R1+0x348] ;  /* 0x0003480001067983 */ /* 0x000ea80000300800 */
[----:B------:R-:W2:Y:S04]  /*5c300*/  LDL.LU R7, [R1+0x34c] ;  /* 0x00034c0001077983 */ /* 0x000ea80000300800 */
[----:B-1----:R-:W-:Y:S04]  /*5c310*/  STL.64 [R1+0x320], R16 ;  /* 0x0003201001007387 */ /* 0x002fe80000100a00 */
[----:B------:R-:W-:Y:S01]  /*5c320*/  STL.64 [R1+0x328], R18 ;  /* 0x0003281201007387 */ /* 0x000fe20000100a00 */
[----:B------:R-:W-:Y:S06]  /*5c330*/  BAR.SYNC.DEFER_BLOCKING 0x0 ;  /* 0x0000000000007b1d */ /* 0x000fec0000010000 */
[----:B---3--:R-:W-:Y:S04]  /*5c340*/  STL.64 [R1+0x310], R12 ;  /* 0x0003100c01007387 */ /* 0x008fe80000100a00 */
[----:B------:R-:W-:Y:S04]  /*5c350*/  STL.64 [R1+0x318], R14 ;  /* 0x0003180e01007387 */ /* 0x000fe80000100a00 */
        /* <DEDUP_REMOVED lines=12> */
[----:B------:R-:W3:Y:S04]  /*5c420*/  LDL.LU R26, [R1+0x358] ;  /* 0x00035800011a7983 */ /* 0x000ee80000300800 */
[----:B------:R-:W3:Y:S04]  /*5c430*/  LDL.LU R27, [R1+0x35c] ;  /* 0x00035c00011b7983 */ /* 0x000ee80000300800 */
[----:B--2---:R-:W-:Y:S01]  /*5c440*/  STSM.16.M88.4 [R0], R4 ;  /* 0x0000000400007844 */ /* 0x004fe20000000200 */
[----:B------:R-:W-:Y:S06]  /*5c450*/  BAR.SYNC.DEFER_BLOCKING 0x0 ;  /* 0x0000000000007b1d */ /* 0x000fec0000010000 */
[----:B------:R-:W2:Y:S04]  /*5c460*/  LDL.LU R20, [R1+0x370] ;  /* 0x0003700001147983 */ /* 0x000ea80000300800 */
[----:B------:R-:W2:Y:S04]  /*5c470*/  LDL.LU R21, [R1+0x374] ;  /* 0x0003740001157983 */ /* 0x000ea80000300800 */
[----:B------:R-:W2:Y:S04]  /*5c480*/  LDL.LU R22, [R1+0x378] ;  /* 0x0003780001167983 */ /* 0x000ea80000300800 */
[----:B------:R-:W2:Y:S04]  /*5c490*/  LDL.LU R23, [R1+0x37c] ;  /* 0x00037c0001177983 */ /* 0x000ea80000300800 */
[----:B------:R-:W1:Y:S01]  /*5c4a0*/  LDS.128 R4, [R2] ;  /* 0x0000000002047984 */ /* 0x000e620000000c00 */
[----:B------:R-:W-:Y:S06]  /*5c4b0*/  BAR.SYNC.DEFER_BLOCKING 0x0 ;  /* 0x0000000000007b1d */ /* 0x000fec0000010000 */
[----:B------:R-:W4:Y:S04]  /*5c4c0*/  LDL.LU R16, [R1+0x3c0] ;  /* 0x0003c00001107983 */ /* 0x000f280000300800 */
[----:B0-----:R0:W-:Y:S04]  /*5c4d0*/  STL.64 [R1+0x300], R8 ;  /* 0x0003000801007387 */ /* 0x0011e80000100a00 */
[----:B------:R0:W-:Y:S04]  /*5c4e0*/  STL.64 [R1+0x308], R10 ;  /* 0x0003080a01007387 */ /* 0x0001e80000100a00 */
[----:B------:R-:W4:Y:S04]  /*5c4f0*/  LDL.LU R17, [R1+0x3c4] ;  /* 0x0003c40001117983 */ /* 0x000f280000300800 */
[----:B------:R-:W4:Y:S04]  /*5c500*/  LDL.LU R18, [R1+0x3c8] ;  /* 0x0003c80001127983 */ /* 0x000f280000300800 */
[----:B------:R-:W4:Y:S04]  /*5c510*/  LDL.LU R19, [R1+0x3cc] ;  /* 0x0003cc0001137983 */ /* 0x000f280000300800 */
        /* <DEDUP_REMOVED lines=8> */
[----:B-1----:R0:W-:Y:S04]  /*5c5a0*/  STL.64 [R1+0x330], R4 ;  /* 0x0003300401007387 */ /* 0x0021e80000100a00 */
[----:B------:R1:W-:Y:S04]  /*5c5b0*/  STL.64 [R1+0x338], R6 ;  /* 0x0003380601007387 */ /* 0x0003e80000100a00 */
[----:B0-----:R-:W2:Y:S04]  /*5c5c0*/  LDL.LU R4, [R1+0x390] ;  /* 0x0003900001047983 */ /* 0x001ea80000300800 */
[----:B------:R-:W2:Y:S04]  /*5c5d0*/  LDL.LU R5, [R1+0x394] ;  /* 0x0003940001057983 */ /* 0x000ea80000300800 */
[----:B-1----:R-:W2:Y:S04]  /*5c5e0*/  LDL.LU R6, [R1+0x398] ;  /* 0x0003980001067983 */ /* 0x002ea80000300800 */
[----:B------:R-:W2:Y:S04]  /*5c5f0*/  LDL.LU R7, [R1+0x39c] ;  /* 0x00039c0001077983 */ /* 0x000ea80000300800 */
[----:B---3--:R-:W-:Y:S01]  /*5c600*/  STSM.16.M88.4 [R0], R24 ;  /* 0x0000001800007844 */ /* 0x008fe20000000200 */
[----:B------:R-:W-:Y:S06]  /*5c610*/  BAR.SYNC.DEFER_BLOCKING 0x0 ;  /* 0x0000000000007b1d */ /* 0x000fec0000010000 */
[----:B------:R-:W0:Y:S04]  /*5c620*/  LDS.128 R24, [R2] ;  /* 0x0000000002187984 */ /* 0x000e280000000c00 */
[----:B0-----:R-:W-:Y:S04]  /*5c630*/  STL.64 [R1+0x350], R24 ;  /* 0x0003501801007387 */ /* 0x001fe80000100a00 */
[----:B------:R0:W-:Y:S04]  /*5c640*/  STL.64 [R1+0x358], R26 ;  /* 0x0003581a01007387 */ /* 0x0001e80000100a00 */
[----:B0-----:R-:W3:Y:S04]  /*5c650*/  LDL.LU.64 R26, [R1+0x2498] ;  /* 0x00249800011a7983 */ /* 0x001ee80000300a00 */
[----:B------:R-:W3:Y:S01]  /*5c660*/  LDL.LU.64 R24, [R1+0x2490] ;  /* 0x0024900001187983 */ /* 0x000ee20000300a00 */
[----:B------:R-:W-:Y:S06]  /*5c670*/  BAR.SYNC.DEFER_BLOCKING 0x0 ;  /* 0x0000000000007b1d */ /* 0x000fec0000010000 */
[----:B---3--:R-:W-:Y:S02]  /*5c680*/  STSM.16.M88.4 [R0], R24 ;  /* 0x0000001800007844 */ /* 0x008fe40000000200 */
[----:B------:R-:W-:Y:S06]  /*5c690*/  BAR.SYNC.DEFER_BLOCKING 0x0 ;  /* 0x0000000000007b1d */ /* 0x000fec0000010000 */
[----:B------:R-:W-:Y:S02]  /*5c6a0*/  LDS.128 R24, [R2] ;  /* 0x0000000002187984 */ /* 0x000fe40000000c00 */
[----:B------:R-:W-:Y:S06]  /*5c6b0*/  BAR.SYNC.DEFER_BLOCKING 0x0 ;  /* 0x0000000000007b1d */ /* 0x000fec0000010000 */
[----:B--2---:R-:W-:Y:S02]  /*5c6c0*/  STSM.16.M88.4 [R0], R20 ;  /* 0x0000001400007844 */ /* 0x004fe40000000200 */
[----:B------:R-:W-:Y:S06]  /*5c6d0*/  BAR.SYNC.DEFER_BLOCKING 0x0 ;  /* 0x0000000000007b1d */ /* 0x000fec0000010000 */
[----:B------:R-:W0:Y:S02]  /*5c6e0*/  LDS.128 R20, [R2] ;  /* 0x0000000002147984 */ /* 0x000e240000000c00 */
[----:B------:R-:W-:Y:S06]  /*5c6f0*/  BAR.SYNC.DEFER_BLOCKING 0x0 ;  /* 0x0000000000007b1d */ /* 0x000fec0000010000 */
[----:B----4-:R-:W-:Y:S02]  /*5c700*/  STSM.16.M88.4 [R0], R16 ;  /* 0x0000001000007844 */ /* 0x010fe40000000200 */
[----:B------:R-:W-:Y:S06]  /*5c710*/  BAR.SYNC.DEFER_BLOCKING 0x0 ;  /* 0x0000000000007b1d */ /* 0x000fec0000010000 */
[----:B------:R-:W1:Y:S02]  /*5c720*/  LDS.128 R16, [R2] ;  /* 0x0000000002107984 */ /* 0x000e640000000c00 */
[----:B------:R-:W-:Y:S01]  /*5c730*/  BAR.SYNC.DEFER_BLOCKING 0x0 ;  /* 0x0000000000007b1d */ /* 0x000fe20000010000 */
[----:B0-----:R-:W-:-:S05]  /*5c740*/  IMAD.MOV.U32 R29, RZ, RZ, R20 ;  /* 0x000000ffff1d7224 */ /* 0x001fca00078e0014 */
[----:B------:R-:W-:Y:S04]  /*5c750*/  STSM.16.M88.4 [R0], R8 ;  /* 0x0000000800007844 */ /* 0x000fe80000000200 */
[----:B------:R-:W-:Y:S04]  /*5c760*/  STL.64 [R1+0x410], R24 ;  /* 0x0004101801007387 */ /* 0x000fe80000100a00 */
[----:B------:R-:W-:Y:S04]  /*5c770*/  STL.64 [R1+0x418], R26 ;  /* 0x0004181a01007387 */ /* 0x000fe80000100a00 */
[----:B------:R-:W-:Y:S04]  /*5c780*/  STL [R1+0x424], R21 ;  /* 0x0004241501007387 */ /* 0x000fe80000100800 */
[----:B------:R-:W-:Y:S04]  /*5c790*/  STL.64 [R1+0x428], R22 ;  /* 0x0004281601007387 */ /* 0x000fe80000100a00 */
[----:B------:R0:W-:Y:S04]  /*5c7a0*/  STL [R1+0x2224], R29 ;  /* 0x0022241d01007387 */ /* 0x0001e80000100800 */
[----:B0-----:R-:W2:Y:S04]  /*5c7b0*/  LDL R29, [R1+0xff4] ;  /* 0x000ff400011d7983 */ /* 0x001ea80000100800 */
[----:B-1----:R-:W-:Y:S04]  /*5c7c0*/  STL.64 [R1+0x370], R16 ;  /* 0x0003701001007387 */ /* 0x002fe80000100a00 */
[----:B------:R-:W-:Y:S01]  /*5c7d0*/  STL.64 [R1+0x378], R18 ;  /* 0x0003781201007387 */ /* 0x000fe20000100a00 */
[----:B------:R-:W-:Y:S06]  /*5c7e0*/  BAR.SYNC.DEFER_BLOCKING 0x0 ;  /* 0x0000000000007b1d */ /* 0x000fec0000010000 */
[----:B------:R-:W3:Y:S04]  /*5c7f0*/  LDL.LU R11, [R1+0x260] ;  /* 0x00026000010b7983 */ /* 0x000ee80000300800 */
[----:B------:R-:W0:Y:S01]  /*5c800*/  LDS.128 R16, [R2] ;  /* 0x0000000002107984 */ /* 0x000e220000000c00 */
[----:B------:R-:W-:Y:S06]  /*5c810*/  BAR.SYNC.DEFER_BLOCKING 0x0 ;  /* 0x0000000000007b1d */ /* 0x000fec0000010000 */
[----:B------:R-:W-:Y:S02]  /*5c820*/  STSM.16.M88.4 [R0], R12 ;  /* 0x0000000c00007844 */ /* 0x000fe40000000200 */
[----:B------:R-:W-:Y:S06]  /*5c830*/  BAR.SYNC.DEFER_BLOCKING 0x0 ;  /* 0x0000000000007b1d */ /* 0x000fec0000010000 */
[----:B------:R-:W1:Y:S04]  /*5c840*/  LDS.128 R12, [R2] ;  /* 0x00000000020c7984 */ /* 0x000e680000000c00 */
[----:B0-----:R-:W-:Y:S04]  /*5c850*/  STL.64 [R1+0x360], R16 ;  /* 0x0003601001007387 */ /* 0x001fe80000100a00 */
[----:B------:R-:W-:Y:S04]  /*5c860*/  STL.64 [R1+0x368], R18 ;  /* 0x0003681201007387 */ /* 0x000fe80000100a00 */
[----:B------:R-:W4:Y:S04]  /*5c870*/  LDL R25, [R1+0xd94] ;  /* 0x000d940001197983 */ /* 0x000f280000100800 */
[----:B------:R-:W-:Y:S01]  /*5c880*/  STL [R1+0x2228], R2 ;  /* 0x0022280201007387 */ /* 0x000fe20000100800 */
[----:B------:R-:W-:Y:S06]  /*5c890*/  BAR.SYNC.DEFER_BLOCKING 0x0 ;  /* 0x0000000000007b1d */ /* 0x000fec0000010000 */
[----:B-1----:R0:W-:Y:S04]  /*5c8a0*/  STL.64 [R1+0x340], R12 ;  /* 0x0003400c01007387 */ /* 0x0021e80000100a00 */
[----:B------:R1:W-:Y:S04]  /*5c8b0*/  STL.64 [R1+0x348], R14 ;  /* 0x0003480e01007387 */ /* 0x0003e80000100a00 */
[----:B------:R-:W3:Y:S04]  /*5c8c0*/  LDL R10, [R1+0x21c0] ;  /* 0x0021c000010a7983 */ /* 0x000ee80000100800 */
[----:B0-----:R-:W3:Y:S04]  /*5c8d0*/  LDL.LU R13, [R1+0x1d0] ;  /* 0x0001d000010d7983 */ /* 0x001ee80000300800 */
[----:B-1----:R-:W3:Y:S01]  /*5c8e0*/  LDL.LU R15, [R1+0x1c0] ;  /* 0x0001c000010f7983 */ /* 0x002ee20000300800 */
[----:B------:R-:W2:Y:S03]  /*5c8f0*/  LDC R14, c[0x0][0x3b4] ;  /* 0x0000ed00ff0e7b82 */ /* 0x000ea60000000800 */
[----:B------:R-:W3:Y:S04]  /*5c900*/  LDL R24, [R1+0x21c4] ;  /* 0x0021c40001187983 */ /* 0x000ee80000100800 */
[----:B------:R-:W3:Y:S04]  /*5c910*/  LDL R26, [R1+0x21cc] ;  /* 0x0021cc00011a7983 */ /* 0x000ee80000100800 */
[----:B------:R-:W3:Y:S04]  /*5c920*/  LDL R27, [R1+0x21d0] ;  /* 0x0021d000011b7983 */ /* 0x000ee80000100800 */
[----:B------:R-:W3:Y:S04]  /*5c930*/  LDL R28, [R1+0x21c8] ;  /* 0x0021c800011c7983 */ /* 0x000ee80000100800 */
[----:B------:R-:W3:Y:S04]  /*5c940*/  LDL R2, [R1+0x21bc] ;  /* 0x0021bc0001027983 */ /* 0x000ee80000100800 */
[----:B------:R-:W3:Y:S04]  /*5c950*/  LDL R19, [R1+0x21b8] ;  /* 0x0021b80001137983 */ /* 0x000ee80000100800 */
[----:B------:R0:W-:Y:S01]  /*5c960*/  STSM.16.M88.4 [R0], R4 ;  /* 0x0000000400007844 */ /* 0x0001e20000000200 */
[----:B--2---:R-:W-:Y:S01]  /*5c970*/  IMAD R3, R29, R14, RZ ;  /* 0x0000000e1d037224 */ /* 0x004fe200078e02ff */
[----:B------:R-:W-:Y:S04]  /*5c980*/  BAR.SYNC.DEFER_BLOCKING 0x0 ;  /* 0x0000000000007b1d */ /* 0x000fe80000010000 */
[----:B0-----:R-:W-:-:S04]  /*5c990*/  LEA R6, P1, R3, UR6, 0x1 ;  /* 0x0000000603067c11 */ /* 0x001fc8000f8208ff */
[----:B------:R-:W-:Y:S02]  /*5c9a0*/  LEA.HI.X.SX32 R7, R3, UR7, 0x1, P1 ;  /* 0x0000000703077c11 */ /* 0x000fe400088f0eff */
[----:B----4-:R-:W-:Y:S01]  /*5c9b0*/  ISETP.GE.AND P1, PT, R25, UR5, PT ;  /* 0x0000000519007c0c */ /* 0x010fe2000bf26270 */
[----:B---3--:R0:W-:Y:S04]  /*5c9c0*/  STL [R1+0x2488], R24 ;  /* 0x0024881801007387 */ /* 0x0081e80000100800 */
[----:B------:R-:W2:Y:S01]  /*5c9d0*/  LDL.LU R17, [R1+0x1b0] ;  /* 0x0001b00001117983 */ /* 0x000ea20000300800 */
[----:B------:R-:W-:Y:S02]  /*5c9e0*/  ISETP.LT.AND P2, PT, R24, UR24, !P1 ;  /* 0x0000001818007c0c */ /* 0x000fe4000cf41270 */
[----:B------:R-:W-:Y:S01]  /*5c9f0*/  ISETP.GE.AND P0, PT, R29, UR4, PT ;  /* 0x000000041d007c0c */ /* 0x000fe2000bf06270 */
[----:B------:R-:W-:Y:S01]  /*5ca00*/  IMAD R18, R25, UR26, RZ ;  /* 0x0000001a19127c24 */ /* 0x000fe2000f8e02ff */
[----:B------:R-:W-:Y:S01]  /*5ca10*/  PRMT R0, R11, 0x7632, R0 ;  /* 0x000076320b007816 */ /* 0x000fe20000000000 */
[----:B0-----:R-:W3:Y:S01]  /*5ca20*/  LDL R24, [R1+0x1a0] ;  /* 0x0001a00001187983 */ /* 0x001ee20000100800 */
[----:B------:R-:W-:Y:S01]  /*5ca30*/  ISETP.LT.AND P0, PT, R25, UR31, !P0 ;  /* 0x0000001f19007c0c */ /* 0x000fe2000c701270 */
[----:B------:R-:W-:Y:S01]  /*5ca40*/  IMAD.WIDE R4, R18, 0x2, R6 ;  /* 0x0000000212047825 */ /* 0x000fe200078e0206 */
[----:B------:R-:W0:Y:S03]  /*5ca50*/  LDCU.64 UR4, c[0x0][0x398] ;  /* 0x00007300ff0477ac */ /* 0x000e260008000a00 */
[----:B------:R-:W-:Y:S01]  /*5ca60*/  IMAD R3, R14, 0x40, R3 ;  /* 0x000000400e037824 */ /* 0x000fe200078e0203 */
[----:B------:R-:W-:Y:S01]  /*5ca70*/  STL [R1+0x2484], R28 ;  /* 0x0024841c01007387 */ /* 0x000fe20000100800 */
[----:B------:R-:W1:Y:S01]  /*5ca80*/  LDCU UR24, c[0x0][0x398] ;  /* 0x00007300ff1877ac */ /* 0x000e620008000800 */
[----:B------:R-:W4:Y:S05]  /*5ca90*/  LDCU UR31, c[0x0][0x3b8] ;  /* 0x00007700ff1f77ac */ /* 0x000f2a0008000800 */
[----:B------:R0:W-:Y:S02]  /*5caa0*/  @P0 STG.E.U16 desc[UR8][R4.64], R11 ;  /* 0x0000000b04000986 */ /* 0x0001e4000c101508 */
[----:B0-----:R-:W-:-:S04]  /*5cab0*/  LEA R4, P0, R3, UR6, 0x1 ;  /* 0x0000000603047c11 */ /* 0x001fc8000f8008ff */
[----:B------:R-:W-:Y:S01]  /*5cac0*/  LEA.HI.X.SX32 R5, R3, UR7, 0x1, P0 ;  /* 0x0000000703057c11 */ /* 0x000fe200080f0eff */
[----:B------:R-:W-:Y:S02]  /*5cad0*/  IMAD R3, R14, 0x40, R3 ;  /* 0x000000400e037824 */ /* 0x000fe400078e0203 */
[----:B------:R-:W-:-:S05]  /*5cae0*/  IMAD.WIDE R8, R18, 0x2, R4 ;  /* 0x0000000212087825 */ /* 0x000fca00078e0204 */
[----:B------:R0:W-:Y:S01]  /*5caf0*/  @P2 STG.E.U16 desc[UR8][R8.64], R0 ;  /* 0x0000000008002986 */ /* 0x0001e2000c101508 */
[----:B------:R-:W-:Y:S01]  /*5cb00*/  ISETP.LT.AND P2, PT, R10, UR22, !P1 ;  /* 0x000000160a007c0c */ /* 0x000fe2000cf41270 */
[----:B------:R-:W1:Y:S01]  /*5cb10*/  LDCU UR22, c[0x0][0x398] ;  /* 0x00007300ff1677ac */ /* 0x000e620008000800 */
[----:B0-----:R-:W-:-:S04]  /*5cb20*/  LEA R8, P0, R3, UR6, 0x1 ;  /* 0x0000000603087c11 */ /* 0x001fc8000f8008ff */
[----:B------:R-:W-:Y:S01]  /*5cb30*/  LEA.HI.X.SX32 R9, R3, UR7, 0x1, P0 ;  /* 0x0000000703097c11 */ /* 0x000fe200080f0eff */
[----:B------:R-:W-:Y:S02]  /*5cb40*/  IMAD R3, R14, 0x40, R3 ;  /* 0x000000400e037824 */ /* 0x000fe400078e0203 */
[----:B------:R-:W-:-:S03]  /*5cb50*/  IMAD.WIDE R10, R18, 0x2, R8 ;  /* 0x00000002120a7825 */ /* 0x000fc600078e0208 */
[C---:B------:R-:W-:Y:S02]  /*5cb60*/  LEA R22, P0, R3.reuse, UR6, 0x1 ;  /* 0x0000000603167c11 */ /* 0x040fe4000f8008ff */
[----:B------:R0:W-:Y:S01]  /*5cb70*/  @P2 STG.E.U16 desc[UR8][R10.64], R13 ;  /* 0x0000000d0a002986 */ /* 0x0001e2000c101508 */
[----:B------:R-:W-:Y:S01]  /*5cb80*/  ISETP.LT.AND P2, PT, R26, UR20, !P1 ;  /* 0x000000141a007c0c */ /* 0x000fe2000cf41270 */
[----:B------:R-:W1:Y:S01]  /*5cb90*/  LDCU UR20, c[0x0][0x398] ;  /* 0x00007300ff1477ac */ /* 0x000e620008000800 */
[----:B------:R-:W-:Y:S01]  /*5cba0*/  LEA.HI.X.SX32 R23, R3, UR7, 0x1, P0 ;  /* 0x0000000703177c11 */ /* 0x000fe200080f0eff */
[----:B------:R-:W-:Y:S01]  /*5cbb0*/  IMAD R3, R14, 0x40, R3 ;  /* 0x000000400e037824 */ /* 0x000fe200078e0203 */
[----:B------:R-:W-:Y:S01]  /*5cbc0*/  PRMT R0, R13, 0x7632, R0 ;  /* 0x000076320d007816 */ /* 0x000fe20000000000 */
[----:B0-----:R-:W-:-:S03]  /*5cbd0*/  IMAD.WIDE R10, R18, 0x2, R22 ;  /* 0x00000002120a7825 */ /* 0x001fc600078e0216 */
[----:B------:R-:W-:-:S05]  /*5cbe0*/  LEA R20, P0, R3, UR6, 0x1 ;  /* 0x0000000603147c11 */ /* 0x000fca000f8008ff */
[----:B------:R0:W-:Y:S01]  /*5cbf0*/  @P2 STG.E.U16 desc[UR8][R10.64], R0 ;  /* 0x000000000a002986 */ /* 0x0001e2000c101508 */
[----:B------:R-:W-:Y:S01]  /*5cc00*/  ISETP.LT.AND P2, PT, R27, UR18, !P1 ;  /* 0x000000121b007c0c */ /* 0x000fe2000cf41270 */
[----:B------:R-:W1:Y:S01]  /*5cc10*/  LDCU UR18, c[0x0][0x398] ;  /* 0x00007300ff1277ac */ /* 0x000e620008000800 */
[----:B------:R-:W-:Y:S01]  /*5cc20*/  LEA.HI.X.SX32 R21, R3, UR7, 0x1, P0 ;  /* 0x0000000703157c11 */ /* 0x000fe200080f0eff */
[----:B------:R-:W-:Y:S01]  /*5cc30*/  IMAD R3, R14, 0x40, R3 ;  /* 0x000000400e037824 */ /* 0x000fe200078e0203 */
[----:B------:R-:W-:Y:S01]  /*5cc40*/  ISETP.LT.AND P3, PT, R28, UR4, !P1 ;  /* 0x000000041c007c0c */ /* 0x000fe2000cf61270 */
[----:B------:R-:W1:Y:S01]  /*5cc50*/  LDCU UR4, c[0x0][0x39c] ;  /* 0x00007380ff0477ac */ /* 0x000e620008000800 */
[----:B------:R-:W4:Y:S01]  /*5cc60*/  LDL R28, [R1+0x180] ;  /* 0x00018000011c7983 */ /* 0x000f220000100800 */
[----:B0-----:R-:W-:-:S06]  /*5cc70*/  IMAD.WIDE R10, R18, 0x2, R20 ;  /* 0x00000002120a7825 */ /* 0x001fcc00078e0214 */
[----:B------:R0:W-:Y:S01]  /*5cc80*/  @P2 STG.E.U16 desc[UR8][R10.64], R15 ;  /* 0x0000000f0a002986 */ /* 0x0001e2000c101508 */
[----:B------:R-:W-:Y:S01]  /*5cc90*/  LEA R12, P2, R3, UR6, 0x1 ;  /* 0x00000006030c7c11 */ /* 0x000fe2000f8408ff */
[----:B------:R-:W-:-:S03]  /*5cca0*/  VIADD R0, R25, 0x3f ;  /* 0x0000003f19007836 */ /* 0x000fc60000000000 */
[----:B------:R-:W-:Y:S02]  /*5ccb0*/  LEA.HI.X.SX32 R13, R3, UR7, 0x1, P2 ;  /* 0x00000007030d7c11 */ /* 0x000fe400090f0eff */
[----:B------:R-:W-:Y:S01]  /*5ccc0*/  ISETP.GE.AND P0, PT, R0, UR29, PT ;  /* 0x0000001d00007c0c */ /* 0x000fe2000bf06270 */
[----:B------:R-:W-:Y:S01]  /*5ccd0*/  IMAD R3, R14, 0x40, R3 ;  /* 0x000000400e037824 */ /* 0x000fe200078e0203 */
[----:B------:R-:W-:Y:S01]  /*5cce0*/  PRMT R0, R15, 0x7632, R0 ;  /* 0x000076320f007816 */ /* 0x000fe20000000000 */
[----:B------:R-:W-:Y:S01]  /*5ccf0*/  STL [R1+0x2464], R18 ;  /* 0x0024641201007387 */ /* 0x000fe20000100800 */
[----:B------:R-:W1:Y:S01]  /*5cd00*/  LDCU UR29, c[0x0][0x398] ;  /* 0x00007300ff1d77ac */ /* 0x000e620008000800 */
[----:B0-----:R-:W-:-:S05]  /*5cd10*/  IMAD.WIDE R10, R18, 0x2, R12 ;  /* 0x00000002120a7825 */ /* 0x001fca00078e020c */
[----:B------:R0:W-:Y:S01]  /*5cd20*/  @P3 STG.E.U16 desc[UR8][R10.64], R0 ;  /* 0x000000000a003986 */ /* 0x0001e2000c101508 */
[----:B------:R-:W-:Y:S01]  /*5cd30*/  ISETP.LT.AND P3, PT, R2, UR16, !P1 ;  /* 0x0000001002007c0c */ /* 0x000fe2000cf61270 */
[----:B------:R-:W1:Y:S01]  /*5cd40*/  LDCU UR16, c[0x0][0x398] ;  /* 0x00007300ff1077ac */ /* 0x000e620008000800 */
[----:B0-----:R-:W-:-:S04]  /*5cd50*/  LEA R10, P2, R3, UR6, 0x1 ;  /* 0x00000006030a7c11 */ /* 0x001fc8000f8408ff */
[----:B------:R-:W-:Y:S01]  /*5cd60*/  LEA.HI.X.SX32 R11, R3, UR7, 0x1, P2 ;  /* 0x00000007030b7c11 */ /* 0x000fe200090f0eff */
[----:B------:R-:W-:Y:S02]  /*5cd70*/  IMAD R0, R14, 0x40, R3 ;  /* 0x000000400e007824 */ /* 0x000fe400078e0203 */
[----:B------:R-:W-:Y:S01]  /*5cd80*/  IMAD.WIDE R14, R18, 0x2, R10 ;  /* 0x00000002120e7825 */ /* 0x000fe200078e020a */
[----:B------:R-:W-:Y:S01]  /*5cd90*/  ISETP.LT.AND P1, PT, R19, UR14, !P1 ;  /* 0x0000000e13007c0c */ /* 0x000fe2000cf21270 */
[----:B------:R-:W0:Y:S03]  /*5cda0*/  LDCU UR14, c[0x0][0x39c] ;  /* 0x00007380ff0e77ac */ /* 0x000e260008000800 */
[----:B--2---:R2:W-:Y:S01]  /*5cdb0*/  @P3 STG.E.U16 desc[UR8][R14.64], R17 ;  /* 0x000000110e003986 */ /* 0x0045e2000c101508 */
[----:B------:R-:W-:Y:S02]  /*5cdc0*/  PRMT R3, R17, 0x7632, R3 ;  /* 0x0000763211037816 */ /* 0x000fe40000000003 */
[----:B--2---:R-:W-:-:S04]  /*5cdd0*/  LEA R14, P2, R0, UR6, 0x1 ;  /* 0x00000006000e7c11 */ /* 0x004fc8000f8408ff */
[----:B------:R-:W-:Y:S01]  /*5cde0*/  LEA.HI.X.SX32 R15, R0, UR7, 0x1, P2 ;  /* 0x00000007000f7c11 */ /* 0x000fe200090f0eff */
[----:B------:R-:W-:Y:S01]  /*5cdf0*/  VIADD R0, R25, 0x1 ;  /* 0x0000000119007836 */ /* 0x000fe20000000000 */
[----:B------:R-:W2:Y:S01]  /*5ce00*/  LDCU.64 UR6, c[0x0][0x398] ;  /* 0x00007300ff0677ac */ /* 0x000ea20008000a00 */
[----:B------:R-:W-:-:S05]  /*5ce10*/  IMAD.WIDE R16, R18, 0x2, R14 ;  /* 0x0000000212107825 */ /* 0x000fca00078e020e */
[----:B------:R0:W-:Y:S01]  /*5ce20*/  @P1 STG.E.U16 desc[UR8][R16.64], R3 ;  /* 0x0000000310001986 */ /* 0x0001e2000c101508 */
[----:B-1----:R-:W-:Y:S01]  /*5ce30*/  ISETP.GE.AND P1, PT, R0, UR4, PT ;  /* 0x0000000400007c0c */ /* 0x002fe2000bf26270 */
[----:B------:R-:W-:Y:S01]  /*5ce40*/  VIADD R0, R18, UR26 ;  /* 0x0000001a12007c36 */ /* 0x000fe20008000000 */
[----:B------:R-:W1:Y:S01]  /*5ce50*/  LDCU UR4, c[0x0][0x398] ;  /* 0x00007300ff0477ac */ /* 0x000e620008000800 */
[----:B------:R-:W2:Y:S01]  /*5ce60*/  LDL.LU R18, [R1] ;  /* 0x0000000001127983 */ /* 0x000ea20000300800 */
[----:B------:R-:W-:Y:S02]  /*5ce70*/  ISETP.LT.AND P2, PT, R29, UR12, !P1 ;  /* 0x0000000c1d007c0c */ /* 0x000fe4000cf41270 */
[----:B------:R-:W-:Y:S01]  /*5ce80*/  ISETP.LT.AND P3, PT, R26, UR28, !P1 ;  /* 0x0000001c1a007c0c */ /* 0x000fe2000cf61270 */
[----:B------:R-:W1:Y:S01]  /*5ce90*/  LDCU UR12, c[0x0][0x398] ;  /* 0x00007300ff0c77ac */ /* 0x000e620008000800 */
[----:B0-----:R-:W-:Y:S01]  /*5cea0*/  IMAD.WIDE R16, R0, 0x2, R6 ;  /* 0x0000000200107825 */ /* 0x001fe200078e0206 */
[----:B------:R-:W0:Y:S08]  /*5ceb0*/  LDCU UR28, c[0x0][0x39c] ;  /* 0x00007380ff1c77ac */ /* 0x000e300008000800 */
[----:B---3--:R3:W-:Y:S04]  /*5cec0*/  @P2 STG.E.U16 desc[UR8][R16.64], R24 ;  /* 0x0000001810002986 */ /* 0x0087e8000c101508 */
[----:B---3--:R-:W3:Y:S04]  /*5ced0*/  LDL.LU R24, [R1+0x2488] ;  /* 0x0024880001187983 */ /* 0x008ee80000300800 */
[----:B------:R-:W2:Y:S04]  /*5cee0*/  LDL.LU R17, [R1+0x1a0] ;  /* 0x0001a00001117983 */ /* 0x000ea80000300800 */
[----:B------:R0:W-:Y:S01]  /*5cef0*/  STL [R1+0x2480], R5 ;  /* 0x0024800501007387 */ /* 0x0001e20000100800 */
[----:B---3--:R-:W-:Y:S01]  /*5cf00*/  ISETP.LT.AND P2, PT, R24, UR10, !P1 ;  /* 0x0000000a18007c0c */ /* 0x008fe2000cf41270 */
[----:B------:R-:W3:Y:S01]  /*5cf10*/  LDCU UR10, c[0x0][0x398] ;  /* 0x00007300ff0a77ac */ /* 0x000ee20008000800 */
[----:B--2---:R-:W-:Y:S01]  /*5cf20*/  PRMT R3, R17, 0x7632, R3 ;  /* 0x0000763211037816 */ /* 0x004fe20000000003 */
[----:B------:R-:W-:-:S02]  /*5cf30*/  IMAD.WIDE R16, R0, 0x2, R4 ;  /* 0x0000000200107825 */ /* 0x000fc400078e0204 */
[----:B0-----:R-:W2:Y:S08]  /*5cf40*/  LDL.LU R5, [R1+0x190] ;  /* 0x0001900001057983 */ /* 0x001eb00000300800 */
[----:B------:R0:W-:Y:S04]  /*5cf50*/  @P2 STG.E.U16 desc[UR8][R16.64], R3 ;  /* 0x0000000310002986 */ /* 0x0001e8000c101508 */
[----:B0-----:R-:W3:Y:S01]  /*5cf60*/  LDL R17, [R1+0x21c0] ;  /* 0x0021c00001117983 */ /* 0x001ee20000100800 */
[----:B--2---:R-:W-:-:S02]  /*5cf70*/  PRMT R3, R5, 0x7632, R3 ;  /* 0x0000763205037816 */ /* 0x004fc40000000003 */
[----:B---3--:R-:W-:Y:S01]  /*5cf80*/  ISETP.LT.AND P2, PT, R17, UR6, !P1 ;  /* 0x0000000611007c0c */ /* 0x008fe2000cf41270 */
[C---:B------:R-:W-:Y:S01]  /*5cf90*/  IMAD.WIDE R16, R0.reuse, 0x2, R8 ;  /* 0x0000000200107825 */ /* 0x040fe200078e0208 */
[----:B------:R-:W0:Y:S11]  /*5cfa0*/  LDCU UR6, c[0x0][0x398] ;  /* 0x00007300ff0677ac */ /* 0x000e360008000800 */
[----:B------:R2:W-:Y:S01]  /*5cfb0*/  @P2 STG.E.U16 desc[UR8][R16.64], R5 ;  /* 0x0000000510002986 */ /* 0x0005e2000c101508 */
[----:B------:R-:W-:Y:S01]  /*5cfc0*/  ISETP.LT.AND P2, PT, R27, UR30, !P1 ;  /* 0x0000001e1b007c0c */ /* 0x000fe2000cf41270 */
[----:B------:R-:W3:Y:S01]  /*5cfd0*/  LDCU UR30, c[0x0][0x398] ;  /* 0x00007300ff1e77ac */ /* 0x000ee20008000800 */
[C---:B--2---:R-:W-:Y:S01]  /*5cfe0*/  IMAD.WIDE R16, R0.reuse, 0x2, R22 ;  /* 0x0000000200107825 */ /* 0x044fe200078e0216 */
[----:B------:R-:W2:Y:S04]  /*5cff0*/  LDL R5, [R1+0x264] ;  /* 0x0002640001057983 */ /* 0x000ea80000100800 */
[----:B------:R0:W-:Y:S02]  /*5d000*/  @P3 STG.E.U16 desc[UR8][R16.64], R3 ;  /* 0x0000000310003986 */ /* 0x0001e4000c101508 */
[----:B0-----:R-:W-:-:S05]  /*5d010*/  IMAD.WIDE R16, R0, 0x2, R20 ;  /* 0x0000000200107825 */ /* 0x001fca00078e0214 */
[----:B----4-:R0:W-:Y:S04]  /*5d020*/  @P2 STG.E.U16 desc[UR8][R16.64], R28 ;  /* 0x0000001c10002986 */ /* 0x0101e8000c101508 */
[----:B0-----:R-:W1:Y:S04]  /*5d030*/  LDL.LU R28, [R1+0x2484] ;  /* 0x00248400011c7983 */ /* 0x001e680000300800 */
[----:B------:R-:W4:Y:S01]  /*5d040*/  LDL.LU R17, [R1+0x180] ;  /* 0x0001800001117983 */ /* 0x000f220000300800 */
[----:B-1----:R-:W-:Y:S01]  /*5d050*/  ISETP.LT.AND P2, PT, R28, UR4, !P1 ;  /* 0x000000041c007c0c */ /* 0x002fe2000cf41270 */
[----:B------:R-:W0:Y:S01]  /*5d060*/  LDCU UR4, c[0x0][0x398] ;  /* 0x00007300ff0477ac */ /* 0x000e220008000800 */
[----:B----4-:R-:W-:Y:S01]  /*5d070*/  PRMT R3, R17, 0x7632, R3 ;  /* 0x0000763211037816 */ /* 0x010fe20000000003 */
[----:B------:R-:W-:-:S10]  /*5d080*/  IMAD.WIDE R16, R0, 0x2, R12 ;  /* 0x0000000200107825 */ /* 0x000fd400078e020c */
[----:B------:R1:W-:Y:S01]  /*5d090*/  @P2 STG.E.U16 desc[UR8][R16.64], R3 ;  /* 0x0000000310002986 */ /* 0x0003e2000c101508 */
[----:B------:R-:W-:Y:S01]  /*5d0a0*/  ISETP.LT.AND P2, PT, R2, UR6, !P1 ;  /* 0x0000000602007c0c */ /* 0x000fe2000cf41270 */
[----:B------:R-:W4:Y:S01]  /*5d0b0*/  LDCU UR6, c[0x0][0x398] ;  /* 0x00007300ff0677ac */ /* 0x000f220008000800 */
[----:B0-----:R-:W-:Y:S01]  /*5d0c0*/  ISETP.LT.AND P1, PT, R19, UR4, !P1 ;  /* 0x0000000413007c0c */ /* 0x001fe2000cf21270 */
[----:B------:R-:W0:Y:S01]  /*5d0d0*/  LDCU UR4, c[0x0][0x39c] ;  /* 0x00007380ff0477ac */ /* 0x000e220008000800 */
[----:B-1----:R-:W-:Y:S01]  /*5d0e0*/  IMAD.WIDE R16, R0, 0x2, R10 ;  /* 0x0000000200107825 */ /* 0x002fe200078e020a */
[----:B------:R-:W-:-:S08]  /*5d0f0*/  PRMT R3, R18, 0x7632, R3 ;  /* 0x0000763212037816 */ /* 0x000fd00000000003 */
[----:B------:R1:W-:Y:S02]  /*5d100*/  @P2 STG.E.U16 desc[UR8][R16.64], R18 ;  /* 0x0000001210002986 */ /* 0x0003e4000c101508 */
[----:B-1----:R-:W-:Y:S02]  /*5d110*/  IMAD.WIDE R16, R0, 0x2, R14 ;  /* 0x0000000200107825 */ /* 0x002fe400078e020e */
[----:B------:R-:W3:Y:S04]  /*5d120*/  LDL.LU R18, [R1+0x1b4] ;  /* 0x0001b40001127983 */ /* 0x000ee80000300800 */
[----:B------:R1:W-:Y:S02]  /*5d130*/  @P1 STG.E.U16 desc[UR8][R16.64], R3 ;  /* 0x0000000310001986 */ /* 0x0003e4000c101508 */
[----:B-1----:R-:W-:-:S05]  /*5d140*/  VIADD R3, R25, 0x2 ;  /* 0x0000000219037836 */ /* 0x002fca0000000000 */
[----:B0-----:R-:W-:Y:S01]  /*5d150*/  ISETP.GE.AND P1, PT, R3, UR4, PT ;  /* 0x0000000403007c0c */ /* 0x001fe2000bf26270 */
[----:B------:R-:W-:Y:S01]  /*5d160*/  VIADD R0, R0, UR26 ;  /* 0x0000001a00007c36 */ /* 0x000fe20008000000 */
[----:B------:R-:W0:Y:S02]  /*5d170*/  LDCU UR4, c[0x0][0x398] ;  /* 0x00007300ff0477ac */ /* 0x000e240008000800 */
[----:B----4-:R-:W-:Y:S01]  /*5d180*/  ISETP.LT.AND P2, PT, R29, UR6, !P1 ;  /* 0x000000061d007c0c */ /* 0x010fe2000cf41270 */
[----:B------:R-:W-:Y:S01]  /*5d190*/  IMAD.WIDE R16, R0, 0x2, R6 ;  /* 0x0000000200107825 */ /* 0x000fe200078e0206 */
[----:B------:R-:W-:Y:S01]  /*5d1a0*/  ISETP.LT.AND P3, PT, R24, UR10, !P1 ;  /* 0x0000000a18007c0c */ /* 0x000fe2000cf61270 */
[----:B------:R-:W1:Y:S01]  /*5d1b0*/  LDCU UR10, c[0x0][0x398] ;  /* 0x00007300ff0a77ac */ /* 0x000e620008000800 */
[----:B------:R-:W4:Y:S09]  /*5d1c0*/  LDCU UR6, c[0x0][0x398] ;  /* 0x00007300ff0677ac */ /* 0x000f320008000800 */
[----:B--2---:R2:W-:Y:S04]  /*5d1d0*/  @P2 STG.E.U16 desc[UR8][R16.64], R5 ;  /* 0x0000000510002986 */ /* 0x0045e8000c101508 */
[----:B--2---:R-:W2:Y:S04]  /*5d1e0*/  LDL.LU R5, [R1+0x2480] ;  /* 0x0024800001057983 */ /* 0x004ea80000300800 */
[----:B------:R-:W2:Y:S02]  /*5d1f0*/  LDL.LU R17, [R1+0x264] ;  /* 0x0002640001117983 */ /* 0x000ea40000300800 */
[----:B--2---:R-:W-:Y:S01]  /*5d200*/  PRMT R3, R17, 0x7632, R3 ;  /* 0x0000763211037816 */ /* 0x004fe20000000003 */
[C---:B------:R-:W-:Y:S01]  /*5d210*/  IMAD.WIDE R16, R0.reuse, 0x2, R4 ;  /* 0x0000000200107825 */ /* 0x040fe200078e0204 */
[----:B------:R2:W-:Y:S04]  /*5d220*/  STL [R1+0x247c], R5 ;  /* 0x00247c0501007387 */ /* 0x0005e80000100800 */
[----:B------:R0:W-:Y:S04]  /*5d230*/  @P3 STG.E.U16 desc[UR8][R16.64], R3 ;  /* 0x0000000310003986 */ /* 0x0001e8000c101508 */
[----:B--2---:R-:W2:Y:S04]  /*5d240*/  LDL.LU R5, [R1+0x1d4] ;  /* 0x0001d40001057983 */ /* 0x004ea80000300800 */
[----:B0-----:R-:W2:Y:S04]  /*5d250*/  LDL R17, [R1+0x21c0] ;  /* 0x0021c00001117983 */ /* 0x001ea80000100800 */
[----:B------:R0:W-:Y:S01]  /*5d260*/  STL [R1+0x2478], R27 ;  /* 0x0024781b01007387 */ /* 0x0001e20000100800 */
[----:B--2---:R-:W-:Y:S01]  /*5d270*/  ISETP.LT.AND P2, PT, R17, UR4, !P1 ;  /* 0x0000000411007c0c */ /* 0x004fe2000cf41270 */
[----:B------:R-:W-:Y:S01]  /*5d280*/  IMAD.WIDE R16, R0, 0x2, R8 ;  /* 0x0000000200107825 */ /* 0x000fe200078e0208 */
[----:B------:R-:W-:Y:S01]  /*5d290*/  PRMT R3, R5, 0x7632, R3 ;  /* 0x0000763205037816 */ /* 0x000fe20000000003 */
[----:B------:R-:W2:Y:S10]  /*5d2a0*/  LDCU UR4, c[0x0][0x398] ;  /* 0x00007300ff0477ac */ /* 0x000eb40008000800 */
[----:B------:R2:W-:Y:S01]  /*5d2b0*/  @P2 STG.E.U16 desc[UR8][R16.64], R5 ;  /* 0x0000000510002986 */ /* 0x0005e2000c101508 */
[----:B-1----:R-:W-:Y:S01]  /*5d2c0*/  ISETP.LT.AND P2, PT, R27, UR10, !P1 ;  /* 0x0000000a1b007c0c */ /* 0x002fe2000cf41270 */
[----:B------:R-:W1:Y:S02]  /*5d2d0*/  LDCU UR10, c[0x0][0x398] ;  /* 0x00007300ff0a77ac */ /* 0x000e640008000800 */
[----:B0-----:R-:W3:Y:S04]  /*5d2e0*/  LDL.LU R27, [R1+0x1c4] ;  /* 0x0001c400011b7983 */ /* 0x001ee80000300800 */
[----:B--2---:R-:W2:Y:S01]  /*5d2f0*/  LDL R5, [R1+0x1a4] ;  /* 0x0001a40001057983 */ /* 0x004ea20000100800 */
[----:B----4-:R-:W-:Y:S01]  /*5d300*/  ISETP.LT.AND P3, PT, R26, UR6, !P1 ;  /* 0x000000061a007c0c */ /* 0x010fe2000cf61270 */
[C---:B------:R-:W-:Y:S01]  /*5d310*/  IMAD.WIDE R16, R0.reuse, 0x2, R22 ;  /* 0x0000000200107825 */ /* 0x040fe200078e0216 */
[----:B------:R-:W0:Y:S11]  /*5d320*/  LDCU UR6, c[0x0][0x398] ;  /* 0x00007300ff0677ac */ /* 0x000e360008000800 */
[----:B------:R4:W-:Y:S02]  /*5d330*/  @P3 STG.E.U16 desc[UR8][R16.64], R3 ;  /* 0x0000000310003986 */ /* 0x0009e4000c101508 */
[----:B----4-:R-:W-:-:S02]  /*5d340*/  IMAD.WIDE R16, R0, 0x2, R20 ;  /* 0x0000000200107825 */ /* 0x010fc400078e0214 */
[----:B------:R4:W-:Y:S04]  /*5d350*/  STL [R1+0x2474], R28 ;  /* 0x0024741c01007387 */ /* 0x0009e80000100800 */
[----:B---3--:R3:W-:Y:S01]  /*5d360*/  @P2 STG.E.U16 desc[UR8][R16.64], R27 ;  /* 0x0000001b10002986 */ /* 0x0087e2000c101508 */
[----:B------:R-:W-:Y:S01]  /*5d370*/  ISETP.LT.AND P2, PT, R28, UR4, !P1 ;  /* 0x000000041c007c0c */ /* 0x000fe2000cf41270 */
[----:B------:R-:W0:Y:S01]  /*5d380*/  LDCU UR4, c[0x0][0x398] ;  /* 0x00007300ff0477ac */ /* 0x000e220008000800 */
[----:B------:R-:W-:Y:S01]  /*5d390*/  PRMT R3, R27, 0x7632, R3 ;  /* 0x000076321b037816 */ /* 0x000fe20000000003 */
[----:B----4-:R-:W4:Y:S01]  /*5d3a0*/  LDL R28, [R1+0x184] ;  /* 0x00018400011c7983 */ /* 0x010f220000100800 */
[----:B---3--:R-:W-:-:S03]  /*5d3b0*/  IMAD.WIDE R16, R0, 0x2, R12 ;  /* 0x0000000200107825 */ /* 0x008fc600078e020c */
[----:B------:R-:W3:Y:S06]  /*5d3c0*/  LDL R27, [R1+0x194] ;  /* 0x00019400011b7983 */ /* 0x000eec0000100800 */
[----:B------:R1:W-:Y:S01]  /*5d3d0*/  @P2 STG.E.U16 desc[UR8][R16.64], R3 ;  /* 0x0000000310002986 */ /* 0x0003e2000c101508 */
[----:B0-----:R-:W-:Y:S01]  /*5d3e0*/  ISETP.LT.AND P2, PT, R2, UR6, !P1 ;  /* 0x0000000602007c0c */ /* 0x001fe2000cf41270 */
[----:B------:R-:W0:Y:S01]  /*5d3f0*/  LDCU UR6, c[0x0][0x398] ;  /* 0x00007300ff0677ac */ /* 0x000e220008000800 */
[----:B------:R-:W-:Y:S01]  /*5d400*/  ISETP.LT.AND P1, PT, R19, UR4, !P1 ;  /* 0x0000000413007c0c */ /* 0x000fe2000cf21270 */
        /* <DEDUP_REMOVED lines=11> */
[----:B------:R-:W-:Y:S01]  /*5d4c0*/  ISETP.LT.AND P2, PT, R29, UR6, !P1 ;  /* 0x000000061d007c0c */ /* 0x000fe2000cf41270 */
[----:B------:R-:W-:Y:S01]  /*5d4d0*/  IMAD.WIDE R16, R0, 0x2, R6 ;  /* 0x0000000200107825 */ /* 0x000fe200078e0206 */
[----:B------:R-:W-:Y:S01]  /*5d4e0*/  ISETP.LT.AND P3, PT, R24, UR10, !P1 ;  /* 0x0000000a18007c0c */ /* 0x000fe2000cf61270 */
[----:B------:R-:W1:Y:S01]  /*5d4f0*/  LDCU UR6, c[0x0][0x398] ;  /* 0x00007300ff0677ac */ /* 0x000e620008000800 */
[----:B------:R-:W0:Y:S09]  /*5d500*/  LDCU UR10, c[0x0][0x398] ;  /* 0x00007300ff0a77ac */ /* 0x000e320008000800 */
[----:B--2---:R2:W-:Y:S04]  /*5d510*/  @P2 STG.E.U16 desc[UR8][R16.64], R5 ;  /* 0x0000000510002986 */ /* 0x0045e8000c101508 */
[----:B--2---:R-:W2:Y:S04]  /*5d520*/  LDL.LU R5, [R1+0x247c] ;  /* 0x00247c0001057983 */ /* 0x004ea80000300800 */
[----:B------:R-:W3:Y:S04]  /*5d530*/  LDL.LU R17, [R1+0x1a4] ;  /* 0x0001a40001117983 */ /* 0x000ee80000300800 */
[----:B--2---:R2:W-:Y:S01]  /*5d540*/  STL [R1+0x2470], R5 ;  /* 0x0024700501007387 */ /* 0x0045e20000100800 */
[----:B---3--:R-:W-:Y:S01]  /*5d550*/  PRMT R3, R17, 0x7632, R3 ;  /* 0x0000763211037816 */ /* 0x008fe20000000003 */
[----:B------:R-:W-:-:S02]  /*5d560*/  IMAD.WIDE R16, R0, 0x2, R4 ;  /* 0x0000000200107825 */ /* 0x000fc400078e0204 */
[----:B--2---:R-:W0:Y:S04]  /*5d570*/  LDL R5, [R1+0x21c0] ;  /* 0x0021c00001057983 */ /* 0x004e280000100800 */
[----:B------:R2:W-:Y:S02]  /*5d580*/  @P3 STG.E.U16 desc[UR8][R16.64], R3 ;  /* 0x0000000310003986 */ /* 0x0005e4000c101508 */
[----:B--2---:R-:W-:Y:S01]  /*5d590*/  IMAD.WIDE R16, R0, 0x2, R8 ;  /* 0x0000000200107825 */ /* 0x004fe200078e0208 */
[----:B0-----:R-:W-:Y:S01]  /*5d5a0*/  ISETP.LT.AND P2, PT, R5, UR4, !P1 ;  /* 0x0000000405007c0c */ /* 0x001fe2000cf41270 */
[----:B------:R-:W0:Y:S01]  /*5d5b0*/  LDCU UR4, c[0x0][0x398] ;  /* 0x00007300ff0477ac */ /* 0x000e220008000800 */
[----:B------:R-:W2:Y:S11]  /*5d5c0*/  LDL R5, [R1+0x268] ;  /* 0x0002680001057983 */ /* 0x000eb60000100800 */
[----:B------:R3:W-:Y:S04]  /*5d5d0*/  @P2 STG.E.U16 desc[UR8][R16.64], R27 ;  /* 0x0000001b10002986 */ /* 0x0007e8000c101508 */
[----:B---3--:R-:W3:Y:S04]  /*5d5e0*/  LDL.LU R27, [R1+0x2478] ;  /* 0x00247800011b7983 */ /* 0x008ee80000300800 */
[----:B------:R-:W2:Y:S01]  /*5d5f0*/  LDL.LU R17, [R1+0x194] ;  /* 0x0001940001117983 */ /* 0x000ea20000300800 */
[----:B-1----:R-:W-:Y:S01]  /*5d600*/  ISETP.LT.AND P3, PT, R26, UR6, !P1 ;  /* 0x000000061a007c0c */ /* 0x002fe2000cf61270 */
[----:B------:R-:W1:Y:S01]  /*5d610*/  LDCU UR6, c[0x0][0x398] ;  /* 0x00007300ff0677ac */ /* 0x000e620008000800 */
[----:B---3--:R-:W-:Y:S01]  /*5d620*/  ISETP.LT.AND P2, PT, R27, UR10, !P1 ;  /* 0x0000000a1b007c0c */ /* 0x008fe2000cf41270 */
[----:B------:R-:W3:Y:S01]  /*5d630*/  LDCU UR10, c[0x0][0x398] ;  /* 0x00007300ff0a77ac */ /* 0x000ee20008000800 */
[----:B--2---:R-:W-:Y:S01]  /*5d640*/  PRMT R3, R17, 0x7632, R3 ;  /* 0x0000763211037816 */ /* 0x004fe20000000003 */
[----:B------:R-:W-:-:S08]  /*5d650*/  IMAD.WIDE R16, R0, 0x2, R22 ;  /* 0x0000000200107825 */ /* 0x000fd000078e0216 */
[----:B------:R2:W-:Y:S02]  /*5d660*/  @P3 STG.E.U16 desc[UR8][R16.64], R3 ;  /* 0x0000000310003986 */ /* 0x0005e4000c101508 */
[----:B--2---:R-:W-:-:S05]  /*5d670*/  IMAD.WIDE R16, R0, 0x2, R20 ;  /* 0x0000000200107825 */ /* 0x004fca00078e0214 */
[----:B----4-:R2:W-:Y:S04]  /*5d680*/  @P2 STG.E.U16 desc[UR8][R16.64], R28 ;  /* 0x0000001c10002986 */ /* 0x0105e8000c101508 */
[----:B--2---:R-:W0:Y:S04]  /*5d690*/  LDL.LU R28, [R1+0x2474] ;  /* 0x00247400011c7983 */ /* 0x004e280000300800 */
[----:B------:R-:W2:Y:S01]  /*5d6a0*/  LDL.LU R17, [R1+0x184] ;  /* 0x0001840001117983 */ /* 0x000ea20000300800 */
[----:B0-----:R-:W-:Y:S01]  /*5d6b0*/  ISETP.LT.AND P2, PT, R28, UR4, !P1 ;  /* 0x000000041c007c0c */ /* 0x001fe2000cf41270 */
[----:B------:R-:W0:Y:S01]  /*5d6c0*/  LDCU UR4, c[0x0][0x398] ;  /* 0x00007300ff0477ac */ /* 0x000e220008000800 */
[----:B--2---:R-:W-:Y:S01]  /*5d6d0*/  PRMT R3, R17, 0x7632, R3 ;  /* 0x0000763211037816 */ /* 0x004fe20000000003 */
[----:B------:R-:W-:-:S10]  /*5d6e0*/  IMAD.WIDE R16, R0, 0x2, R12 ;  /* 0x0000000200107825 */ /* 0x000fd400078e020c */
[----:B------:R2:W-:Y:S01]  /*5d6f0*/  @P2 STG.E.U16 desc[UR8][R16.64], R3 ;  /* 0x0000000310002986 */ /* 0x0005e2000c101508 */
[----:B-1----:R-:W-:Y:S01]  /*5d700*/  ISETP.LT.AND P2, PT, R2, UR6, !P1 ;  /* 0x0000000602007c0c */ /* 0x002fe2000cf41270 */
[----:B------:R-:W1:Y:S01]  /*5d710*/  LDCU UR6, c[0x0][0x398] ;  /* 0x00007300ff0677ac */ /* 0x000e620008000800 */
[----:B0-----:R-:W-:Y:S01]  /*5d720*/  ISETP.LT.AND P1, PT, R19, UR4, !P1 ;  /* 0x0000000413007c0c */ /* 0x001fe2000cf21270 */
[----:B------:R-:W0:Y:S01]  /*5d730*/  LDCU UR4, c[0x0][0x39c] ;  /* 0x00007380ff0477ac */ /* 0x000e220008000800 */
[----:B--2---:R-:W-:Y:S01]  /*5d740*/  IMAD.WIDE R16, R0, 0x2, R10 ;  /* 0x0000000200107825 */ /* 0x004fe200078e020a */
[----:B------:R-:W-:-:S08]  /*5d750*/  PRMT R3, R18, 0x7632, R3 ;  /* 0x0000763212037816 */ /* 0x000fd00000000003 */
[----:B------:R2:W-:Y:S02]  /*5d760*/  @P2 STG.E.U16 desc[UR8][R16.64], R18 ;  /* 0x0000001210002986 */ /* 0x0005e4000c101508 */
[----:B--2---:R-:W-:Y:S02]  /*5d770*/  IMAD.WIDE R16, R0, 0x2, R14 ;  /* 0x0000000200107825 */ /* 0x004fe400078e020e */
[----:B------:R-:W2:Y:S04]  /*5d780*/  LDL.LU R18, [R1+0x1c8] ;  /* 0x0001c80001127983 */ /* 0x000ea80000300800 */
[----:B------:R4:W-:Y:S02]  /*5d790*/  @P1 STG.E.U16 desc[UR8][R16.64], R3 ;  /* 0x0000000310001986 */ /* 0x0009e4000c101508 */
[----:B----4-:R-:W-:-:S05]  /*5d7a0*/  VIADD R3, R25, 0x4 ;  /* 0x0000000419037836 */ /* 0x010fca0000000000 */
[----:B0-----:R-:W-:Y:S01]  /*5d7b0*/  ISETP.GE.AND P1, PT, R3, UR4, PT ;  /* 0x0000000403007c0c */ /* 0x001fe2000bf26270 */
[----:B------:R-:W-:Y:S01]  /*5d7c0*/  VIADD R0, R0, UR26 ;  /* 0x0000001a00007c36 */ /* 0x000fe20008000000 */
[----:B------:R-:W0:Y:S02]  /*5d7d0*/  LDCU UR4, c[0x0][0x398] ;  /* 0x00007300ff0477ac */ /* 0x000e240008000800 */
[----:B-1----:R-:W-:Y:S01]  /*5d7e0*/  ISETP.LT.AND P2, PT, R29, UR6, !P1 ;  /* 0x000000061d007c0c */ /* 0x002fe2000cf41270 */
[----:B------:R-:W-:Y:S01]  /*5d7f0*/  IMAD.WIDE R16, R0, 0x2, R6 ;  /* 0x0000000200107825 */ /* 0x000fe200078e0206 */
[----:B---3--:R-:W-:Y:S01]  /*5d800*/  ISETP.LT.AND P3, PT, R24, UR10, !P1 ;  /* 0x0000000a18007c0c */ /* 0x008fe2000cf61270 */
[----:B------:R-:W1:Y:S01]  /*5d810*/  LDCU UR6, c[0x0][0x398] ;  /* 0x00007300ff0677ac */ /* 0x000e620008000800 */
[----:B------:R-:W3:Y:S01]  /*5d820*/  LDL.LU R24, [R1+0x1b8] ;  /* 0x0001b80001187983 */ /* 0x000ee20000300800 */
[----:B------:R-:W4:Y:S08]  /*5d830*/  LDCU UR10, c[0x0][0x398] ;  /* 0x00007300ff0a77ac */ /* 0x000f300008000800 */
[----:B------:R0:W-:Y:S04]  /*5d840*/  @P2 STG.E.U16 desc[UR8][R16.64], R5 ;  /* 0x0000000510002986 */ /* 0x0001e8000c101508 */
[----:B0-----:R-:W2:Y:S04]  /*5d850*/  LDL.LU R5, [R1+0x2470] ;  /* 0x0024700001057983 */ /* 0x001ea80000300800 */
[----:B------:R-:W2:Y:S02]  /*5d860*/  LDL.LU R17, [R1+0x268] ;  /* 0x0002680001117983 */ /* 0x000ea40000300800 */
[----:B--2---:R-:W-:Y:S01]  /*5d870*/  PRMT R3, R17, 0x7632, R3 ;  /* 0x0000763211037816 */ /* 0x004fe20000000003 */
[----:B------:R-:W-:Y:S01]  /*5d880*/  IMAD.WIDE R16, R0, 0x2, R4 ;  /* 0x0000000200107825 */ /* 0x000fe200078e0204 */
[----:B------:R0:W-:Y:S04]  /*5d890*/  STL [R1+0x246c], R5 ;  /* 0x00246c0501007387 */ /* 0x0001e80000100800 */
[----:B------:R2:W-:Y:S04]  /*5d8a0*/  @P3 STG.E.U16 desc[UR8][R16.64], R3 ;  /* 0x0000000310003986 */ /* 0x0005e8000c101508 */
[----:B0-----:R-:W3:Y:S04]  /*5d8b0*/  LDL.LU R5, [R1+0x1d8] ;  /* 0x0001d80001057983 */ /* 0x001ee80000300800 */
[----:B--2---:R-:W2:Y:S01]  /*5d8c0*/  LDL R17, [R1+0x21c0] ;  /* 0x0021c00001117983 */ /* 0x004ea20000100800 */
[----:B-1----:R-:W-:Y:S01]  /*5d8d0*/  ISETP.LT.AND P3, PT, R26, UR6, !P1 ;  /* 0x000000061a007c0c */ /* 0x002fe2000cf61270 */
[----:B------:R-:W0:Y:S01]  /*5d8e0*/  LDCU UR6, c[0x0][0x398] ;  /* 0x00007300ff0677ac */ /* 0x000e220008000800 */
[----:B--2---:R-:W-:Y:S01]  /*5d8f0*/  ISETP.LT.AND P2, PT, R17, UR4, !P1 ;  /* 0x0000000411007c0c */ /* 0x004fe2000cf41270 */
[----:B------:R-:W-:Y:S01]  /*5d900*/  IMAD.WIDE R16, R0, 0x2, R8 ;  /* 0x0000000200107825 */ /* 0x000fe200078e0208 */
[----:B------:R-:W1:Y:S01]  /*5d910*/  LDCU UR4, c[0x0][0x398] ;  /* 0x00007300ff0477ac */ /* 0x000e620008000800 */
[----:B---3--:R-:W-:-:S10]  /*5d920*/  PRMT R3, R5, 0x7632, R3 ;  /* 0x0000763205037816 */ /* 0x008fd40000000003 */
[----:B------:R2:W-:Y:S01]  /*5d930*/  @P2 STG.E.U16 desc[UR8][R16.64], R5 ;  /* 0x0000000510002986 */ /* 0x0005e2000c101508 */
[----:B----4-:R-:W-:Y:S01]  /*5d940*/  ISETP.LT.AND P2, PT, R27, UR10, !P1 ;  /* 0x0000000a1b007c0c */ /* 0x010fe2000cf41270 */
[----:B------:R-:W3:Y:S01]  /*5d950*/  LDCU UR10, c[0x0][0x398] ;  /* 0x00007300ff0a77ac */ /* 0x000ee20008000800 */
[C---:B--2---:R-:W-:Y:S01]  /*5d960*/  IMAD.WIDE R16, R0.reuse, 0x2, R22 ;  /* 0x0000000200107825 */ /* 0x044fe200078e0216 */
[----:B------:R-:W2:Y:S04]  /*5d970*/  LDL R5, [R1+0x1a8] ;  /* 0x0001a80001057983 */ /* 0x000ea80000100800 */
[----:B------:R4:W-:Y:S02]  /*5d980*/  @P3 STG.E.U16 desc[UR8][R16.64], R3 ;  /* 0x0000000310003986 */ /* 0x0009e4000c101508 */
[----:B----4-:R-:W-:-:S05]  /*5d990*/  IMAD.WIDE R16, R0, 0x2, R20 ;  /* 0x0000000200107825 */ /* 0x010fca00078e0214 */
[----:B------:R4:W-:Y:S01]  /*5d9a0*/  @P2 STG.E.U16 desc[UR8][R16.64], R18 ;  /* 0x0000001210002986 */ /* 0x0009e2000c101508 */
[----:B-1----:R-:W-:Y:S01]  /*5d9b0*/  ISETP.LT.AND P2, PT, R28, UR4, !P1 ;  /* 0x000000041c007c0c */ /* 0x002fe2000cf41270 */
[----:B------:R-:W1:Y:S01]  /*5d9c0*/  LDCU UR4, c[0x0][0x398] ;  /* 0x00007300ff0477ac */ /* 0x000e620008000800 */
[----:B------:R-:W-:Y:S01]  /*5d9d0*/  PRMT R3, R18, 0x7632, R3 ;  /* 0x0000763212037816 */ /* 0x000fe20000000003 */
[----:B----4-:R-:W-:Y:S01]  /*5d9e0*/  IMAD.WIDE R16, R0, 0x2, R12 ;  /* 0x0000000200107825 */ /* 0x010fe200078e020c */
[----:B------:R-:W4:Y:S09]  /*5d9f0*/  LDL.LU R18, [R1+0x198] ;  /* 0x0001980001127983 */ /* 0x000f320000300800 */
[----:B------:R3:W-:Y:S01]  /*5da00*/  @P2 STG.E.U16 desc[UR8][R16.64], R3 ;  /* 0x0000000310002986 */ /* 0x0007e2000c101508 */
[----:B0-----:R-:W-:Y:S01]  /*5da10*/  ISETP.LT.AND P2, PT, R2, UR6, !P1 ;  /* 0x0000000602007c0c */ /* 0x001fe2000cf41270 */
[----:B------:R-:W0:Y:S01]  /*5da20*/  LDCU UR6, c[0x0][0x398] ;  /* 0x00007300ff0677ac */ /* 0x000e220008000800 */
[----:B-1----:R-:W-:Y:S01]  /*5da30*/  ISETP.LT.AND P1, PT, R19, UR4, !P1 ;  /* 0x0000000413007c0c */ /* 0x002fe2000cf21270 */
[----:B------:R-:W1:Y:S01]  /*5da40*/  LDCU UR4, c[0x0][0x39c] ;  /* 0x00007380ff0477ac */ /* 0x000e620008000800 */
[----:B---3--:R-:W-:Y:S01]  /*5da50*/  IMAD.WIDE R16, R0, 0x2, R10 ;  /* 0x0000000200107825 */ /* 0x008fe200078e020a */
[----:B------:R-:W-:-:S08]  /*5da60*/  PRMT R3, R24, 0x7632, R3 ;  /* 0x0000763218037816 */ /* 0x000fd00000000003 */
[----:B------:R3:W-:Y:S02]  /*5da70*/  @P2 STG.E.U16 desc[UR8][R16.64], R24 ;  /* 0x0000001810002986 */ /* 0x0007e4000c101508 */
[----:B---3--:R-:W-:Y:S02]  /*5da80*/  IMAD.WIDE R16, R0, 0x2, R14 ;  /* 0x0000000200107825 */ /* 0x008fe400078e020e */
[----:B------:R-:W3:Y:S04]  /*5da90*/  LDL.LU R24, [R1+0x188] ;  /* 0x0001880001187983 */ /* 0x000ee80000300800 */
[----:B------:R0:W-:Y:S04]  /*5daa0*/  STL [R1+0x2468], R15 ;  /* 0x0024680f01007387 */ /* 0x0001e80000100800 */
[----:B------:R1:W-:Y:S04]  /*5dab0*/  @P1 STG.E.U16 desc[UR8][R16.64], R3 ;  /* 0x0000000310001986 */ /* 0x0003e8000c101508 */
[----:B0-----:R-:W2:Y:S04]  /*5dac0*/  LDL R15, [R1+0x21c0] ;  /* 0x0021c000010f7983 */ /* 0x001ea80000100800 */
[----:B-1----:R-:W2:Y:S01]  /*5dad0*/  LDL R17, [R1+0x21c4] ;  /* 0x0021c40001117983 */ /* 0x002ea20000100800 */
[----:B------:R-:W-:-:S05]  /*5dae0*/  VIADD R3, R25, 0x5 ;  /* 0x0000000519037836 */ /* 0x000fca0000000000 */
[----:B------:R-:W-:Y:S01]  /*5daf0*/  ISETP.GE.AND P1, PT, R3, UR4, PT ;  /* 0x0000000403007c0c */ /* 0x000fe2000bf26270 */
[----:B------:R-:W-:Y:S01]  /*5db00*/  VIADD R0, R0, UR26 ;  /* 0x0000001a00007c36 */ /* 0x000fe20008000000 */
[----:B------:R-:W0:Y:S02]  /*5db10*/  LDCU UR4, c[0x0][0x398] ;  /* 0x00007300ff0477ac */ /* 0x000e240008000800 */
[----:B------:R-:W-:Y:S01]  /*5db20*/  ISETP.LT.AND P2, PT, R29, UR6, !P1 ;  /* 0x000000061d007c0c */ /* 0x000fe2000cf41270 */
[----:B------:R-:W1:Y:S01]  /*5db30*/  LDCU UR6, c[0x0][0x398] ;  /* 0x00007300ff0677ac */ /* 0x000e620008000800 */
[----:B--2---:R-:W-:Y:S01]  /*5db40*/  ISETP.LT.AND P3, PT, R17, UR10, !P1 ;  /* 0x0000000a11007c0c */ /* 0x004fe2000cf61270 */
[C---:B------:R-:W-:Y:S01]  /*5db50*/  IMAD.WIDE R16, R0.reuse, 0x2, R6 ;  /* 0x0000000200107825 */ /* 0x040fe200078e0206 */
[----:B------:R-:W2:Y:S09]  /*5db60*/  LDCU UR10, c[0x0][0x398] ;  /* 0x00007300ff0a77ac */ /* 0x000eb20008000800 */
[----:B------:R0:W-:Y:S04]  /*5db70*/  @P2 STG.E.U16 desc[UR8][R16.64], R5 ;  /* 0x0000000510002986 */ /* 0x0001e8000c101508 */
[----:B0-----:R-:W2:Y:S04]  /*5db80*/  LDL.LU R5, [R1+0x246c] ;  /* 0x00246c0001057983 */ /* 0x001ea80000300800 */
[----:B------:R-:W2:Y:S01]  /*5db90*/  LDL.LU R17, [R1+0x1a8] ;  /* 0x0001a80001117983 */ /* 0x000ea20000300800 */
[----:B------:R-:W-:Y:S01]  /*5dba0*/  ISETP.LT.AND P2, PT, R15, UR4, !P1 ;  /* 0x000000040f007c0c */ /* 0x000fe2000cf41270 */
[----:B------:R-:W0:Y:S02]  /*5dbb0*/  LDCU UR4, c[0x0][0x398] ;  /* 0x00007300ff0477ac */ /* 0x000e240008000800 */
[----:B------:R-:W3:Y:S01]  /*5dbc0*/  LDL R15, [R1+0x8] ;  /* 0x00000800010f7983 */ /* 0x000ee20000100800 */
[----:B--2---:R-:W-:Y:S01]  /*5dbd0*/  PRMT R3, R17, 0x7632, R3 ;  /* 0x0000763211037816 */ /* 0x004fe20000000003 */
[----:B------:R-:W-:-:S05]  /*5dbe0*/  IMAD.WIDE R16, R0, 0x2, R4 ;  /* 0x0000000200107825 */ /* 0x000fca00078e0204 */
[----:B------:R2:W-:Y:S01]  /*5dbf0*/  @P3 STG.E.U16 desc[UR8][R16.64], R3 ;  /* 0x0000000310003986 */ /* 0x0005e2000c101508 */
[----:B-1----:R-:W-:Y:S01]  /*5dc00*/  ISETP.LT.AND P3, PT, R26, UR6, !P1 ;  /* 0x000000061a007c0c */ /* 0x002fe2000cf61270 */
[----:B------:R-:W1:Y:S01]  /*5dc10*/  LDCU UR6, c[0x0][0x398] ;  /* 0x00007300ff0677ac */ /* 0x000e620008000800 */
[----:B--2---:R-:W-:Y:S01]  /*5dc20*/  IMAD.WIDE R16, R0, 0x2, R8 ;  /* 0x0000000200107825 */ /* 0x004fe200078e0208 */
[----:B----4-:R-:W-:-:S04]  /*5dc30*/  PRMT R3, R18, 0x7632, R3 ;  /* 0x0000763212037816 */ /* 0x010fc80000000003 */
[----:B------:R2:W-:Y:S01]  /*5dc40*/  @P2 STG.E.U16 desc[UR8][R16.64], R18 ;  /* 0x0000001210002986 */ /* 0x0005e2000c101508 */
[----:B------:R-:W-:Y:S01]  /*5dc50*/  ISETP.LT.AND P2, PT, R27, UR10, !P1 ;  /* 0x0000000a1b007c0c */ /* 0x000fe2000cf41270 */
[----:B------:R-:W4:Y:S01]  /*5dc60*/  LDCU UR10, c[0x0][0x398] ;  /* 0x00007300ff0a77ac */ /* 0x000f220008000800 */
[----:B--2---:R-:W-:Y:S01]  /*5dc70*/  IMAD.WIDE R16, R0, 0x2, R22 ;  /* 0x0000000200107825 */ /* 0x004fe200078e0216 */
[----:B------:R-:W2:Y:S04]  /*5dc80*/  LDL R18, [R1+0x26c] ;  /* 0x00026c0001127983 */ /* 0x000ea80000100800 */
[----:B------:R1:W-:Y:S01]  /*5dc90*/  @P3 STG.E.U16 desc[UR8][R16.64], R3 ;  /* 0x0000000310003986 */ /* 0x0003e2000c101508 */
[----:B0-----:R-:W-:Y:S01]  /*5dca0*/  ISETP.LT.AND P3, PT, R28, UR4, !P1 ;  /* 0x000000041c007c0c */ /* 0x001fe2000cf61270 */
[----:B------:R-:W0:Y:S01]  /*5dcb0*/  LDCU UR4, c[0x0][0x398] ;  /* 0x00007300ff0477ac */ /* 0x000e220008000800 */
[----:B-1----:R-:W-:Y:S01]  /*5dcc0*/  IMAD.WIDE R16, R0, 0x2, R20 ;  /* 0x0000000200107825 */ /* 0x002fe200078e0214 */
[----:B---3--:R-:W-:-:S04]  /*5dcd0*/  PRMT R3, R24, 0x7632, R3 ;  /* 0x0000763218037816 */ /* 0x008fc80000000003 */
[----:B------:R1:W-:Y:S02]  /*5dce0*/  @P2 STG.E.U16 desc[UR8][R16.64], R24 ;  /* 0x0000001810002986 */ /* 0x0003e4000c101508 */
[----:B-1----:R-:W-:Y:S02]  /*5dcf0*/  IMAD.WIDE R16, R0, 0x2, R12 ;  /* 0x0000000200107825 */ /* 0x002fe400078e020c */
[----:B------:R-:W3:Y:S04]  /*5dd00*/  LDL.LU R24, [R1+0x1dc] ;  /* 0x0001dc0001187983 */ /* 0x000ee80000300800 */
[----:B------:R1:W-:Y:S01]  /*5dd10*/  @P3 STG.E.U16 desc[UR8][R16.64], R3 ;  /* 0x0000000310003986 */ /* 0x0003e2000c101508 */
[----:B------:R-:W-:Y:S01]  /*5dd20*/  ISETP.LT.AND P3, PT, R2, UR45, !P1 ;  /* 0x0000002d02007c0c */ /* 0x000fe2000cf61270 */
[----:B------:R-:W0:Y:S02]  /*5dd30*/  LDCU UR45, c[0x0][0x39c] ;  /* 0x00007380ff2d77ac */ /* 0x000e240008000800 */
[----:B------:R4:W-:Y:S01]  /*5dd40*/  STL [R1+0x2460], R11 ;  /* 0x0024600b01007387 */ /* 0x0009e20000100800 */
[----:B-1----:R-:W-:-:S03]  /*5dd50*/  IMAD.WIDE R16, R0, 0x2, R10 ;  /* 0x0000000200107825 */ /* 0x002fc600078e020a */
[----:B----4-:R-:W4:Y:S06]  /*5dd60*/  LDL R11, [R1+0x21c0] ;  /* 0x0021c000010b7983 */ /* 0x010f2c0000100800 */
[----:B------:R1:W-:Y:S04]  /*5dd70*/  @P3 STG.E.U16 desc[UR8][R16.64], R15 ;  /* 0x0000000f10003986 */ /* 0x0003e8000c101508 */
[----:B-1----:R-:W2:Y:S04]  /*5dd80*/  LDL.LU R15, [R1+0x2468] ;  /* 0x00246800010f7983 */ /* 0x002ea80000300800 */
[----:B------:R-:W2:Y:S01]  /*5dd90*/  LDL.LU R17, [R1+0x8] ;  /* 0x0000080001117983 */ /* 0x000ea20000300800 */
[----:B------:R-:W-:Y:S01]  /*5dda0*/  ISETP.LT.AND P1, PT, R19, UR52, !P1 ;  /* 0x0000003413007c0c */ /* 0x000fe2000cf21270 */
[----:B------:R-:W-:Y:S01]  /*5ddb0*/  VIADD R3, R25, 0x6 ;  /* 0x0000000619037836 */ /* 0x000fe20000000000 */
[----:B------:R-:W1:Y:S04]  /*5ddc0*/  LDCU UR52, c[0x0][0x398] ;  /* 0x00007300ff3477ac */ /* 0x000e680008000800 */
[----:B------:R-:W-:Y:S01]  /*5ddd0*/  ISETP.GE.AND P2, PT, R3, UR53, PT ;  /* 0x0000003503007c0c */ /* 0x000fe2000bf46270 */
[----:B------:R-:W0:Y:S01]  /*5dde0*/  LDCU UR53, c[0x0][0x398] ;  /* 0x00007300ff3577ac */ /* 0x000e220008000800 */
[----:B--2---:R-:W-:Y:S01]  /*5ddf0*/  PRMT R3, R17, 0x7632, R3 ;  /* 0x0000763211037816 */ /* 0x004fe20000000003 */
[----:B------:R-:W-:-:S05]  /*5de00*/  IMAD.WIDE R16, R0, 0x2, R14 ;  /* 0x0000000200107825 */ /* 0x000fca00078e020e */
[----:B------:R2:W-:Y:S04]  /*5de10*/  @P1 STG.E.U16 desc[UR8][R16.64], R3 ;  /* 0x0000000310001986 */ /* 0x0005e8000c101508 */
[----:B--2---:R-:W2:Y:S01]  /*5de20*/  LDL R17, [R1+0x21c4] ;  /* 0x0021c40001117983 */ /* 0x004ea20000100800 */
[----:B------:R-:W-:Y:S01]  /*5de30*/  ISETP.LT.AND P3, PT, R29, UR74, !P2 ;  /* 0x0000004a1d007c0c */ /* 0x000fe2000d761270 */
[----:B------:R-:W-:Y:S01]  /*5de40*/  VIADD R0, R0, UR26 ;  /* 0x0000001a00007c36 */ /* 0x000fe20008000000 */
[----:B----4-:R-:W-:Y:S01]  /*5de50*/  ISETP.LT.AND P5, PT, R11, UR12, !P2 ;  /* 0x0000000c0b007c0c */ /* 0x010fe2000d7a1270 */
[----:B------:R-:W4:Y:S01]  /*5de60*/  LDCU UR74, c[0x0][0x398] ;  /* 0x00007300ff4a77ac */ /* 0x000f220008000800 */
[----:B------:R-:W3:Y:S01]  /*5de70*/  LDL.LU R11, [R1+0x1cc] ;  /* 0x0001cc00010b7983 */ /* 0x000ee20000300800 */
[----:B------:R-:W-:-:S02]  /*5de80*/  ISETP.LT.AND P6, PT, R26, UR27, !P2 ;  /* 0x0000001b1a007c0c */ /* 0x000fc4000d7c1270 */
[----:B------:R-:W-:Y:S01]  /*5de90*/  ISETP.LT.AND P1, PT, R27, UR75, !P2 ;  /* 0x0000004b1b007c0c */ /* 0x000fe2000d721270 */
[----:B------:R-:W0:Y:S01]  /*5dea0*/  LDCU UR12, c[0x0][0x398] ;  /* 0x00007300ff0c77ac */ /* 0x000e220008000800 */
[----:B------:R-:W0:Y:S01]  /*5deb0*/  LDCU UR27, c[0x0][0x398] ;  /* 0x00007300ff1b77ac */ /* 0x000e220008000800 */
[----:B------:R-:W0:Y:S01]  /*5dec0*/  LDCU UR75, c[0x0][0x398] ;  /* 0x00007300ff4b77ac */ /* 0x000e220008000800 */
[----:B--2---:R-:W-:Y:S01]  /*5ded0*/  ISETP.LT.AND P4, PT, R17, UR36, !P2 ;  /* 0x0000002411007c0c */ /* 0x004fe2000d781270 */
[C---:B------:R-:W-:Y:S01]  /*5dee0*/  IMAD.WIDE R16, R0.reuse, 0x2, R6 ;  /* 0x0000000200107825 */ /* 0x040fe200078e0206 */
[----:B------:R-:W2:Y:S04]  /*5def0*/  LDCU UR36, c[0x0][0x398] ;  /* 0x00007300ff2477ac */ /* 0x000ea80008000800 */
[----:B------:R0:W-:Y:S04]  /*5df00*/  @P3 STG.E.U16 desc[UR8][R16.64], R18 ;  /* 0x0000001210003986 */ /* 0x0001e8000c101508 */
[----:B0-----:R-:W3:Y:S04]  /*5df10*/  LDL.LU R18, [R1+0x2464] ;  /* 0x0024640001127983 */ /* 0x001ee80000300800 */
[----:B------:R-:W2:Y:S02]  /*5df20*/  LDL.LU R17, [R1+0x26c] ;  /* 0x00026c0001117983 */ /* 0x000ea40000300800 */
[----:B--2---:R-:W-:Y:S01]  /*5df30*/  PRMT R3, R17, 0x7632, R3 ;  /* 0x0000763211037816 */ /* 0x004fe20000000003 */
[----:B------:R-:W-:-:S05]  /*5df40*/  IMAD.WIDE R16, R0, 0x2, R4 ;  /* 0x0000000200107825 */ /* 0x000fca00078e0204 */
[----:B------:R0:W-:Y:S01]  /*5df50*/  @P4 STG.E.U16 desc[UR8][R16.64], R3 ;  /* 0x0000000310004986 */ /* 0x0001e2000c101508 */
[----:B---3--:R-:W-:Y:S01]  /*5df60*/  PRMT R18, R24, 0x7632, R18 ;  /* 0x0000763218127816 */ /* 0x008fe20000000012 */
[----:B0-----:R-:W-:-:S04]  /*5df70*/  IMAD.WIDE R16, R0, 0x2, R8 ;  /* 0x0000000200107825 */ /* 0x001fc800078e0208 */
[----:B------:R-:W-:Y:S01]  /*5df80*/  VIADD R3, R25, 0x7 ;  /* 0x0000000719037836 */ /* 0x000fe20000000000 */
[----:B------:R0:W-:Y:S04]  /*5df90*/  @P5 STG.E.U16 desc[UR8][R16.64], R24 ;  /* 0x0000001810005986 */ /* 0x0001e8000c101508 */
[----:B------:R-:W-:Y:S01]  /*5dfa0*/  ISETP.GE.AND P5, PT, R3, UR73, PT ;  /* 0x0000004903007c0c */ /* 0x000fe2000bfa6270 */
[----:B------:R-:W2:Y:S01]  /*5dfb0*/  LDCU UR73, c[0x0][0x398] ;  /* 0x00007300ff4977ac */ /* 0x000ea20008000800 */
[C---:B0-----:R-:W-:Y:S01]  /*5dfc0*/  IMAD.WIDE R16, R0.reuse, 0x2, R22 ;  /* 0x0000000200107825 */ /* 0x041fe200078e0216 */
[----:B------:R-:W3:Y:S04]  /*5dfd0*/  LDL.LU R24, [R1+0x1ac] ;  /* 0x0001ac0001187983 */ /* 0x000ee80000300800 */
[----:B------:R0:W-:Y:S01]  /*5dfe0*/  @P6 STG.E.U16 desc[UR8][R16.64], R18 ;  /* 0x0000001210006986 */ /* 0x0001e2000c101508 */
[----:B------:R-:W-:Y:S01]  /*5dff0*/  ISETP.LT.AND P6, PT, R29, UR40, !P5 ;  /* 0x000000281d007c0c */ /* 0x000fe2000efc1270 */
[----:B------:R-:W1:Y:S02]  /*5e000*/  LDCU UR40, c[0x0][0x398] ;  /* 0x00007300ff2877ac */ /* 0x000e640008000800 */
[----:B------:R2:W-:Y:S01]  /*5e010*/  STL [R1+0x2458], R29 ;  /* 0x0024581d01007387 */ /* 0x0005e20000100800 */
[----:B------:R-:W-:Y:S01]  /*5e020*/  PRMT R3, R11, 0x7632, R3 ;  /* 0x000076320b037816 */ /* 0x000fe20000000003 */
[----:B0-----:R-:W-:-:S02]  /*5e030*/  IMAD.WIDE R16, R0, 0x2, R20 ;  /* 0x0000000200107825 */ /* 0x001fc400078e0214 */
[----:B--2---:R-:W2:Y:S04]  /*5e040*/  LDL R29, [R1+0x21c4] ;  /* 0x0021c400011d7983 */ /* 0x004ea80000100800 */
[----:B------:R0:W-:Y:S04]  /*5e050*/  @P1 STG.E.U16 desc[UR8][R16.64], R11 ;  /* 0x0000000b10001986 */ /* 0x0001e8000c101508 */
[----:B0-----:R-:W3:Y:S01]  /*5e060*/  LDL.LU R11, [R1+0x2460] ;  /* 0x00246000010b7983 */ /* 0x001ee20000300800 */
[----:B------:R-:W-:Y:S01]  /*5e070*/  ISETP.LT.AND P3, PT, R28, UR6, !P2 ;  /* 0x000000061c007c0c */ /* 0x000fe2000d761270 */
[----:B------:R-:W0:Y:S01]  /*5e080*/  LDCU UR6, c[0x0][0x3b8] ;  /* 0x00007700ff0677ac */ /* 0x000e220008000800 */
[----:B------:R-:W-:-:S02]  /*5e090*/  ISETP.LT.AND P4, PT, R2, UR35, !P2 ;  /* 0x0000002302007c0c */ /* 0x000fc4000d781270 */
[----:B------:R-:W-:Y:S01]  /*5e0a0*/  ISETP.LT.AND P2, PT, R19, UR54, !P2 ;  /* 0x0000003613007c0c */ /* 0x000fe2000d741270 */
[C---:B------:R-:W-:Y:S01]  /*5e0b0*/  IMAD.WIDE R18, R0.reuse, 0x2, R12 ;  /* 0x0000000200127825 */ /* 0x040fe200078e020c */
[----:B------:R-:W0:Y:S01]  /*5e0c0*/  LDCU UR35, c[0x0][0x39c] ;  /* 0x00007380ff2377ac */ /* 0x000e220008000800 */
[----:B------:R-:W0:Y:S06]  /*5e0d0*/  LDCU UR54, c[0x0][0x398] ;  /* 0x00007300ff3677ac */ /* 0x000e2c0008000800 */
[----:B------:R0:W-:Y:S01]  /*5e0e0*/  @P3 STG.E.U16 desc[UR8][R18.64], R3 ;  /* 0x0000000312003986 */ /* 0x0001e2000c101508 */
[----:B--2---:R-:W-:Y:S01]  /*5e0f0*/  ISETP.LT.AND P1, PT, R29, UR70, !P5 ;  /* 0x000000461d007c0c */ /* 0x004fe2000ef21270 */
[----:B------:R-:W2:Y:S02]  /*5e100*/  LDCU UR70, c[0x0][0x398] ;  /* 0x00007300ff4677ac */ /* 0x000ea40008000800 */
[----:B------:R-:W2:Y:S04]  /*5e110*/  LDL.LU R29, [R1+0x19c] ;  /* 0x00019c00011d7983 */ /* 0x000ea80000300800 */
[----:B0-----:R-:W2:Y:S01]  /*5e120*/  LDL R19, [R1+0x21c0] ;  /* 0x0021c00001137983 */ /* 0x001ea20000100800 */
[----:B---3--:R-:W-:-:S03]  /*5e130*/  IMAD.WIDE R16, R0, 0x2, R10 ;  /* 0x0000000200107825 */ /* 0x008fc600078e020a */
[----:B------:R0:W-:Y:S04]  /*5e140*/  STL [R1+0x2454], R11 ;  /* 0x0024540b01007387 */ /* 0x0001e80000100800 */
[----:B0-----:R-:W3:Y:S01]  /*5e150*/  LDL.LU R11, [R1+0x1bc] ;  /* 0x0001bc00010b7983 */ /* 0x001ee20000300800 */
[----:B--2---:R-:W-:Y:S01]  /*5e160*/  ISETP.LT.AND P3, PT, R19, UR72, !P5 ;  /* 0x0000004813007c0c */ /* 0x004fe2000ef61270 */
[C---:B------:R-:W-:Y:S01]  /*5e170*/  IMAD.WIDE R18, R0.reuse, 0x2, R14 ;  /* 0x0000000200127825 */ /* 0x040fe200078e020e */
[----:B------:R-:W0:Y:S03]  /*5e180*/  LDCU UR72, c[0x0][0x398] ;  /* 0x00007300ff4877ac */ /* 0x000e260008000800 */
[----:B------:R-:W-:Y:S01]  /*5e190*/  VIADD R0, R0, UR26 ;  /* 0x0000001a00007c36 */ /* 0x000fe20008000000 */
[----:B---3--:R-:W-:Y:S01]  /*5e1a0*/  PRMT R3, R11, 0x7632, R3 ;  /* 0x000076320b037816 */ /* 0x008fe20000000003 */
[----:B------:R2:W-:Y:S04]  /*5e1b0*/  @P4 STG.E.U16 desc[UR8][R16.64], R11 ;  /* 0x0000000b10004986 */ /* 0x0005e8000c101508 */
[----:B------:R3:W-:Y:S01]  /*5e1c0*/  @P2 STG.E.U16 desc[UR8][R18.64], R3 ;  /* 0x0000000312002986 */ /* 0x0007e2000c101508 */
[----:B--2---:R-:W-:-:S03]  /*5e1d0*/  IMAD.WIDE R16, R0, 0x2, R6 ;  /* 0x0000000200107825 */ /* 0x004fc600078e0206 */
[----:B------:R-:W2:Y:S01]  /*5e1e0*/  LDL.LU R11, [R1+0x18c] ;  /* 0x00018c00010b7983 */ /* 0x000ea20000300800 */
[----:B---3--:R-:W-:-:S03]  /*5e1f0*/  PRMT R3, R24, 0x7632, R3 ;  /* 0x0000763218037816 */ /* 0x008fc60000000003 */
[----:B------:R3:W-:Y:S04]  /*5e200*/  @P6 STG.E.U16 desc[UR8][R16.64], R24 ;  /* 0x0000001810006986 */ /* 0x0007e8000c101508 */
[----:B---3--:R-:W3:Y:S04]  /*5e210*/  LDL.LU R24, [R1+0x245c] ;  /* 0x00245c0001187983 */ /* 0x008ee80000300800 */
[----:B------:R-:W2:Y:S01]  /*5e220*/  LDL R17, [R1+0x21b8] ;  /* 0x0021b80001117983 */ /* 0x000ea20000100800 */
[----:B------:R-:W-:Y:S01]  /*5e230*/  IMAD.WIDE R18, R0, 0x2, R4 ;  /* 0x0000000200127825 */ /* 0x000fe200078e0204 */
[----:B------:R-:W-:Y:S01]  /*5e240*/  ISETP.LT.AND P4, PT, R26, UR20, !P5 ;  /* 0x000000141a007c0c */ /* 0x000fe2000ef81270 */
[----:B------:R-:W0:Y:S01]  /*5e250*/  LDCU UR20, c[0x0][0x398] ;  /* 0x00007300ff1477ac */ /* 0x000e220008000800 */
[----:B------:R-:W-:-:S02]  /*5e260*/  ISETP.LT.AND P2, PT, R27, UR41, !P5 ;  /* 0x000000291b007c0c */ /* 0x000fc4000ef41270 */
[----:B------:R1:W-:Y:S01]  /*5e270*/  @P1 STG.E.U16 desc[UR8][R18.64], R3 ;  /* 0x0000000312001986 */ /* 0x0003e2000c101508 */
[----:B------:R-:W-:Y:S01]  /*5e280*/  ISETP.LT.AND P6, PT, R28, UR71, !P5 ;  /* 0x000000471c007c0c */ /* 0x000fe2000efc1270 */
[----:B------:R-:W0:Y:S01]  /*5e290*/  LDCU UR41, c[0x0][0x398] ;  /* 0x00007300ff2977ac */ /* 0x000e220008000800 */
[----:B------:R-:W-:Y:S01]  /*5e2a0*/  ISETP.LT.AND P1, PT, R2, UR49, !P5 ;  /* 0x0000003102007c0c */ /* 0x000fe2000ef21270 */
[----:B------:R-:W0:Y:S01]  /*5e2b0*/  LDCU UR49, c[0x0][0x3b8] ;  /* 0x00007700ff3177ac */ /* 0x000e220008000800 */
[----:B------:R-:W0:Y:S01]  /*5e2c0*/  LDCU UR71, c[0x0][0x398] ;  /* 0x00007300ff4777ac */ /* 0x000e220008000800 */
[----:B-1----:R-:W-:Y:S02]  /*5e2d0*/  VIADD R3, R25, 0x8 ;  /* 0x0000000819037836 */ /* 0x002fe40000000000 */
[----:B------:R-:W-:Y:S01]  /*5e2e0*/  IMAD.WIDE R18, R0, 0x2, R22 ;  /* 0x0000000200127825 */ /* 0x000fe200078e0216 */
[----:B--2---:R-:W-:-:S03]  /*5e2f0*/  ISETP.LT.AND P5, PT, R17, UR29, !P5 ;  /* 0x0000001d11007c0c */ /* 0x004fc6000efa1270 */
[C---:B------:R-:W-:Y:S01]  /*5e300*/  IMAD.WIDE R16, R0.reuse, 0x2, R8 ;  /* 0x0000000200107825 */ /* 0x040fe200078e0208 */
[----:B---3--:R-:W-:Y:S01]  /*5e310*/  PRMT R24, R29, 0x7632, R24 ;  /* 0x000076321d187816 */ /* 0x008fe20000000018 */
[----:B------:R-:W1:Y:S03]  /*5e320*/  LDCU UR29, c[0x0][0x39c] ;  /* 0x00007380ff1d77ac */ /* 0x000e660008000800 */
[----:B------:R2:W-:Y:S01]  /*5e330*/  @P3 STG.E.U16 desc[UR8][R16.64], R29 ;  /* 0x0000001d10003986 */ /* 0x0005e2000c101508 */
[----:B------:R-:W-:Y:S01]  /*5e340*/  ISETP.GE.AND P3, PT, R3, UR50, PT ;  /* 0x0000003203007c0c */ /* 0x000fe2000bf66270 */
[----:B------:R-:W-:Y:S01]  /*5e350*/  VIADD R25, R25, 0x9 ;  /* 0x0000000919197836 */ /* 0x000fe20000000000 */
[----:B------:R-:W-:Y:S01]  /*5e360*/  PRMT R3, R11, 0x7632, R3 ;  /* 0x000076320b037816 */ /* 0x000fe20000000003 */
[----:B------:R3:W-:Y:S01]  /*5e370*/  @P4 STG.E.U16 desc[UR8][R18.64], R24 ;  /* 0x0000001812004986 */ /* 0x0007e2000c101508 */
[----:B------:R-:W0:Y:S01]  /*5e380*/  LDCU UR50, c[0x0][0x398] ;  /* 0x00007300ff3277ac */ /* 0x000e220008000800 */
[----:B--2---:R-:W-:-:S02]  /*5e390*/  IMAD.WIDE R16, R0, 0x2, R20 ;  /* 0x0000000200107825 */ /* 0x004fc400078e0214 */
[----:B------:R-:W2:Y:S04]  /*5e3a0*/  LDL.LU R29, [R1+0x2458] ;  /* 0x00245800011d7983 */ /* 0x000ea80000300800 */
[----:B---3--:R-:W3:Y:S04]  /*5e3b0*/  LDL.LU R24, [R1+0xc] ;  /* 0x00000c0001187983 */ /* 0x008ee80000300800 */
[----:B------:R0:W-:Y:S04]  /*5e3c0*/  @P2 STG.E.U16 desc[UR8][R16.64], R11 ;  /* 0x0000000b10002986 */ /* 0x0001e8000c101508 */
[----:B0-----:R-:W2:Y:S04]  /*5e3d0*/  LDL.LU R11, [R1+0x2454] ;  /* 0x00245400010b7983 */ /* 0x001ea80000300800 */
[----:B------:R-:W4:Y:S04]  /*5e3e0*/  LDL R16, [R1+0x21c4] ;  /* 0x0021c40001107983 */ /* 0x000f280000100800 */
[----:B------:R-:W4:Y:S01]  /*5e3f0*/  LDL R17, [R1+0x21c0] ;  /* 0x0021c00001117983 */ /* 0x000f220000100800 */
[----:B------:R-:W-:-:S05]  /*5e400*/  IMAD.WIDE R18, R0, 0x2, R12 ;  /* 0x0000000200127825 */ /* 0x000fca00078e020c */
[----:B------:R3:W-:Y:S02]  /*5e410*/  @P6 STG.E.U16 desc[UR8][R18.64], R3 ;  /* 0x0000000312006986 */ /* 0x0007e4000c101508 */
[----:B---3--:R-:W-:Y:S01]  /*5e420*/  PRMT R3, R24, 0x7632, R3 ;  /* 0x0000763218037816 */ /* 0x008fe20000000003 */
[----:B--2---:R-:W-:Y:S01]  /*5e430*/  IMAD.WIDE R18, R0, 0x2, R10 ;  /* 0x0000000200127825 */ /* 0x004fe200078e020a */
[----:B----4-:R-:W-:-:S04]  /*5e440*/  ISETP.LT.AND P2, PT, R16, UR30, !P3 ;  /* 0x0000001e10007c0c */ /* 0x010fc8000df41270 */
[----:B------:R0:W-:Y:S01]  /*5e450*/  @P1 STG.E.U16 desc[UR8][R18.64], R24 ;  /* 0x0000001812001986 */ /* 0x0001e2000c101508 */
[----:B------:R-:W-:Y:S01]  /*5e460*/  ISETP.LT.AND P6, PT, R17, UR51, !P3 ;  /* 0x0000003311007c0c */ /* 0x000fe2000dfc1270 */
[----:B------:R-:W-:Y:S02]  /*5e470*/  IMAD.WIDE R16, R0, 0x2, R14 ;  /* 0x0000000200107825 */ /* 0x000fe400078e020e */
[----:B------:R2:W-:Y:S01]  /*5e480*/  STL [R1+0x244c], R11 ;  /* 0x00244c0b01007387 */ /* 0x0005e20000100800 */
[----:B------:R-:W-:Y:S01]  /*5e490*/  ISETP.LT.AND P1, PT, R26, UR69, !P3 ;  /* 0x000000451a007c0c */ /* 0x000fe2000df21270 */
[----:B------:R-:W3:Y:S02]  /*5e4a0*/  LDCU UR30, c[0x0][0x398] ;  /* 0x00007300ff1e77ac */ /* 0x000ee40008000800 */
[----:B------:R-:W4:Y:S01]  /*5e4b0*/  LDL.LU R26, [R1+0x2450] ;  /* 0x00245000011a7983 */ /* 0x000f220000300800 */
[----:B------:R-:W-:Y:S01]  /*5e4c0*/  ISETP.LT.AND P4, PT, R29, UR68, !P3 ;  /* 0x000000441d007c0c */ /* 0x000fe2000df81270 */
[----:B------:R-:W1:Y:S02]  /*5e4d0*/  LDCU UR68, c[0x0][0x398] ;  /* 0x00007300ff4477ac */ /* 0x000e640008000800 */
[----:B------:R3:W-:Y:S01]  /*5e4e0*/  @P5 STG.E.U16 desc[UR8][R16.64], R3 ;  /* 0x0000000310005986 */ /* 0x0007e2000c101508 */
[----:B0-----:R-:W-:Y:S01]  /*5e4f0*/  VIADD R24, R0, UR26 ;  /* 0x0000001a00187c36 */ /* 0x001fe20008000000 */
[----:B------:R-:W0:Y:S02]  /*5e500*/  LDCU UR51, c[0x0][0x398] ;  /* 0x00007300ff3377ac */ /* 0x000e240008000800 */
[----:B--2---:R-:W2:Y:S01]  /*5e510*/  LDL.LU R11, [R1+0x140] ;  /* 0x00014000010b7983 */ /* 0x004ea20000300800 */
[----:B------:R-:W0:Y:S03]  /*5e520*/  LDCU UR69, c[0x0][0x398] ;  /* 0x00007300ff4577ac */ /* 0x000e260008000800 */
[----:B---3--:R-:W3:Y:S01]  /*5e530*/  LDL.LU R3, [R1+0x160] ;  /* 0x0001600001037983 */ /* 0x008ee20000300800 */
[----:B------:R-:W-:Y:S01]  /*5e540*/  ISETP.LT.AND P5, PT, R27, UR18, !P3 ;  /* 0x000000121b007c0c */ /* 0x000fe2000dfa1270 */
[C---:B------:R-:W-:Y:S01]  /*5e550*/  IMAD.WIDE R16, R24.reuse, 0x2, R6 ;  /* 0x0000000218107825 */ /* 0x040fe200078e0206 */
[----:B------:R-:W0:Y:S01]  /*5e560*/  LDCU UR18, c[0x0][0x398] ;  /* 0x00007300ff1277ac */ /* 0x000e220008000800 */
[----:B------:R1:W-:Y:S04]  /*5e570*/  STL [R1+0x2448], R27 ;  /* 0x0024481b01007387 */ /* 0x0003e80000100800 */
[----:B-1----:R-:W2:Y:S01]  /*5e580*/  LDL R27, [R1+0x21b8] ;  /* 0x0021b800011b7983 */ /* 0x002ea20000100800 */
[----:B------:R-:W-:Y:S01]  /*5e590*/  IMAD.WIDE R18, R24, 0x2, R4 ;  /* 0x0000000218127825 */ /* 0x000fe200078e0204 */
[----:B---3--:R-:W-:-:S02]  /*5e5a0*/  PRMT R0, R3, 0x7632, R0 ;  /* 0x0000763203007816 */ /* 0x008fc40000000000 */
[----:B------:R1:W-:Y:S01]  /*5e5b0*/  @P4 STG.E.U16 desc[UR8][R16.64], R3 ;  /* 0x0000000310004986 */ /* 0x0003e2000c101508 */
[----:B------:R-:W-:Y:S01]  /*5e5c0*/  ISETP.LT.AND P4, PT, R28, UR42, !P3 ;  /* 0x0000002a1c007c0c */ /* 0x000fe2000df81270 */
[----:B------:R-:W3:Y:S02]  /*5e5d0*/  LDCU UR42, c[0x0][0x398] ;  /* 0x00007300ff2a77ac */ /* 0x000ee40008000800 */
[----:B------:R0:W-:Y:S01]  /*5e5e0*/  @P2 STG.E.U16 desc[UR8][R18.64], R0 ;  /* 0x0000000012002986 */ /* 0x0001e2000c101508 */
[----:B------:R-:W-:Y:S01]  /*5e5f0*/  ISETP.LT.AND P2, PT, R2, UR34, !P3 ;  /* 0x0000002202007c0c */ /* 0x000fe2000df41270 */
[----:B------:R-:W3:Y:S01]  /*5e600*/  LDCU UR34, c[0x0][0x398] ;  /* 0x00007300ff2277ac */ /* 0x000ee20008000800 */
[C---:B-1----:R-:W-:Y:S01]  /*5e610*/  VIADD R3, R24.reuse, UR26 ;  /* 0x0000001a18037c36 */ /* 0x042fe20008000000 */
[----:B--2---:R-:W-:Y:S01]  /*5e620*/  ISETP.LT.AND P3, PT, R27, UR67, !P3 ;  /* 0x000000431b007c0c */ /* 0x004fe2000df61270 */
[----:B------:R-:W-:Y:S01]  /*5e630*/  IMAD.WIDE R16, R24, 0x2, R8 ;  /* 0x0000000218107825 */ /* 0x000fe200078e0208 */
[----:B------:R-:W2:Y:S01]  /*5e640*/  LDL.LU R27, [R1+0x130] ;  /* 0x00013000011b7983 */ /* 0x000ea20000300800 */
[----:B------:R-:W1:Y:S02]  /*5e650*/  LDCU UR67, c[0x0][0x3b8] ;  /* 0x00007700ff4377ac */ /* 0x000e640008000800 */
[----:B0-----:R-:W-:-:S02]  /*5e660*/  VIADD R0, R3, UR26 ;  /* 0x0000001a03007c36 */ /* 0x001fc40008000000 */
[----:B------:R-:W-:Y:S01]  /*5e670*/  IMAD.WIDE R18, R24, 0x2, R22 ;  /* 0x0000000218127825 */ /* 0x000fe200078e0216 */
[----:B------:R-:W0:Y:S02]  /*5e680*/  LDCU UR26, c[0x0][0x39c] ;  /* 0x00007380ff1a77ac */ /* 0x000e240008000800 */
[----:B------:R3:W-:Y:S04]  /*5e690*/  STL [R1+0x243c], R0 ;  /* 0x00243c0001007387 */ /* 0x0007e80000100800 */
[----:B---3--:R-:W4:Y:S02]  /*5e6a0*/  LDL.LU R0, [R1+0x150] ;  /* 0x0001500001007983 */ /* 0x008f240000300800 */
[----:B----4-:R-:W-:Y:S02]  /*5e6b0*/  PRMT R26, R0, 0x7632, R26 ;  /* 0x00007632001a7816 */ /* 0x010fe4000000001a */
[----:B------:R3:W-:Y:S01]  /*5e6c0*/  @P6 STG.E.U16 desc[UR8][R16.64], R0 ;  /* 0x0000000010006986 */ /* 0x0007e2000c101508 */
[----:B------:R-:W-:Y:S01]  /*5e6d0*/  ISETP.GE.AND P6, PT, R25, UR77, PT ;  /* 0x0000004d19007c0c */ /* 0x000fe2000bfc6270 */
[----:B------:R-:W4:Y:S02]  /*5e6e0*/  LDCU UR77, c[0x0][0x398] ;  /* 0x00007300ff4d77ac */ /* 0x000f240008000800 */
[----:B------:R0:W-:Y:S01]  /*5e6f0*/  @P1 STG.E.U16 desc[UR8][R18.64], R26 ;  /* 0x0000001a12001986 */ /* 0x0001e2000c101508 */
[----:B------:R-:W-:Y:S01]  /*5e700*/  ISETP.LT.AND P1, PT, R29, UR32, !P6 ;  /* 0x000000201d007c0c */ /* 0x000fe2000f721270 */
[----:B------:R-:W1:Y:S01]  /*5e710*/  LDCU UR32, c[0x0][0x398] ;  /* 0x00007300ff2077ac */ /* 0x000e620008000800 */
[----:B------:R-:W-:Y:S01]  /*5e720*/  PRMT R25, R11, 0x7632, R25 ;  /* 0x000076320b197816 */ /* 0x000fe20000000019 */
[C---:B---3--:R-:W-:Y:S01]  /*5e730*/  IMAD.WIDE R16, R24.reuse, 0x2, R20 ;  /* 0x0000000218107825 */ /* 0x048fe200078e0214 */
[----:B------:R-:W3:Y:S04]  /*5e740*/  LDL.LU R0, [R1+0x120] ;  /* 0x0001200001007983 */ /* 0x000ee80000300800 */
[----:B0-----:R-:W2:Y:S04]  /*5e750*/  LDL R26, [R1+0x21b8] ;  /* 0x0021b800011a7983 */ /* 0x001ea80000100800 */
[----:B------:R0:W-:Y:S04]  /*5e760*/  STL [R1+0x2444], R29 ;  /* 0x0024441d01007387 */ /* 0x0001e80000100800 */
[----:B------:R1:W-:Y:S04]  /*5e770*/  @P5 STG.E.U16 desc[UR8][R16.64], R11 ;  /* 0x0000000b10005986 */ /* 0x0003e8000c101508 */
[----:B0-----:R-:W2:Y:S04]  /*5e780*/  LDL R29, [R1+0x21c4] ;  /* 0x0021c400011d7983 */ /* 0x001ea80000100800 */
[----:B-1----:R-:W3:Y:S04]  /*5e790*/  LDL.LU R11, [R1+0x244c] ;  /* 0x00244c00010b7983 */ /* 0x002ee80000300800 */
[----:B------:R-:W4:Y:S01]  /*5e7a0*/  LDL R17, [R1+0x21c0] ;  /* 0x0021c00001117983 */ /* 0x000f220000100800 */
[----:B------:R-:W-:-:S05]  /*5e7b0*/  IMAD.WIDE R18, R24, 0x2, R12 ;  /* 0x0000000218127825 */ /* 0x000fca00078e020c */
[----:B------:R0:W-:Y:S01]  /*5e7c0*/  @P4 STG.E.U16 desc[UR8][R18.64], R25 ;  /* 0x0000001912004986 */ /* 0x0001e2000c101508 */
[----:B--2---:R-:W-:Y:S01]  /*5e7d0*/  ISETP.LT.AND P5, PT, R29, UR47, !P6 ;  /* 0x0000002f1d007c0c */ /* 0x004fe2000f7a1270 */
[C---:B0-----:R-:W-:Y:S02]  /*5e7e0*/  IMAD.WIDE R18, R24.reuse, 0x2, R14 ;  /* 0x0000000218127825 */ /* 0x041fe400078e020e */
[----:B------:R-:W2:Y:S01]  /*5e7f0*/  LDL.LU R29, [R1+0x110] ;  /* 0x00011000011d7983 */ /* 0x000ea20000300800 */
[----:B------:R-:W0:Y:S03]  /*5e800*/  LDCU UR47, c[0x0][0x398] ;  /* 0x00007300ff2f77ac */ /* 0x000e260008000800 */
[----:B---3--:R1:W-:Y:S01]  /*5e810*/  STL [R1+0x2440], R11 ;  /* 0x0024400b01007387 */ /* 0x0083e20000100800 */
[----:B----4-:R-:W-:Y:S01]  /*5e820*/  ISETP.LT.AND P4, PT, R17, UR16, !P6 ;  /* 0x0000001011007c0c */ /* 0x010fe2000f781270 */
[----:B------:R-:W-:Y:S01]  /*5e830*/  IMAD.WIDE R16, R24, 0x2, R10 ;  /* 0x0000000218107825 */ /* 0x000fe200078e020a */
[----:B------:R-:W3:Y:S01]  /*5e840*/  LDCU UR16, c[0x0][0x398] ;  /* 0x00007300ff1077ac */ /* 0x000ee20008000800 */
[----:B-1----:R-:W4:Y:S01]  /*5e850*/  LDL R11, [R1+0x21cc] ;  /* 0x0021cc00010b7983 */ /* 0x002f220000100800 */
[----:B------:R-:W-:-:S03]  /*5e860*/  PRMT R24, R27, 0x7632, R24 ;  /* 0x000076321b187816 */ /* 0x000fc60000000018 */
[----:B------:R1:W-:Y:S04]  /*5e870*/  @P2 STG.E.U16 desc[UR8][R16.64], R27 ;  /* 0x0000001b10002986 */ /* 0x0003e8000c101508 */
[----:B------:R0:W-:Y:S01]  /*5e880*/  @P3 STG.E.U16 desc[UR8][R18.64], R24 ;  /* 0x0000001812003986 */ /* 0x0001e2000c101508 */
[----:B-1----:R-:W-:-:S03]  /*5e890*/  IMAD.WIDE R16, R3, 0x2, R6 ;  /* 0x0000000203107825 */ /* 0x002fc600078e0206 */
[----:B------:R-:W3:Y:S01]  /*5e8a0*/  LDL.LU R27, [R1+0x2448] ;  /* 0x00244800011b7983 */ /* 0x000ee20000300800 */
[C---:B0-----:R-:W-:Y:S01]  /*5e8b0*/  IMAD.WIDE R18, R3.reuse, 0x2, R4 ;  /* 0x0000000203127825 */ /* 0x041fe200078e0204 */
[----:B------:R-:W-:Y:S02]  /*5e8c0*/  PRMT R24, R0, 0x7632, R24 ;  /* 0x0000763200187816 */ /* 0x000fe40000000018 */
[----:B------:R0:W-:Y:S04]  /*5e8d0*/  @P1 STG.E.U16 desc[UR8][R16.64], R0 ;  /* 0x0000000010001986 */ /* 0x0001e8000c101508 */
[----:B------:R-:W-:Y:S01]  /*5e8e0*/  @P5 STG.E.U16 desc[UR8][R18.64], R24 ;  /* 0x0000001812005986 */ /* 0x000fe2000c101508 */
[----:B0-----:R-:W-:Y:S01]  /*5e8f0*/  IMAD.WIDE R16, R3, 0x2, R8 ;  /* 0x0000000203107825 */ /* 0x001fe200078e0208 */
[----:B--2---:R-:W-:-:S04]  /*5e900*/  PRMT R25, R29, 0x7632, R25 ;  /* 0x000076321d197816 */ /* 0x004fc80000000019 */
[----:B------:R0:W-:Y:S01]  /*5e910*/  @P4 STG.E.U16 desc[UR8][R16.64], R29 ;  /* 0x0000001d10004986 */ /* 0x0001e2000c101508 */
[----:B----4-:R-:W-:Y:S01]  /*5e920*/  ISETP.LT.AND P2, PT, R11, UR63, !P6 ;  /* 0x0000003f0b007c0c */ /* 0x010fe2000f741270 */
[----:B0-----:R-:W-:Y:S02]  /*5e930*/  IMAD.WIDE R16, R3, 0x2, R20 ;  /* 0x0000000203107825 */ /* 0x001fe400078e0214 */
[----:B------:R-:W2:Y:S01]  /*5e940*/  LDL.LU R11, [R1+0x100] ;  /* 0x00010000010b7983 */ /* 0x000ea20000300800 */
[----:B---3--:R-:W-:-:S03]  /*5e950*/  ISETP.LT.AND P3, PT, R27, UR66, !P6 ;  /* 0x000000421b007c0c */ /* 0x008fc6000f761270 */
[----:B------:R-:W3:Y:S01]  /*5e960*/  LDL.LU R0, [R1+0xf0] ;  /* 0x0000f00001007983 */ /* 0x000ee20000300800 */
[----:B------:R-:W-:Y:S01]  /*5e970*/  ISETP.LT.AND P1, PT, R28, UR65, !P6 ;  /* 0x000000411c007c0c */ /* 0x000fe2000f721270 */
[----:B------:R-:W0:Y:S02]  /*5e980*/  LDCU UR63, c[0x0][0x398] ;  /* 0x00007300ff3f77ac */ /* 0x000e240008000800 */
[----:B------:R-:W4:Y:S01]  /*5e990*/  LDL R19, [R1+0xd94] ;  /* 0x000d940001137983 */ /* 0x000f220000100800 */
[----:B------:R-:W-:Y:S01]  /*5e9a0*/  ISETP.LT.AND P5, PT, R2, UR64, !P6 ;  /* 0x0000004002007c0c */ /* 0x000fe2000f7a1270 */
[----:B------:R-:W1:Y:S02]  /*5e9b0*/  LDCU UR66, c[0x0][0x398] ;  /* 0x00007300ff4277ac */ /* 0x000e640008000800 */
[----:B------:R-:W2:Y:S01]  /*5e9c0*/  LDL.LU R29, [R1+0x2444] ;  /* 0x00244400011d7983 */ /* 0x000ea20000300800 */
[----:B------:R-:W0:Y:S01]  /*5e9d0*/  LDCU UR65, c[0x0][0x398] ;  /* 0x00007300ff4177ac */ /* 0x000e220008000800 */
[----:B------:R-:W0:Y:S01]  /*5e9e0*/  LDCU UR64, c[0x0][0x398] ;  /* 0x00007300ff4077ac */ /* 0x000e220008000800 */
[----:B----4-:R-:W-:-:S02]  /*5e9f0*/  VIADD R24, R19, 0xa ;  /* 0x0000000a13187836 */ /* 0x010fc40000000000 */
[----:B------:R-:W-:-:S03]  /*5ea00*/  IMAD.WIDE R18, R3, 0x2, R22 ;  /* 0x0000000203127825 */ /* 0x000fc600078e0216 */
[----:B------:R-:W-:Y:S01]  /*5ea10*/  ISETP.GE.AND P4, PT, R24, UR14, PT ;  /* 0x0000000e18007c0c */ /* 0x000fe2000bf86270 */
[----:B--2---:R2:W-:Y:S01]  /*5ea20*/  STL [R1+0x2438], R29 ;  /* 0x0024381d01007387 */ /* 0x0045e20000100800 */
[----:B------:R-:W-:Y:S01]  /*5ea30*/  PRMT R24, R11, 0x7632, R24 ;  /* 0x000076320b187816 */ /* 0x000fe20000000018 */
[----:B------:R-:W4:Y:S02]  /*5ea40*/  LDCU UR14, c[0x0][0x39c] ;  /* 0x00007380ff0e77ac */ /* 0x000f240008000800 */
[----:B------:R-:W-:Y:S01]  /*5ea50*/  @P2 STG.E.U16 desc[UR8][R18.64], R25 ;  /* 0x0000001912002986 */ /* 0x000fe2000c101508 */
[----:B------:R-:W-:Y:S01]  /*5ea60*/  ISETP.LT.AND P2, PT, R29, UR46, !P4 ;  /* 0x0000002e1d007c0c */ /* 0x000fe2000e741270 */
[----:B------:R-:W0:Y:S02]  /*5ea70*/  LDCU UR46, c[0x0][0x398] ;  /* 0x00007300ff2e77ac */ /* 0x000e240008000800 */
[----:B------:R1:W-:Y:S04]  /*5ea80*/  @P3 STG.E.U16 desc[UR8][R16.64], R11 ;  /* 0x0000000b10003986 */ /* 0x0003e8000c101508 */
[----:B--2---:R-:W2:Y:S04]  /*5ea90*/  LDL R29, [R1+0x21c0] ;  /* 0x0021c000011d7983 */ /* 0x004ea80000100800 */
[----:B-1----:R-:W3:Y:S04]  /*5eaa0*/  LDL.LU R11, [R1+0x2440] ;  /* 0x00244000010b7983 */ /* 0x002ee80000300800 */
[----:B------:R-:W3:Y:S01]  /*5eab0*/  LDL R17, [R1+0x21c4] ;  /* 0x0021c40001117983 */ /* 0x000ee20000100800 */
[----:B------:R-:W-:-:S05]  /*5eac0*/  IMAD.WIDE R18, R3, 0x2, R12 ;  /* 0x0000000203127825 */ /* 0x000fca00078e020c */
[----:B------:R1:W-:Y:S04]  /*5ead0*/  @P1 STG.E.U16 desc[UR8][R18.64], R24 ;  /* 0x0000001812001986 */ /* 0x0003e8000c101508 */
[----:B-1----:R-:W4:Y:S01]  /*5eae0*/  LDL R24, [R1+0xd94] ;  /* 0x000d940001187983 */ /* 0x002f220000100800 */
[----:B--2---:R-:W-:Y:S02]  /*5eaf0*/  ISETP.LT.AND P1, PT, R29, UR38, !P4 ;  /* 0x000000261d007c0c */ /* 0x004fe4000e721270 */
[----:B---3--:R-:W-:Y:S01]  /*5eb00*/  ISETP.LT.AND P3, PT, R17, UR62, !P4 ;  /* 0x0000003e11007c0c */ /* 0x008fe2000e761270 */
[----:B------:R-:W2:Y:S01]  /*5eb10*/  LDL.LU R29, [R1+0x154] ;  /* 0x00015400011d7983 */ /* 0x000ea20000300800 */
[C---:B------:R-:W-:Y:S01]  /*5eb20*/  IMAD.WIDE R16, R3.reuse, 0x2, R10 ;  /* 0x0000000203107825 */ /* 0x040fe200078e020a */
[----:B------:R-:W-:Y:S01]  /*5eb30*/  ISETP.LT.AND P6, PT, R26, UR39, !P6 ;  /* 0x000000271a007c0c */ /* 0x000fe2000f7c1270 */
[----:B------:R-:W1:Y:S01]  /*5eb40*/  LDCU UR62, c[0x0][0x398] ;  /* 0x00007300ff3e77ac */ /* 0x000e620008000800 */
[----:B------:R3:W-:Y:S01]  /*5eb50*/  STL [R1+0x2434], R11 ;  /* 0x0024340b01007387 */ /* 0x0007e20000100800 */
[----:B------:R-:W-:Y:S01]  /*5eb60*/  IMAD.WIDE R18, R3, 0x2, R14 ;  /* 0x0000000203127825 */ /* 0x000fe200078e020e */
[----:B------:R-:W0:Y:S02]  /*5eb70*/  LDCU UR38, c[0x0][0x398] ;  /* 0x00007300ff2677ac */ /* 0x000e240008000800 */
[----:B------:R4:W-:Y:S01]  /*5eb80*/  @P5 STG.E.U16 desc[UR8][R16.64], R0 ;  /* 0x0000000010005986 */ /* 0x0009e2000c101508 */
[----:B------:R-:W0:Y:S03]  /*5eb90*/  LDCU UR39, c[0x0][0x3b8] ;  /* 0x00007700ff2777ac */ /* 0x000e260008000800 */
[----:B---3--:R-:W3:Y:S01]  /*5eba0*/  LDL R11, [R1+0x21cc] ;  /* 0x0021cc00010b7983 */ /* 0x008ee20000100800 */
[----:B------:R-:W-:-:S03]  /*5ebb0*/  PRMT R3, R0, 0x7632, R3 ;  /* 0x0000763200037816 */ /* 0x000fc60000000003 */
[----:B----4-:R-:W4:Y:S04]  /*5ebc0*/  LDL.LU R0, [R1+0x243c] ;  /* 0x00243c0001007983 */ /* 0x010f280000300800 */
[----:B------:R-:W-:Y:S01]  /*5ebd0*/  @P6 STG.E.U16 desc[UR8][R18.64], R3 ;  /* 0x0000000312006986 */ /* 0x000fe2000c101508 */
[----:B------:R-:W-:Y:S01]  /*5ebe0*/  ISETP.LT.AND P6, PT, R27, UR59, !P4 ;  /* 0x0000003b1b007c0c */ /* 0x000fe2000e7c1270 */
[----:B------:R-:W-:Y:S01]  /*5ebf0*/  VIADD R24, R24, 0xb ;  /* 0x0000000b18187836 */ /* 0x000fe20000000000 */
[----:B------:R-:W0:Y:S01]  /*5ec00*/  LDCU UR59, c[0x0][0x398] ;  /* 0x00007300ff3b77ac */ /* 0x000e220008000800 */
[----:B---3--:R-:W-:Y:S01]  /*5ec10*/  ISETP.LT.AND P5, PT, R11, UR24, !P4 ;  /* 0x000000180b007c0c */ /* 0x008fe2000e7a1270 */
[----:B------:R-:W3:Y:S01]  /*5ec20*/  LDCU UR24, c[0x0][0x398] ;  /* 0x00007300ff1877ac */ /* 0x000ee20008000800 */
[----:B------:R-:W3:Y:S04]  /*5ec30*/  LDL.LU R11, [R1+0x144] ;  /* 0x00014400010b7983 */ /* 0x000ee80000300800 */
[----:B------:R0:W-:Y:S04]  /*5ec40*/  STL [R1+0x2430], R27 ;  /* 0x0024301b01007387 */ /* 0x0001e80000100800 */
[----:B0-----:R-:W3:Y:S01]  /*5ec50*/  LDL.LU R27, [R1+0x164] ;  /* 0x00016400011b7983 */ /* 0x001ee20000300800 */
[----:B----4-:R-:W-:-:S04]  /*5ec60*/  IMAD.WIDE R16, R0, 0x2, R6 ;  /* 0x0000000200107825 */ /* 0x010fc800078e0206 */
[C---:B------:R-:W-:Y:S01]  /*5ec70*/  IMAD.WIDE R18, R0.reuse, 0x2, R4 ;  /* 0x0000000200127825 */ /* 0x040fe200078e0204 */
[----:B--2---:R-:W-:Y:S02]  /*5ec80*/  PRMT R25, R29, 0x7632, R25 ;  /* 0x000076321d197816 */ /* 0x004fe40000000019 */
[----:B---3--:R-:W-:Y:S01]  /*5ec90*/  PRMT R3, R27, 0x7632, R3 ;  /* 0x000076321b037816 */ /* 0x008fe20000000003 */
[----:B------:R0:W-:Y:S04]  /*5eca0*/  @P2 STG.E.U16 desc[UR8][R16.64], R27 ;  /* 0x0000001b10002986 */ /* 0x0001e8000c101508 */
[----:B------:R-:W-:Y:S01]  /*5ecb0*/  @P3 STG.E.U16 desc[UR8][R18.64], R3 ;  /* 0x0000000312003986 */ /* 0x000fe2000c101508 */
[----:B0-----:R-:W-:-:S03]  /*5ecc0*/  IMAD.WIDE R16, R0, 0x2, R8 ;  /* 0x0000000200107825 */ /* 0x001fc600078e0208 */
[----:B------:R-:W2:Y:S04]  /*5ecd0*/  LDL.LU R27, [R1+0x134] ;  /* 0x00013400011b7983 */ /* 0x000ea80000300800 */
[----:B------:R0:W-:Y:S04]  /*5ece0*/  @P1 STG.E.U16 desc[UR8][R16.64], R29 ;  /* 0x0000001d10001986 */ /* 0x0001e8000c101508 */
[----:B0-----:R-:W3:Y:S01]  /*5ecf0*/  LDL.LU R29, [R1+0x2438] ;  /* 0x00243800011d7983 */ /* 0x001ee20000300800 */
[----:B------:R-:W-:Y:S01]  /*5ed00*/  IMAD.WIDE R18, R0, 0x2, R22 ;  /* 0x0000000200127825 */ /* 0x000fe200078e0216 */
[----:B------:R-:W-:Y:S01]  /*5ed10*/  ISETP.GE.AND P1, PT, R24, UR28, PT ;  /* 0x0000001c18007c0c */ /* 0x000fe2000bf26270 */
[----:B------:R-:W0:Y:S02]  /*5ed20*/  LDCU UR28, c[0x0][0x39c] ;  /* 0x00007380ff1c77ac */ /* 0x000e240008000800 */
[----:B------:R-:W-:Y:S01]  /*5ed30*/  IMAD.WIDE R16, R0, 0x2, R20 ;  /* 0x0000000200107825 */ /* 0x000fe200078e0214 */
[----:B------:R4:W-:Y:S01]  /*5ed40*/  @P5 STG.E.U16 desc[UR8][R18.64], R25 ;  /* 0x0000001912005986 */ /* 0x0009e2000c101508 */
[----:B------:R-:W-:-:S03]  /*5ed50*/  PRMT R24, R11, 0x7632, R24 ;  /* 0x000076320b187816 */ /* 0x000fc60000000018 */
[----:B------:R-:W-:Y:S01]  /*5ed60*/  @P6 STG.E.U16 desc[UR8][R16.64], R11 ;  /* 0x0000000b10006986 */ /* 0x000fe2000c101508 */
[----:B---3--:R-:W-:-:S03]  /*5ed70*/  ISETP.LT.AND P5, PT, R29, UR22, !P1 ;  /* 0x000000161d007c0c */ /* 0x008fc6000cfa1270 */
[----:B------:R3:W-:Y:S01]  /*5ed80*/  STL [R1+0x242c], R29 ;  /* 0x00242c1d01007387 */ /* 0x0007e20000100800 */
[----:B------:R-:W-:Y:S02]  /*5ed90*/  ISETP.LT.AND P2, PT, R28, UR61, !P4 ;  /* 0x0000003d1c007c0c */ /* 0x000fe4000e741270 */
[----:B------:R-:W-:Y:S01]  /*5eda0*/  ISETP.LT.AND P3, PT, R2, UR48, !P4 ;  /* 0x0000003002007c0c */ /* 0x000fe2000e761270 */
[C---:B----4-:R-:W-:Y:S01]  /*5edb0*/  IMAD.WIDE R18, R0.reuse, 0x2, R12 ;  /* 0x0000000200127825 */ /* 0x050fe200078e020c */
[----:B------:R-:W4:Y:S03]  /*5edc0*/  LDCU UR22, c[0x0][0x398] ;  /* 0x00007300ff1677ac */ /* 0x000f260008000800 */
[----:B------:R-:W-:Y:S01]  /*5edd0*/  VIADD R3, R0, UR31 ;  /* 0x0000001f00037c36 */ /* 0x000fe20008000000 */
[----:B---3--:R-:W3:Y:S01]  /*5ede0*/  LDL R29, [R1+0x21c0] ;  /* 0x0021c000011d7983 */ /* 0x008ee20000100800 */
[----:B------:R-:W-:Y:S01]  /*5edf0*/  ISETP.LT.AND P4, PT, R26, UR60, !P4 ;  /* 0x0000003c1a007c0c */ /* 0x000fe2000e781270 */
[----:B------:R-:W0:Y:S02]  /*5ee00*/  LDCU UR61, c[0x0][0x398] ;  /* 0x00007300ff3d77ac */ /* 0x000e240008000800 */
[----:B------:R-:W2:Y:S01]  /*5ee10*/  LDL.LU R11, [R1+0x2434] ;  /* 0x00243400010b7983 */ /* 0x000ea20000300800 */
[----:B------:R-:W0:Y:S03]  /*5ee20*/  LDCU UR48, c[0x0][0x398] ;  /* 0x00007300ff3077ac */ /* 0x000e260008000800 */
[----:B------:R-:W2:Y:S01]  /*5ee30*/  LDL R17, [R1+0x21c4] ;  /* 0x0021c40001117983 */ /* 0x000ea20000100800 */
[----:B------:R-:W0:Y:S03]  /*5ee40*/  LDCU UR31, c[0x0][0x3b8] ;  /* 0x00007700ff1f77ac */ /* 0x000e260008000800 */
[----:B------:R1:W-:Y:S01]  /*5ee50*/  @P2 STG.E.U16 desc[UR8][R18.64], R24 ;  /* 0x0000001812002986 */ /* 0x0003e2000c101508 */
[----:B------:R-:W0:Y:S03]  /*5ee60*/  LDCU UR60, c[0x0][0x398] ;  /* 0x00007300ff3c77ac */ /* 0x000e260008000800 */
[----:B-1----:R-:W4:Y:S01]  /*5ee70*/  LDL R24, [R1+0xd94] ;  /* 0x000d940001187983 */ /* 0x002f220000100800 */
[C---:B------:R-:W-:Y:S01]  /*5ee80*/  IMAD.WIDE R18, R0.reuse, 0x2, R14 ;  /* 0x0000000200127825 */ /* 0x040fe200078e020e */
[----:B---3--:R-:W-:Y:S01]  /*5ee90*/  ISETP.LT.AND P2, PT, R29, UR76, !P1 ;  /* 0x0000004c1d007c0c */ /* 0x008fe2000cf41270 */
[----:B------:R-:W1:Y:S01]  /*5eea0*/  LDCU UR76, c[0x0][0x398] ;  /* 0x00007300ff4c77ac */ /* 0x000e620008000800 */
[----:B------:R-:W3:Y:S01]  /*5eeb0*/  LDL.LU R29, [R1+0x114] ;  /* 0x00011400011d7983 */ /* 0x000ee20000300800 */
[----:B--2---:R-:W-:Y:S01]  /*5eec0*/  ISETP.LT.AND P6, PT, R17, UR58, !P1 ;  /* 0x0000003a11007c0c */ /* 0x004fe2000cfc1270 */
[----:B------:R-:W-:-:S02]  /*5eed0*/  IMAD.WIDE R16, R0, 0x2, R10 ;  /* 0x0000000200107825 */ /* 0x000fc400078e020a */
[----:B------:R2:W-:Y:S01]  /*5eee0*/  STL [R1+0x2428], R11 ;  /* 0x0024280b01007387 */ /* 0x0005e20000100800 */
[----:B------:R-:W-:Y:S01]  /*5eef0*/  PRMT R0, R27, 0x7632, R0 ;  /* 0x000076321b007816 */ /* 0x000fe20000000000 */
[----:B------:R-:W0:Y:S02]  /*5ef00*/  LDCU UR58, c[0x0][0x398] ;  /* 0x00007300ff3a77ac */ /* 0x000e240008000800 */
[----:B------:R1:W-:Y:S04]  /*5ef10*/  @P3 STG.E.U16 desc[UR8][R16.64], R27 ;  /* 0x0000001b10003986 */ /* 0x0003e8000c101508 */
[----:B--2---:R-:W2:Y:S04]  /*5ef20*/  LDL R11, [R1+0x21cc] ;  /* 0x0021cc00010b7983 */ /* 0x004ea80000100800 */
[----:B-1----:R-:W4:Y:S04]  /*5ef30*/  LDL.LU R27, [R1+0x2430] ;  /* 0x00243000011b7983 */ /* 0x002f280000300800 */
[----:B------:R1:W-:Y:S01]  /*5ef40*/  @P4 STG.E.U16 desc[UR8][R18.64], R0 ;  /* 0x0000000012004986 */ /* 0x0003e2000c101508 */
[----:B--2---:R-:W-:Y:S01]  /*5ef50*/  ISETP.LT.AND P3, PT, R11, UR37, !P1 ;  /* 0x000000250b007c0c */ /* 0x004fe2000cf61270 */
[----:B------:R-:W-:-:S02]  /*5ef60*/  IMAD.WIDE R16, R3, 0x2, R6 ;  /* 0x0000000203107825 */ /* 0x000fc400078e0206 */
[----:B------:R-:W2:Y:S01]  /*5ef70*/  LDL.LU R11, [R1+0x104] ;  /* 0x00010400010b7983 */ /* 0x000ea20000300800 */
[----:B---3--:R-:W-:Y:S01]  /*5ef80*/  PRMT R25, R29, 0x7632, R25 ;  /* 0x000076321d197816 */ /* 0x008fe20000000019 */
[----:B------:R-:W3:Y:S01]  /*5ef90*/  LDCU UR37, c[0x0][0x398] ;  /* 0x00007300ff2577ac */ /* 0x000ee20008000800 */
[----:B----4-:R-:W-:Y:S01]  /*5efa0*/  ISETP.LT.AND P4, PT, R27, UR44, !P1 ;  /* 0x0000002c1b007c0c */ /* 0x010fe2000cf81270 */
[----:B------:R4:W-:Y:S01]  /*5efb0*/  STL [R1+0x2424], R27 ;  /* 0x0024241b01007387 */ /* 0x0009e20000100800 */
[----:B-1----:R-:W-:Y:S01]  /*5efc0*/  IMAD.WIDE R18, R3, 0x2, R4 ;  /* 0x0000000203127825 */ /* 0x002fe200078e0204 */
[----:B------:R-:W1:Y:S02]  /*5efd0*/  LDCU UR44, c[0x0][0x398] ;  /* 0x00007300ff2c77ac */ /* 0x000e640008000800 */
[----:B----4-:R-:W4:Y:S01]  /*5efe0*/  LDL.LU R27, [R1+0x124] ;  /* 0x00012400011b7983 */ /* 0x010f220000300800 */
[----:B------:R-:W-:Y:S01]  /*5eff0*/  VIADD R24, R24, 0xc ;  /* 0x0000000c18187836 */ /* 0x000fe20000000000 */
[----:B----4-:R-:W-:-:S02]  /*5f000*/  PRMT R0, R27, 0x7632, R0 ;  /* 0x000076321b007816 */ /* 0x010fc40000000000 */
[----:B------:R4:W-:Y:S04]  /*5f010*/  @P5 STG.E.U16 desc[UR8][R16.64], R27 ;  /* 0x0000001b10005986 */ /* 0x0009e8000c101508 */
[----:B------:R-:W-:Y:S01]  /*5f020*/  @P6 STG.E.U16 desc[UR8][R18.64], R0 ;  /* 0x0000000012006986 */ /* 0x000fe2000c101508 */
[----:B----4-:R-:W-:-:S03]  /*5f030*/  IMAD.WIDE R16, R3, 0x2, R8 ;  /* 0x0000000203107825 */ /* 0x010fc600078e0208 */
[----:B------:R-:W4:Y:S04]  /*5f040*/  LDL.LU R27, [R1+0xf4] ;  /* 0x0000f400011b7983 */ /* 0x000f280000300800 */
[----:B------:R0:W-:Y:S04]  /*5f050*/  @P2 STG.E.U16 desc[UR8][R16.64], R29 ;  /* 0x0000001d10002986 */ /* 0x0001e8000c101508 */
[----:B0-----:R-:W3:Y:S01]  /*5f060*/  LDL.LU R29, [R1+0x242c] ;  /* 0x00242c00011d7983 */ /* 0x001ee20000300800 */
[C---:B------:R-:W-:Y:S01]  /*5f070*/  IMAD.WIDE R18, R3.reuse, 0x2, R22 ;  /* 0x0000000203127825 */ /* 0x040fe200078e0216 */
[----:B------:R-:W-:Y:S01]  /*5f080*/  ISETP.GE.AND P2, PT, R24, UR45, PT ;  /* 0x0000002d18007c0c */ /* 0x000fe2000bf46270 */
[----:B------:R-:W0:Y:S02]  /*5f090*/  LDCU UR45, c[0x0][0x39c] ;  /* 0x00007380ff2d77ac */ /* 0x000e240008000800 */
[----:B------:R-:W-:Y:S01]  /*5f0a0*/  IMAD.WIDE R16, R3, 0x2, R20 ;  /* 0x0000000203107825 */ /* 0x000fe200078e0214 */
[----:B------:R0:W-:Y:S01]  /*5f0b0*/  @P3 STG.E.U16 desc[UR8][R18.64], R25 ;  /* 0x0000001912003986 */ /* 0x0001e2000c101508 */
[----:B--2---:R-:W-:-:S03]  /*5f0c0*/  PRMT R24, R11, 0x7632, R24 ;  /* 0x000076320b187816 */ /* 0x004fc60000000018 */
[----:B------:R-:W-:Y:S01]  /*5f0d0*/  @P4 STG.E.U16 desc[UR8][R16.64], R11 ;  /* 0x0000000b10004986 */ /* 0x000fe2000c101508 */
[----:B---3--:R-:W-:-:S03]  /*5f0e0*/  ISETP.LT.AND P3, PT, R29, UR55, !P2 ;  /* 0x000000371d007c0c */ /* 0x008fc6000d761270 */
[----:B------:R2:W-:Y:S01]  /*5f0f0*/  STL [R1+0x2420], R29 ;  /* 0x0024201d01007387 */ /* 0x0005e20000100800 */
[----:B------:R-:W-:Y:S02]  /*5f100*/  ISETP.LT.AND P5, PT, R28, UR57, !P1 ;  /* 0x000000391c007c0c */ /* 0x000fe4000cfa1270 */
[----:B------:R-:W-:Y:S01]  /*5f110*/  ISETP.LT.AND P6, PT, R2, UR43, !P1 ;  /* 0x0000002b02007c0c */ /* 0x000fe2000cfc1270 */
[C---:B0-----:R-:W-:Y:S01]  /*5f120*/  IMAD.WIDE R18, R3.reuse, 0x2, R12 ;  /* 0x0000000203127825 */ /* 0x041fe200078e020c */
[----:B------:R-:W0:Y:S03]  /*5f130*/  LDCU UR55, c[0x0][0x398] ;  /* 0x00007300ff3777ac */ /* 0x000e260008000800 */
[C---:B------:R-:W-:Y:S01]  /*5f140*/  VIADD R0, R3.reuse, UR33 ;  /* 0x0000002103007c36 */ /* 0x040fe20008000000 */
[----:B--2---:R-:W2:Y:S01]  /*5f150*/  LDL R29, [R1+0x21c0] ;  /* 0x0021c000011d7983 */ /* 0x004ea20000100800 */
[----:B------:R-:W-:Y:S01]  /*5f160*/  ISETP.LT.AND P1, PT, R26, UR56, !P1 ;  /* 0x000000381a007c0c */ /* 0x000fe2000cf21270 */
[----:B------:R-:W3:Y:S02]  /*5f170*/  LDCU UR57, c[0x0][0x398] ;  /* 0x00007300ff3977ac */ /* 0x000ee40008000800 */
[----:B------:R-:W3:Y:S01]  /*5f180*/  LDL.LU R11, [R1+0x2428] ;  /* 0x00242800010b7983 */ /* 0x000ee20000300800 */
[----:B------:R-:W0:Y:S03]  /*5f190*/  LDCU UR43, c[0x0][0x398] ;  /* 0x00007300ff2b77ac */ /* 0x000e260008000800 */
[----:B------:R-:W3:Y:S01]  /*5f1a0*/  LDL R17, [R1+0x21c4] ;  /* 0x0021c40001117983 */ /* 0x000ee20000100800 */
[----:B------:R-:W0:Y:S03]  /*5f1b0*/  LDCU UR33, c[0x0][0x3b8] ;  /* 0x00007700ff2177ac */ /* 0x000e260008000800 */
[----:B------:R1:W-:Y:S01]  /*5f1c0*/  @P5 STG.E.U16 desc[UR8][R18.64], R24 ;  /* 0x0000001812005986 */ /* 0x0003e2000c101508 */
[----:B------:R-:W0:Y:S03]  /*5f1d0*/  LDCU UR56, c[0x0][0x398] ;  /* 0x00007300ff3877ac */ /* 0x000e260008000800 */
[----:B-1----:R-:W4:Y:S01]  /*5f1e0*/  LDL R24, [R1+0xd94] ;  /* 0x000d940001187983 */ /* 0x002f220000100800 */
[----:B------:R-:W-:Y:S01]  /*5f1f0*/  IMAD.WIDE R18, R3, 0x2, R14 ;  /* 0x0000000203127825 */ /* 0x000fe200078e020e */
[----:B--2---:R-:W-:Y:S01]  /*5f200*/  ISETP.LT.AND P5, PT, R29, UR52, !P2 ;  /* 0x000000341d007c0c */ /* 0x004fe2000d7a1270 */
[----:B------:R-:W1:Y:S01]  /*5f210*/  LDCU UR52, c[0x0][0x398] ;  /* 0x00007300ff3477ac */ /* 0x000e620008000800 */
[----:B------:R-:W2:Y:S01]  /*5f220*/  LDL.LU R29, [R1+0x158] ;  /* 0x00015800011d7983 */ /* 0x000ea20000300800 */
[----:B---3--:R-:W-:Y:S01]  /*5f230*/  ISETP.LT.AND P4, PT, R17, UR53, !P2 ;  /* 0x0000003511007c0c */ /* 0x008fe2000d781270 */
[----:B------:R-:W-:-:S02]  /*5f240*/  IMAD.WIDE R16, R3, 0x2, R10 ;  /* 0x0000000203107825 */ /* 0x000fc400078e020a */
[----:B------:R3:W-:Y:S01]  /*5f250*/  STL [R1+0x241c], R11 ;  /* 0x00241c0b01007387 */ /* 0x0007e20000100800 */
[----:B----4-:R-:W-:Y:S01]  /*5f260*/  PRMT R3, R27, 0x7632, R3 ;  /* 0x000076321b037816 */ /* 0x010fe20000000003 */
[----:B------:R-:W4:Y:S02]  /*5f270*/  LDCU UR53, c[0x0][0x398] ;  /* 0x00007300ff3577ac */ /* 0x000f240008000800 */
[----:B------:R0:W-:Y:S04]  /*5f280*/  @P6 STG.E.U16 desc[UR8][R16.64], R27 ;  /* 0x0000001b10006986 */ /* 0x0001e8000c101508 */
[----:B---3--:R-:W3:Y:S04]  /*5f290*/  LDL R11, [R1+0x21cc] ;  /* 0x0021cc00010b7983 */ /* 0x008ee80000100800 */
[----:B0-----:R-:W4:Y:S04]  /*5f2a0*/  LDL.LU R27, [R1+0x2424] ;  /* 0x00242400011b7983 */ /* 0x001f280000300800 */
[----:B------:R0:W-:Y:S01]  /*5f2b0*/  @P1 STG.E.U16 desc[UR8][R18.64], R3 ;  /* 0x0000000312001986 */ /* 0x0001e2000c101508 */
[----:B---3--:R-:W-:Y:S01]  /*5f2c0*/  ISETP.LT.AND P6, PT, R11, UR74, !P2 ;  /* 0x0000004a0b007c0c */ /* 0x008fe2000d7c1270 */
[----:B------:R-:W-:-:S02]  /*5f2d0*/  IMAD.WIDE R16, R0, 0x2, R6 ;  /* 0x0000000200107825 */ /* 0x000fc400078e0206 */
[----:B------:R-:W3:Y:S01]  /*5f2e0*/  LDL.LU R11, [R1+0x148] ;  /* 0x00014800010b7983 */ /* 0x000ee20000300800 */
[----:B--2---:R-:W-:Y:S01]  /*5f2f0*/  PRMT R25, R29, 0x7632, R25 ;  /* 0x000076321d197816 */ /* 0x004fe20000000019 */
[----:B------:R-:W2:Y:S01]  /*5f300*/  LDCU UR74, c[0x0][0x398] ;  /* 0x00007300ff4a77ac */ /* 0x000ea20008000800 */
[----:B----4-:R-:W-:Y:S01]  /*5f310*/  ISETP.LT.AND P1, PT, R27, UR36, !P2 ;  /* 0x000000241b007c0c */ /* 0x010fe2000d721270 */
[----:B------:R4:W-:Y:S01]  /*5f320*/  STL [R1+0x2418], R27 ;  /* 0x0024181b01007387 */ /* 0x0009e20000100800 */
[----:B0-----:R-:W-:Y:S01]  /*5f330*/  IMAD.WIDE R18, R0, 0x2, R4 ;  /* 0x0000000200127825 */ /* 0x001fe200078e0204 */
[----:B------:R-:W0:Y:S02]  /*5f340*/  LDCU UR36, c[0x0][0x398] ;  /* 0x00007300ff2477ac */ /* 0x000e240008000800 */
        /* <DEDUP_REMOVED lines=8> */
[----:B0-----:R-:W2:Y:S01]  /*5f3d0*/  LDL.LU R29, [R1+0x2420] ;  /* 0x00242000011d7983 */ /* 0x001ea20000300800 */
[----:B------:R-:W-:Y:S01]  /*5f3e0*/  IMAD.WIDE R18, R0, 0x2, R22 ;  /* 0x0000000200127825 */ /* 0x000fe200078e0216 */
[----:B------:R-:W-:Y:S01]  /*5f3f0*/  ISETP.GE.AND P5, PT, R24, UR35, PT ;  /* 0x0000002318007c0c */ /* 0x000fe2000bfa6270 */
[----:B------:R-:W0:Y:S02]  /*5f400*/  LDCU UR35, c[0x0][0x39c] ;  /* 0x00007380ff2377ac */ /* 0x000e240008000800 */
[----:B------:R-:W-:Y:S01]  /*5f410*/  IMAD.WIDE R16, R0, 0x2, R20 ;  /* 0x0000000200107825 */ /* 0x000fe200078e0214 */
[----:B------:R0:W-:Y:S01]  /*5f420*/  @P6 STG.E.U16 desc[UR8][R18.64], R25 ;  /* 0x0000001912006986 */ /* 0x0001e2000c101508 */
[----:B---3--:R-:W-:-:S03]  /*5f430*/  PRMT R24, R11, 0x7632, R24 ;  /* 0x000076320b187816 */ /* 0x008fc60000000018 */
[----:B------:R-:W-:Y:S01]  /*5f440*/  @P1 STG.E.U16 desc[UR8][R16.64], R11 ;  /* 0x0000000b10001986 */ /* 0x000fe2000c101508 */
[----:B--2---:R-:W-:-:S03]  /*5f450*/  ISETP.LT.AND P6, PT, R29, UR54, !P5 ;  /* 0x000000361d007c0c */ /* 0x004fc6000efc1270 */
[----:B------:R2:W-:Y:S01]  /*5f460*/  STL [R1+0x2414], R29 ;  /* 0x0024141d01007387 */ /* 0x0005e20000100800 */
[----:B------:R-:W-:Y:S02]  /*5f470*/  ISETP.LT.AND P3, PT, R28, UR12, !P2 ;  /* 0x0000000c1c007c0c */ /* 0x000fe4000d761270 */
[----:B------:R-:W-:Y:S01]  /*5f480*/  ISETP.LT.AND P4, PT, R2, UR27, !P2 ;  /* 0x0000001b02007c0c */ /* 0x000fe2000d781270 */
[C---:B0-----:R-:W-:Y:S01]  /*5f490*/  IMAD.WIDE R18, R0.reuse, 0x2, R12 ;  /* 0x0000000200127825 */ /* 0x041fe200078e020c */
[----:B------:R-:W0:Y:S03]  /*5f4a0*/  LDCU UR54, c[0x0][0x398] ;  /* 0x00007300ff3677ac */ /* 0x000e260008000800 */
[----:B------:R-:W-:Y:S01]  /*5f4b0*/  VIADD R3, R0, UR6 ;  /* 0x0000000600037c36 */ /* 0x000fe20008000000 */
        /* <DEDUP_REMOVED lines=10> */
[C---:B------:R-:W-:Y:S01]  /*5f560*/  IMAD.WIDE R18, R0.reuse, 0x2, R14 ;  /* 0x0000000200127825 */ /* 0x040fe200078e020e */
        /* <DEDUP_REMOVED lines=30> */
[C---:B------:R-:W-:Y:S01]  /*5f750*/  IMAD.WIDE R18, R3.reuse, 0x2, R22 ;  /* 0x0000000203127825 */ /* 0x040fe200078e0216 */
        /* <DEDUP_REMOVED lines=1223> */
[----:B------:R-:W3:Y:S01]  /*643d0*/  LDCU UR55, c[0x0][0x398] ;  /* 0x00007300ff3777ac */ /* 0x000ee20008000800 */
[----:B--2---:R-:W2:Y:S01]  /*643e0*/  LDL R29, [R1+0x21c0] ;  /* 0x0021c000011d7983 */ /* 0x004ea20000100800 */
[----:B------:R-:W-:Y:S01]  /*643f0*/  ISETP.LT.AND P1, PT, R26, UR56, !P1 ;  /* 0x000000381a007c0c */ /* 0x000fe2000cf21270 */
[----:B------:R-:W0:Y:S02]  /*64400*/  LDCU UR43, c[0x0][0x398] ;  /* 0x00007300ff2b77ac */ /* 0x000e240008000800 */
[----:B------:R-:W3:Y:S01]  /*64410*/  LDL.LU R11, [R1+0x2308] ;  /* 0x00230800010b7983 */ /* 0x000ee20000300800 */
[----:B------:R-:W0:Y:S03]  /*64420*/  LDCU UR56, c[0x0][0x398] ;  /* 0x00007300ff3877ac */ /* 0x000e260008000800 */
[----:B------:R-:W3:Y:S01]  /*64430*/  LDL R17, [R1+0x21c4] ;  /* 0x0021c40001117983 */ /* 0x000ee20000100800 */
[----:B------:R-:W0:Y:S03]  /*64440*/  LDCU UR33, c[0x0][0x3b8] ;  /* 0x00007700ff2177ac */ /* 0x000e260008000800 */
[----:B------:R1:W-:Y:S04]  /*64450*/  @P5 STG.E.U16 desc[UR8][R18.64], R24 ;  /* 0x0000001812005986 */ /* 0x0003e8000c101508 */
        /* <DEDUP_REMOVED lines=203> */
[----:B------:R-:W-:Y:S04]  /*65110*/  @P3 STG.E.U16 desc[UR8][R16.64], R11 ;  /* 0x0000000b10003986 */ /* 0x000fe8000c101508 */
[----:B-1----:R-:W3:Y:S01]  /*65120*/  LDL R25, [R1+0xd94] ;  /* 0x000d940001197983 */ /* 0x002ee20000100800 */
[----:B--2---:R-:W-:-:S03]  /*65130*/  ISETP.LT.AND P2, PT, R29, UR46, !P4 ;  /* 0x0000002e1d007c0c */ /* 0x004fc6000e741270 */
[----:B------:R1:W-:Y:S01]  /*65140*/  STL [R1+0x22cc], R29 ;  /* 0x0022cc1d01007387 */ /* 0x0003e20000100800 */
[----:B------:R-:W-:Y:S02]  /*65150*/  ISETP.LT.AND P1, PT, R28, UR66, !P6 ;  /* 0x000000421c007c0c */ /* 0x000fe4000f721270 */
[----:B------:R-:W-:Y:S01]  /*65160*/  ISETP.LT.AND P5, PT, R2, UR65, !P6 ;  /* 0x0000004102007c0c */ /* 0x000fe2000f7a1270 */
[C---:B------:R-:W-:Y:S01]  /*65170*/  IMAD.WIDE R18, R3.reuse, 0x2, R12 ;  /* 0x0000000203127825 */ /* 0x040fe200078e020c */
[----:B------:R-:W2:Y:S03]  /*65180*/  LDCU UR66, c[0x0][0x398] ;  /* 0x00007300ff4277ac */ /* 0x000ea60008000800 */
[C---:B------:R-:W-:Y:S01]  /*65190*/  VIADD R0, R3.reuse, UR39 ;  /* 0x0000002703007c36 */ /* 0x040fe20008000000 */
[----:B------:R-:W0:Y:S01]  /*651a0*/  LDCU UR46, c[0x0][0x398] ;  /* 0x00007300ff2e77ac */ /* 0x000e220008000800 */
[----:B-1----:R-:W2:Y:S01]  /*651b0*/  LDL R29, [R1+0x21c0] ;  /* 0x0021c000011d7983 */ /* 0x002ea20000100800 */
[----:B------:R-:W-:Y:S01]  /*651c0*/  ISETP.LT.AND P6, PT, R26, UR64, !P6 ;  /* 0x000000401a007c0c */ /* 0x000fe2000f7c1270 */
[----:B------:R-:W1:Y:S02]  /*651d0*/  LDCU UR65, c[0x0][0x398] ;  /* 0x00007300ff4177ac */ /* 0x000e640008000800 */
[----:B------:R-:W3:Y:S01]  /*651e0*/  LDL.LU R11, [R1+0x22d8] ;  /* 0x0022d800010b7983 */ /* 0x000ee20000300800 */
[----:B------:R-:W0:Y:S03]  /*651f0*/  LDCU UR64, c[0x0][0x398] ;  /* 0x00007300ff4077ac */ /* 0x000e260008000800 */
[----:B------:R-:W3:Y:S01]  /*65200*/  LDL R17, [R1+0x21c4] ;  /* 0x0021c40001117983 */ /* 0x000ee20000100800 */
[----:B------:R-:W0:Y:S03]  /*65210*/  LDCU UR39, c[0x0][0x3b8] ;  /* 0x00007700ff2777ac */ /* 0x000e260008000800 */
[----:B------:R1:W-:Y:S04]  /*65220*/  @P1 STG.E.U16 desc[UR8][R18.64], R24 ;  /* 0x0000001812001986 */ /* 0x0003e8000c101508 */
[----:B-1----:R-:W4:Y:S01]  /*65230*/  LDL.LU R24, [R1+0x220] ;  /* 0x0002200001187983 */ /* 0x002f220000300800 */
[----:B------:R-:W-:Y:S01]  /*65240*/  IMAD.WIDE R18, R3, 0x2, R14 ;  /* 0x0000000203127825 */ /* 0x000fe200078e020e */
[----:B--2---:R-:W-:Y:S01]  /*65250*/  ISETP.LT.AND P1, PT, R29, UR38, !P4 ;  /* 0x000000261d007c0c */ /* 0x004fe2000e721270 */
[----:B------:R-:W1:Y:S01]  /*65260*/  LDCU UR38, c[0x0][0x398] ;  /* 0x00007300ff2677ac */ /* 0x000e620008000800 */
[----:B------:R-:W2:Y:S01]  /*65270*/  LDL R29, [R1+0x240] ;  /* 0x00024000011d7983 */ /* 0x000ea20000100800 */
[----:B---3--:R-:W-:Y:S01]  /*65280*/  ISETP.LT.AND P3, PT, R17, UR62, !P4 ;  /* 0x0000003e11007c0c */ /* 0x008fe2000e761270 */
[----:B------:R-:W-:Y:S01]  /*65290*/  IMAD.WIDE R16, R3, 0x2, R10 ;  /* 0x0000000203107825 */ /* 0x000fe200078e020a */
[----:B----4-:R-:W-:Y:S01]  /*652a0*/  PRMT R3, R27, 0x7632, R3 ;  /* 0x000076321b037816 */ /* 0x010fe20000000003 */
[----:B------:R-:W3:Y:S03]  /*652b0*/  LDCU UR62, c[0x0][0x398] ;  /* 0x00007300ff3e77ac */ /* 0x000ee60008000800 */
[----:B------:R4:W-:Y:S04]  /*652c0*/  @P5 STG.E.U16 desc[UR8][R16.64], R27 ;  /* 0x0000001b10005986 */ /* 0x0009e8000c101508 */
[----:B----4-:R-:W4:Y:S04]  /*652d0*/  LDL.LU R27, [R1+0x22d4] ;  /* 0x0022d400011b7983 */ /* 0x010f280000300800 */
[----:B------:R-:W2:Y:S04]  /*652e0*/  LDL R17, [R1+0x21cc] ;  /* 0x0021cc0001117983 */ /* 0x000ea80000100800 */
[----:B------:R0:W-:Y:S02]  /*652f0*/  @P6 STG.E.U16 desc[UR8][R18.64], R3 ;  /* 0x0000000312006986 */ /* 0x0001e4000c101508 */
[----:B0-----:R-:W-:Y:S01]  /*65300*/  IMAD.WIDE R18, R0, 0x2, R6 ;  /* 0x0000000200127825 */ /* 0x001fe200078e0206 */
[----:B------:R-:W-:-:S04]  /*65310*/  PRMT R3, R24, 0x7632, R3 ;  /* 0x0000763218037816 */ /* 0x000fc80000000003 */
[----:B------:R0:W-:Y:S01]  /*65320*/  @P2 STG.E.U16 desc[UR8][R18.64], R24 ;  /* 0x0000001812002986 */ /* 0x0001e2000c101508 */
[----:B----4-:R-:W-:Y:S02]  /*65330*/  ISETP.LT.AND P6, PT, R27, UR59, !P4 ;  /* 0x0000003b1b007c0c */ /* 0x010fe4000e7c1270 */
[----:B--2---:R-:W-:Y:S01]  /*65340*/  ISETP.LT.AND P5, PT, R17, UR24, !P4 ;  /* 0x0000001811007c0c */ /* 0x004fe2000e7a1270 */
[----:B------:R-:W2:Y:S01]  /*65350*/  LDL.LU R27, [R1+0x22d0] ;  /* 0x0022d000011b7983 */ /* 0x000ea20000300800 */
[----:B------:R-:W-:-:S04]  /*65360*/  IMAD.WIDE R16, R0, 0x2, R4 ;  /* 0x0000000200107825 */ /* 0x000fc800078e0204 */
[----:B0-----:R-:W-:Y:S01]  /*65370*/  IMAD.WIDE R18, R0, 0x2, R8 ;  /* 0x0000000200127825 */ /* 0x001fe200078e0208 */
[----:B------:R0:W-:Y:S01]  /*65380*/  STL [R1+0x22c8], R5 ;  /* 0x0022c80501007387 */ /* 0x0001e20000100800 */
[----:B------:R-:W-:Y:S01]  /*65390*/  ISETP.LT.AND P2, PT, R28, UR61, !P4 ;  /* 0x0000003d1c007c0c */ /* 0x000fe2000e741270 */
[----:B------:R-:W4:Y:S02]  /*653a0*/  LDCU UR24, c[0x0][0x398] ;  /* 0x00007300ff1877ac */ /* 0x000f240008000800 */
[----:B------:R1:W-:Y:S01]  /*653b0*/  @P3 STG.E.U16 desc[UR8][R16.64], R3 ;  /* 0x0000000310003986 */ /* 0x0003e2000c101508 */
[----:B------:R-:W2:Y:S03]  /*653c0*/  LDCU UR59, c[0x0][0x398] ;  /* 0x00007300ff3b77ac */ /* 0x000ea60008000800 */
[----:B0-----:R-:W3:Y:S01]  /*653d0*/  LDL.LU R5, [R1+0x250] ;  /* 0x0002500001057983 */ /* 0x001ee20000300800 */
[----:B------:R-:W0:Y:S01]  /*653e0*/  LDCU UR61, c[0x0][0x398] ;  /* 0x00007300ff3d77ac */ /* 0x000e220008000800 */
[----:B-1----:R-:W-:-:S02]  /*653f0*/  PRMT R17, R29, 0x7632, R17 ;  /* 0x000076321d117816 */ /* 0x002fc40000000011 */
[----:B------:R-:W3:Y:S01]  /*65400*/  LDL.LU R29, [R1+0x22cc] ;  /* 0x0022cc00011d7983 */ /* 0x000ee20000300800 */
[----:B------:R-:W-:-:S03]  /*65410*/  VIADD R3, R25, 0x29 ;  /* 0x0000002919037836 */ /* 0x000fc60000000000 */
[----:B--2---:R1:W-:Y:S02]  /*65420*/  @P1 STG.E.U16 desc[UR8][R18.64], R27 ;  /* 0x0000001b12001986 */ /* 0x0043e4000c101508 */
[----:B------:R-:W-:Y:S02]  /*65430*/  ISETP.GE.AND P1, PT, R3, UR28, PT ;  /* 0x0000001c03007c0c */ /* 0x000fe4000bf26270 */
[----:B------:R-:W-:Y:S01]  /*65440*/  ISETP.LT.AND P3, PT, R2, UR48, !P4 ;  /* 0x0000003002007c0c */ /* 0x000fe2000e761270 */
[C---:B------:R-:W-:Y:S01]  /*65450*/  IMAD.WIDE R24, R0.reuse, 0x2, R20 ;  /* 0x0000000200187825 */ /* 0x040fe200078e0214 */
[----:B------:R-:W-:Y:S01]  /*65460*/  PRMT R3, R27, 0x7632, R3 ;  /* 0x000076321b037816 */ /* 0x000fe20000000003 */
[----:B------:R-:W2:Y:S02]  /*65470*/  LDCU UR48, c[0x0][0x398] ;  /* 0x00007300ff3077ac */ /* 0x000ea40008000800 */
[C---:B-1----:R-:W-:Y:S01]  /*65480*/  IMAD.WIDE R18, R0.reuse, 0x2, R22 ;  /* 0x0000000200127825 */ /* 0x042fe200078e0216 */
[----:B------:R-:W1:Y:S04]  /*65490*/  LDCU UR28, c[0x0][0x398] ;  /* 0x00007300ff1c77ac */ /* 0x000e680008000800 */
[----:B------:R0:W-:Y:S01]  /*654a0*/  @P5 STG.E.U16 desc[UR8][R18.64], R3 ;  /* 0x0000000312005986 */ /* 0x0001e2000c101508 */
[----:B---3--:R-:W-:Y:S01]  /*654b0*/  ISETP.LT.AND P5, PT, R29, UR22, !P1 ;  /* 0x000000161d007c0c */ /* 0x008fe2000cfa1270 */
[----:B------:R-:W-:Y:S01]  /*654c0*/  VIADD R16, R0, UR31 ;  /* 0x0000001f00107c36 */ /* 0x000fe20008000000 */
[----:B------:R-:W-:Y:S01]  /*654d0*/  ISETP.LT.AND P4, PT, R26, UR60, !P4 ;  /* 0x0000003c1a007c0c */ /* 0x000fe2000e781270 */
[----:B0-----:R-:W3:Y:S01]  /*654e0*/  LDL.LU R19, [R1+0x240] ;  /* 0x0002400001137983 */ /* 0x001ee20000300800 */
[C---:B------:R-:W-:Y:S01]  /*654f0*/  IMAD.WIDE R26, R0.reuse, 0x2, R12 ;  /* 0x00000002001a7825 */ /* 0x040fe200078e020c */
[----:B------:R-:W0:Y:S02]  /*65500*/  LDCU UR60, c[0x0][0x39c] ;  /* 0x00007380ff3c77ac */ /* 0x000e240008000800 */
[----:B------:R-:W2:Y:S01]  /*65510*/  LDL R3, [R1+0xd94] ;  /* 0x000d940001037983 */ /* 0x000ea20000100800 */
[----:B------:R-:W0:Y:S03]  /*65520*/  LDCU UR31, c[0x0][0x3b8] ;  /* 0x00007700ff1f77ac */ /* 0x000e260008000800 */
[----:B------:R1:W-:Y:S01]  /*65530*/  STL [R1+0x22c0], R29 ;  /* 0x0022c01d01007387 */ /* 0x0003e20000100800 */
[----:B------:R-:W0:Y:S03]  /*65540*/  LDCU UR22, c[0x0][0x398] ;  /* 0x00007300ff1677ac */ /* 0x000e260008000800 */
[----:B-1----:R-:W2:Y:S04]  /*65550*/  LDL R29, [R1+0x21c4] ;  /* 0x0021c400011d7983 */ /* 0x002ea80000100800 */
[----:B---3--:R1:W-:Y:S04]  /*65560*/  @P6 STG.E.U16 desc[UR8][R24.64], R19 ;  /* 0x0000001318006986 */ /* 0x0083e8000c101508 */
[----:B------:R3:W-:Y:S01]  /*65570*/  @P2 STG.E.U16 desc[UR8][R26.64], R17 ;  /* 0x000000111a002986 */ /* 0x0007e2000c101508 */
[----:B-1----:R-:W-:-:S04]  /*65580*/  IMAD.WIDE R18, R0, 0x2, R10 ;  /* 0x0000000200127825 */ /* 0x002fc800078e020a */
[----:B------:R-:W-:Y:S01]  /*65590*/  IMAD.WIDE R24, R0, 0x2, R14 ;  /* 0x0000000200187825 */ /* 0x000fe200078e020e */
[----:B---3--:R-:W3:Y:S01]  /*655a0*/  LDL R17, [R1+0x21cc] ;  /* 0x0021cc0001117983 */ /* 0x008ee20000100800 */
[----:B--2---:R-:W-:Y:S01]  /*655b0*/  ISETP.LT.AND P2, PT, R29, UR58, !P1 ;  /* 0x0000003a1d007c0c */ /* 0x004fe2000cf41270 */
[----:B------:R-:W1:Y:S01]  /*655c0*/  LDCU UR58, c[0x0][0x398] ;  /* 0x00007300ff3a77ac */ /* 0x000e620008000800 */
[----:B------:R-:W-:Y:S01]  /*655d0*/  PRMT R0, R5, 0x7632, R0 ;  /* 0x0000763205007816 */ /* 0x000fe20000000000 */
[----:B------:R-:W2:Y:S04]  /*655e0*/  LDL R29, [R1+0x21b8] ;  /* 0x0021b800011d7983 */ /* 0x000ea80000100800 */
[----:B------:R0:W-:Y:S04]  /*655f0*/  @P3 STG.E.U16 desc[UR8][R18.64], R5 ;  /* 0x0000000512003986 */ /* 0x0001e8000c101508 */
[----:B0-----:R-:W2:Y:S04]  /*65600*/  LDL.LU R5, [R1+0x22c8] ;  /* 0x0022c80001057983 */ /* 0x001ea80000300800 */
[----:B------:R-:W2:Y:S04]  /*65610*/  LDL R18, [R1+0x21c0] ;  /* 0x0021c00001127983 */ /* 0x000ea80000100800 */
[----:B------:R-:W2:Y:S01]  /*65620*/  LDL.LU R19, [R1+0x2b0] ;  /* 0x0002b00001137983 */ /* 0x000ea20000300800 */
[----:B------:R-:W-:-:S03]  /*65630*/  IMAD.WIDE R26, R16, 0x2, R6 ;  /* 0x00000002101a7825 */ /* 0x000fc600078e0206 */
[----:B------:R0:W-:Y:S04]  /*65640*/  @P4 STG.E.U16 desc[UR8][R24.64], R0 ;  /* 0x0000000018004986 */ /* 0x0001e8000c101508 */
[----:B0-----:R-:W4:Y:S04]  /*65650*/  LDL R25, [R1+0x21d0] ;  /* 0x0021d00001197983 */ /* 0x001f280000100800 */
[----:B--2---:R0:W-:Y:S01]  /*65660*/  @P5 STG.E.U16 desc[UR8][R26.64], R19 ;  /* 0x000000131a005986 */ /* 0x0041e2000c101508 */
[----:B------:R-:W-:Y:S01]  /*65670*/  ISETP.LT.AND P4, PT, R18, UR76, !P1 ;  /* 0x0000004c12007c0c */ /* 0x000fe2000cf81270 */
[----:B------:R-:W-:Y:S01]  /*65680*/  VIADD R3, R3, 0x2a ;  /* 0x0000002a03037836 */ /* 0x000fe20000000000 */
[----:B------:R-:W-:Y:S01]  /*65690*/  PRMT R0, R19, 0x7632, R0 ;  /* 0x0000763213007816 */ /* 0x000fe20000000000 */
[----:B------:R-:W2:Y:S01]  /*656a0*/  LDCU UR76, c[0x0][0x398] ;  /* 0x00007300ff4c77ac */ /* 0x000ea20008000800 */
[----:B0-----:R-:W2:Y:S01]  /*656b0*/  LDL.LU R27, [R1+0x2a0] ;  /* 0x0002a000011b7983 */ /* 0x001ea20000300800 */
[----:B------:R-:W-:Y:S01]  /*656c0*/  IMAD.WIDE R18, R16, 0x2, R4 ;  /* 0x0000000210127825 */ /* 0x000fe200078e0204 */
[----:B---3--:R-:W-:Y:S01]  /*656d0*/  ISETP.LT.AND P5, PT, R17, UR37, !P1 ;  /* 0x0000002511007c0c */ /* 0x008fe2000cfa1270 */
[----:B------:R-:W0:Y:S01]  /*656e0*/  LDCU UR37, c[0x0][0x398] ;  /* 0x00007300ff2577ac */ /* 0x000e220008000800 */
[----:B------:R-:W3:Y:S04]  /*656f0*/  LDL.LU R17, [R1+0x270] ;  /* 0x0002700001117983 */ /* 0x000ee80000300800 */
[----:B------:R1:W-:Y:S01]  /*65700*/  @P2 STG.E.U16 desc[UR8][R18.64], R0 ;  /* 0x0000000012002986 */ /* 0x0003e2000c101508 */
[----:B------:R-:W-:Y:S01]  /*65710*/  ISETP.LT.AND P2, PT, R28, UR57, !P1 ;  /* 0x000000391c007c0c */ /* 0x000fe2000cf41270 */
[----:B------:R-:W0:Y:S02]  /*65720*/  LDCU UR57, c[0x0][0x398] ;  /* 0x00007300ff3977ac */ /* 0x000e240008000800 */
[----:B------:R-:W3:Y:S01]  /*65730*/  LDL.LU R28, [R1+0x22c4] ;  /* 0x0022c400011c7983 */ /* 0x000ee20000300800 */
[----:B----4-:R-:W-:Y:S01]  /*65740*/  ISETP.LT.AND P6, PT, R25, UR44, !P1 ;  /* 0x0000002c19007c0c */ /* 0x010fe2000cfc1270 */
[C---:B------:R-:W-:Y:S01]  /*65750*/  IMAD.WIDE R24, R16.reuse, 0x2, R8 ;  /* 0x0000000210187825 */ /* 0x040fe200078e0208 */
[----:B------:R-:W-:Y:S01]  /*65760*/  ISETP.GE.AND P3, PT, R3, UR45, PT ;  /* 0x0000002d03007c0c */ /* 0x000fe2000bf66270 */
[----:B------:R4:W-:Y:S01]  /*65770*/  STL [R1+0x22b8], R2 ;  /* 0x0022b80201007387 */ /* 0x0009e20000100800 */
[----:B------:R-:W0:Y:S01]  /*65780*/  LDCU UR44, c[0x0][0x398] ;  /* 0x00007300ff2c77ac */ /* 0x000e220008000800 */
[----:B-1----:R-:W-:Y:S01]  /*65790*/  IMAD.WIDE R18, R16, 0x2, R22 ;  /* 0x0000000210127825 */ /* 0x002fe200078e0216 */
[----:B------:R-:W1:Y:S01]  /*657a0*/  LDCU UR45, c[0x0][0x398] ;  /* 0x00007300ff2d77ac */ /* 0x000e620008000800 */
[----:B--2---:R2:W-:Y:S01]  /*657b0*/  @P4 STG.E.U16 desc[UR8][R24.64], R27 ;  /* 0x0000001b18004986 */ /* 0x0045e2000c101508 */
[----:B------:R-:W-:-:S02]  /*657c0*/  PRMT R0, R27, 0x7632, R0 ;  /* 0x000076321b007816 */ /* 0x000fc40000000000 */
[----:B------:R-:W-:Y:S01]  /*657d0*/  ISETP.LT.AND P4, PT, R2, UR43, !P1 ;  /* 0x0000002b02007c0c */ /* 0x000fe2000cf81270 */
[----:B------:R-:W0:Y:S01]  /*657e0*/  LDCU UR43, c[0x0][0x398] ;  /* 0x00007300ff2b77ac */ /* 0x000e220008000800 */
[----:B----4-:R-:W4:Y:S01]  /*657f0*/  LDL.LU R2, [R1+0x224] ;  /* 0x0002240001027983 */ /* 0x010f220000300800 */
[----:B------:R-:W-:Y:S01]  /*65800*/  ISETP.LT.AND P1, PT, R29, UR56, !P1 ;  /* 0x000000381d007c0c */ /* 0x000fe2000cf21270 */
[----:B------:R-:W0:Y:S02]  /*65810*/  LDCU UR56, c[0x0][0x3b8] ;  /* 0x00007700ff3877ac */ /* 0x000e240008000800 */
[----:B------:R-:W4:Y:S04]  /*65820*/  LDL.LU R29, [R1+0x22c0] ;  /* 0x0022c000011d7983 */ /* 0x000f280000300800 */
[----:B------:R0:W-:Y:S01]  /*65830*/  @P5 STG.E.U16 desc[UR8][R18.64], R0 ;  /* 0x0000000012005986 */ /* 0x0001e2000c101508 */
[----:B--2---:R-:W-:Y:S01]  /*65840*/  IMAD.WIDE R24, R16, 0x2, R20 ;  /* 0x0000000210187825 */ /* 0x004fe200078e0214 */
[----:B---3--:R-:W-:-:S02]  /*65850*/  PRMT R3, R28, 0x7632, R3 ;  /* 0x000076321c037816 */ /* 0x008fc40000000003 */
[----:B0-----:R-:W2:Y:S04]  /*65860*/  LDL R0, [R1+0x21c0] ;  /* 0x0021c00001007983 */ /* 0x001ea80000100800 */
[----:B------:R0:W-:Y:S04]  /*65870*/  @P6 STG.E.U16 desc[UR8][R24.64], R28 ;  /* 0x0000001c18006986 */ /* 0x0001e8000c101508 */
[----:B0-----:R-:W3:Y:S01]  /*65880*/  LDL.LU R28, [R1+0x22bc] ;  /* 0x0022bc00011c7983 */ /* 0x001ee20000300800 */
[----:B------:R-:W-:-:S03]  /*65890*/  IMAD.WIDE R26, R16, 0x2, R12 ;  /* 0x00000002101a7825 */ /* 0x000fc600078e020c */
[----:B------:R-:W3:Y:S01]  /*658a0*/  LDL R25, [R1+0x21c4] ;  /* 0x0021c40001197983 */ /* 0x000ee20000100800 */
[----:B------:R-:W-:-:S03]  /*658b0*/  IMAD.WIDE R18, R16, 0x2, R10 ;  /* 0x0000000210127825 */ /* 0x000fc600078e020a */
[----:B------:R0:W-:Y:S04]  /*658c0*/  @P2 STG.E.U16 desc[UR8][R26.64], R3 ;  /* 0x000000031a002986 */ /* 0x0001e8000c101508 */
[----:B------:R-:W-:Y:S01]  /*658d0*/  @P4 STG.E.U16 desc[UR8][R18.64], R17 ;  /* 0x0000001112004986 */ /* 0x000fe2000c101508 */
[----:B0-----:R-:W-:Y:S02]  /*658e0*/  PRMT R3, R17, 0x7632, R3 ;  /* 0x0000763211037816 */ /* 0x001fe40000000003 */
[----:B----4-:R-:W-:Y:S01]  /*658f0*/  ISETP.LT.AND P2, PT, R29, UR55, !P3 ;  /* 0x000000371d007c0c */ /* 0x010fe2000df41270 */
[----:B------:R0:W-:Y:S04]  /*65900*/  STL [R1+0x22b4], R29 ;  /* 0x0022b41d01007387 */ /* 0x0001e80000100800 */
[----:B0-----:R-:W4:Y:S01]  /*65910*/  LDL.LU R29, [R1+0x244] ;  /* 0x00024400011d7983 */ /* 0x001f220000300800 */
[----:B--2---:R-:W-:Y:S01]  /*65920*/  ISETP.LT.AND P6, PT, R0, UR52, !P3 ;  /* 0x0000003400007c0c */ /* 0x004fe2000dfc1270 */
[C---:B------:R-:W-:Y:S01]  /*65930*/  VIADD R0, R16.reuse, UR33 ;  /* 0x0000002110007c36 */ /* 0x040fe20008000000 */
[----:B------:R-:W0:Y:S01]  /*65940*/  LDCU UR52, c[0x0][0x398] ;  /* 0x00007300ff3477ac */ /* 0x000e220008000800 */
[----:B------:R-:W-:Y:S01]  /*65950*/  IMAD.WIDE R16, R16, 0x2, R14 ;  /* 0x0000000210107825 */ /* 0x000fe200078e020e */
[----:B------:R-:W2:Y:S03]  /*65960*/  LDCU UR33, c[0x0][0x398] ;  /* 0x00007300ff2177ac */ /* 0x000ea60008000800 */
[----:B------:R-:W-:Y:S01]  /*65970*/  IMAD.WIDE R18, R0, 0x2, R6 ;  /* 0x0000000200127825 */ /* 0x000fe200078e0206 */
[----:B------:R0:W-:Y:S04]  /*65980*/  @P1 STG.E.U16 desc[UR8][R16.64], R3 ;  /* 0x0000000310001986 */ /* 0x0001e8000c101508 */
[----:B------:R1:W-:Y:S01]  /*65990*/  @P2 STG.E.U16 desc[UR8][R18.64], R2 ;  /* 0x0000000212002986 */ /* 0x0003e2000c101508 */
[----:B---3--:R-:W-:-:S03]  /*659a0*/  PRMT R28, R2, 0x7632, R28 ;  /* 0x00007632021c7816 */ /* 0x008fc6000000001c */
[----:B0-----:R-:W3:Y:S04]  /*659b0*/  LDL R3, [R1+0xd94] ;  /* 0x000d940001037983 */ /* 0x001ee80000100800 */
[----:B------:R-:W2:Y:S04]  /*659c0*/  LDL R16, [R1+0x21c8] ;  /* 0x0021c80001107983 */ /* 0x000ea80000100800 */
[----:B------:R-:W2:Y:S04]  /*659d0*/  LDL.LU R17, [R1+0x234] ;  /* 0x0002340001117983 */ /* 0x000ea80000300800 */
[----:B-1----:R-:W2:Y:S04]  /*659e0*/  LDL.LU R2, [R1+0x22b8] ;  /* 0x0022b80001027983 */ /* 0x002ea80000300800 */
[----:B------:R-:W2:Y:S04]  /*659f0*/  LDL R18, [R1+0x21cc] ;  /* 0x0021cc0001127983 */ /* 0x000ea80000100800 */
[----:B------:R-:W2:Y:S01]  /*65a00*/  LDL R19, [R1+0x21d0] ;  /* 0x0021d00001137983 */ /* 0x000ea20000100800 */
[----:B------:R-:W-:Y:S01]  /*65a10*/  ISETP.LT.AND P5, PT, R25, UR53, !P3 ;  /* 0x0000003519007c0c */ /* 0x000fe2000dfa1270 */
[C---:B------:R-:W-:Y:S01]  /*65a20*/  IMAD.WIDE R24, R0.reuse, 0x2, R4 ;  /* 0x0000000200187825 */ /* 0x040fe200078e0204 */
[----:B------:R-:W0:Y:S03]  /*65a30*/  LDCU UR53, c[0x0][0x39c] ;  /* 0x00007380ff3577ac */ /* 0x000e260008000800 */
[----:B------:R-:W-:-:S08]  /*65a40*/  IMAD.WIDE R26, R0, 0x2, R8 ;  /* 0x00000002001a7825 */ /* 0x000fd000078e0208 */
[----:B------:R4:W-:Y:S02]  /*65a50*/  @P5 STG.E.U16 desc[UR8][R24.64], R28 ;  /* 0x0000001c18005986 */ /* 0x0009e4000c101508 */
[----:B----4-:R-:W-:Y:S01]  /*65a60*/  PRMT R28, R29, 0x7632, R28 ;  /* 0x000076321d1c7816 */ /* 0x010fe2000000001c */
[----:B---3--:R-:W-:Y:S01]  /*65a70*/  VIADD R3, R3, 0x2b ;  /* 0x0000002b03037836 */ /* 0x008fe20000000000 */
[----:B--2---:R-:W-:Y:S02]  /*65a80*/  ISETP.LT.AND P5, PT, R16, UR12, !P3 ;  /* 0x0000000c10007c0c */ /* 0x004fe4000dfa1270 */
[----:B------:R-:W-:Y:S02]  /*65a90*/  ISETP.LT.AND P1, PT, R18, UR74, !P3 ;  /* 0x0000004a12007c0c */ /* 0x000fe4000df21270 */
[----:B------:R-:W-:Y:S01]  /*65aa0*/  ISETP.LT.AND P4, PT, R19, UR36, !P3 ;  /* 0x0000002413007c0c */ /* 0x000fe2000df81270 */
[----:B------:R1:W-:Y:S01]  /*65ab0*/  @P6 STG.E.U16 desc[UR8][R26.64], R17 ;  /* 0x000000111a006986 */ /* 0x0003e2000c101508 */
[----:B------:R-:W-:Y:S01]  /*65ac0*/  ISETP.GE.AND P2, PT, R3, UR35, PT ;  /* 0x0000002303007c0c */ /* 0x000fe2000bf46270 */
[----:B------:R-:W-:Y:S01]  /*65ad0*/  IMAD.WIDE R18, R0, 0x2, R20 ;  /* 0x0000000200127825 */ /* 0x000fe200078e0214 */
[----:B------:R-:W-:Y:S01]  /*65ae0*/  PRMT R3, R17, 0x7632, R3 ;  /* 0x0000763211037816 */ /* 0x000fe20000000003 */
[----:B------:R2:W-:Y:S01]  /*65af0*/  STL [R1+0x22b0], R2 ;  /* 0x0022b00201007387 */ /* 0x0005e20000100800 */
[----:B------:R-:W-:Y:S01]  /*65b00*/  ISETP.LT.AND P6, PT, R2, UR27, !P3 ;  /* 0x0000001b02007c0c */ /* 0x000fe2000dfc1270 */
[C---:B------:R-:W-:Y:S01]  /*65b10*/  IMAD.WIDE R24, R0.reuse, 0x2, R12 ;  /* 0x0000000200187825 */ /* 0x040fe200078e020c */
[----:B------:R-:W3:Y:S01]  /*65b20*/  LDCU UR35, c[0x0][0x398] ;  /* 0x00007300ff2377ac */ /* 0x000ee20008000800 */
[----:B------:R-:W4:Y:S02]  /*65b30*/  LDCU UR12, c[0x0][0x398] ;  /* 0x00007300ff0c77ac */ /* 0x000f240008000800 */
[C---:B-1----:R-:W-:Y:S01]  /*65b40*/  IMAD.WIDE R16, R0.reuse, 0x2, R22 ;  /* 0x0000000200107825 */ /* 0x042fe200078e0216 */
[----:B--2---:R-:W2:Y:S01]  /*65b50*/  LDL.LU R2, [R1+0x2b4] ;  /* 0x0002b40001027983 */ /* 0x004ea20000300800 */
[----:B------:R-:W1:Y:S03]  /*65b60*/  LDCU UR27, c[0x0][0x398] ;  /* 0x00007300ff1b77ac */ /* 0x000e660008000800 */
[----:B------:R0:W-:Y:S01]  /*65b70*/  @P1 STG.E.U16 desc[UR8][R16.64], R3 ;  /* 0x0000000310001986 */ /* 0x0001e2000c101508 */
[----:B------:R-:W1:Y:S03]  /*65b80*/  LDCU UR36, c[0x0][0x398] ;  /* 0x00007300ff2477ac */ /* 0x000e660008000800 */
[----:B------:R1:W-:Y:S04]  /*65b90*/  @P4 STG.E.U16 desc[UR8][R18.64], R29 ;  /* 0x0000001d12004986 */ /* 0x0003e8000c101508 */
[----:B0-----:R-:W2:Y:S04]  /*65ba0*/  LDL R16, [R1+0xd94] ;  /* 0x000d940001107983 */ /* 0x001ea80000100800 */
[----:B------:R-:W3:Y:S04]  /*65bb0*/  LDL R3, [R1+0x21c0] ;  /* 0x0021c00001037983 */ /* 0x000ee80000100800 */
[----:B------:R-:W3:Y:S04]  /*65bc0*/  LDL.LU R17, [R1+0x254] ;  /* 0x0002540001117983 */ /* 0x000ee80000300800 */
[----:B-1----:R-:W4:Y:S04]  /*65bd0*/  LDL.LU R29, [R1+0x22b4] ;  /* 0x0022b400011d7983 */ /* 0x002f280000300800 */
[----:B------:R-:W4:Y:S04]  /*65be0*/  LDL R18, [R1+0x21b8] ;  /* 0x0021b80001127983 */ /* 0x000f280000100800 */
[----:B------:R-:W4:Y:S01]  /*65bf0*/  LDL R19, [R1+0x21c4] ;  /* 0x0021c40001137983 */ /* 0x000f220000100800 */
[----:B------:R-:W-:-:S03]  /*65c00*/  IMAD.WIDE R26, R0, 0x2, R10 ;  /* 0x00000002001a7825 */ /* 0x000fc600078e020a */
[----:B------:R0:W-:Y:S04]  /*65c10*/  @P5 STG.E.U16 desc[UR8][R24.64], R28 ;  /* 0x0000001c18005986 */ /* 0x0001e8000c101508 */
[----:B------:R-:W-:Y:S01]  /*65c20*/  STL [R1+0x22ac], R8 ;  /* 0x0022ac0801007387 */ /* 0x000fe20000100800 */
[----:B--2---:R-:W-:-:S05]  /*65c30*/  VIADD R16, R16, 0x2c ;  /* 0x0000002c10107836 */ /* 0x004fca0000000000 */
[----:B------:R-:W-:Y:S01]  /*65c40*/  ISETP.GE.AND P1, PT, R16, UR29, PT ;  /* 0x0000001d10007c0c */ /* 0x000fe2000bf26270 */
[----:B------:R-:W1:Y:S01]  /*65c50*/  LDCU UR29, c[0x0][0x398] ;  /* 0x00007300ff1d77ac */ /* 0x000e620008000800 */
[----:B---3--:R2:W-:Y:S01]  /*65c60*/  @P6 STG.E.U16 desc[UR8][R26.64], R17 ;  /* 0x000000111a006986 */ /* 0x0085e2000c101508 */
[----:B------:R-:W-:Y:S02]  /*65c70*/  ISETP.LT.AND P6, PT, R3, UR40, !P2 ;  /* 0x0000002803007c0c */ /* 0x000fe4000d7c1270 */
[----:B----4-:R-:W-:Y:S02]  /*65c80*/  ISETP.LT.AND P4, PT, R29, UR54, !P2 ;  /* 0x000000361d007c0c */ /* 0x010fe4000d781270 */
[----:B------:R-:W-:Y:S01]  /*65c90*/  ISETP.LT.AND P3, PT, R18, UR75, !P3 ;  /* 0x0000004b12007c0c */ /* 0x000fe2000df61270 */
[C---:B------:R-:W-:Y:S01]  /*65ca0*/  VIADD R3, R0.reuse, UR6 ;  /* 0x0000000600037c36 */ /* 0x040fe20008000000 */
[----:B0-----:R-:W-:Y:S01]  /*65cb0*/  PRMT R28, R17, 0x7632, R28 ;  /* 0x00007632111c7816 */ /* 0x001fe2000000001c */
[----:B------:R-:W0:Y:S01]  /*65cc0*/  LDCU UR6, c[0x0][0x398] ;  /* 0x00007300ff0677ac */ /* 0x000e220008000800 */
[----:B--2---:R-:W-:Y:S01]  /*65cd0*/  IMAD.WIDE R16, R0, 0x2, R14 ;  /* 0x0000000200107825 */ /* 0x004fe200078e020e */
[----:B------:R-:W-:Y:S01]  /*65ce0*/  ISETP.LT.AND P5, PT, R19, UR73, !P2 ;  /* 0x0000004913007c0c */ /* 0x000fe2000d7a1270 */
[----:B------:R-:W2:Y:S02]  /*65cf0*/  LDCU UR40, c[0x0][0x398] ;  /* 0x00007300ff2877ac */ /* 0x000ea40008000800 */
[----:B------:R-:W-:-:S04]  /*65d00*/  IMAD.WIDE R18, R3, 0x2, R6 ;  /* 0x0000000203127825 */ /* 0x000fc800078e0206 */
[----:B------:R-:W-:Y:S02]  /*65d10*/  IMAD.WIDE R26, R3, 0x2, R8 ;  /* 0x00000002031a7825 */ /* 0x000fe400078e0208 */
[----:B------:R-:W3:Y:S01]  /*65d20*/  LDL R8, [R1+0x21cc] ;  /* 0x0021cc0001087983 */ /* 0x000ee20000100800 */
[----:B------:R-:W-:-:S03]  /*65d30*/  PRMT R0, R2, 0x7632, R0 ;  /* 0x0000763202007816 */ /* 0x000fc60000000000 */
[----:B------:R4:W-:Y:S04]  /*65d40*/  STL [R1+0x22a8], R9 ;  /* 0x0022a80901007387 */ /* 0x0009e80000100800 */
[----:B------:R0:W-:Y:S04]  /*65d50*/  @P3 STG.E.U16 desc[UR8][R16.64], R28 ;  /* 0x0000001c10003986 */ /* 0x0001e8000c101508 */
[----:B------:R1:W-:Y:S04]  /*65d60*/  @P4 STG.E.U16 desc[UR8][R18.64], R2 ;  /* 0x0000000212004986 */ /* 0x0003e8000c101508 */
[----:B----4-:R-:W4:Y:S04]  /*65d70*/  LDL R9, [R1+0x21d0] ;  /* 0x0021d00001097983 */ /* 0x010f280000100800 */
[----:B0-----:R-:W2:Y:S04]  /*65d80*/  LDL.LU R16, [R1+0x2a4] ;  /* 0x0002a40001107983 */ /* 0x001ea80000300800 */
[----:B------:R-:W2:Y:S04]  /*65d90*/  LDL R17, [R1+0x21b8] ;  /* 0x0021b80001117983 */ /* 0x000ea80000100800 */
[----:B-1----:R-:W2:Y:S04]  /*65da0*/  LDL.LU R2, [R1+0x22b0] ;  /* 0x0022b00001027983 */ /* 0x002ea80000300800 */
[----:B------:R-:W2:Y:S01]  /*65db0*/  LDL R19, [R1+0x21c8] ;  /* 0x0021c80001137983 */ /* 0x000ea20000100800 */
[----:B------:R-:W-:-:S05]  /*65dc0*/  IMAD.WIDE R24, R3, 0x2, R4 ;  /* 0x0000000203187825 */ /* 0x000fca00078e0204 */
[----:B------:R0:W-:Y:S01]  /*65dd0*/  @P5 STG.E.U16 desc[UR8][R24.64], R0 ;  /* 0x0000000018005986 */ /* 0x0001e2000c101508 */
[----:B---3--:R-:W-:Y:S02]  /*65de0*/  ISETP.LT.AND P3, PT, R8, UR70, !P2 ;  /* 0x0000004608007c0c */ /* 0x008fe4000d761270 */
[----:B----4-:R-:W-:Y:S01]  /*65df0*/  ISETP.LT.AND P4, PT, R9, UR72, !P2 ;  /* 0x0000004809007c0c */ /* 0x010fe2000d781270 */
[----:B--2---:R1:W-:Y:S01]  /*65e00*/  @P6 STG.E.U16 desc[UR8][R26.64], R16 ;  /* 0x000000101a006986 */ /* 0x0043e2000c101508 */
[----:B0-----:R-:W-:Y:S02]  /*65e10*/  PRMT R0, R16, 0x7632, R0 ;  /* 0x0000763210007816 */ /* 0x001fe40000000000 */
[----:B------:R-:W-:Y:S01]  /*65e20*/  ISETP.LT.AND P6, PT, R2, UR41, !P2 ;  /* 0x0000002902007c0c */ /* 0x000fe2000d7c1270 */
[----:B------:R0:W-:Y:S01]  /*65e30*/  STL [R1+0x22a0], R2 ;  /* 0x0022a00201007387 */ /* 0x0001e20000100800 */
[----:B------:R-:W-:Y:S01]  /*65e40*/  IMAD.WIDE R24, R3, 0x2, R12 ;  /* 0x0000000203187825 */ /* 0x000fe200078e020c */
[----:B------:R-:W2:Y:S01]  /*65e50*/  LDCU UR41, c[0x0][0x39c] ;  /* 0x00007380ff2977ac */ /* 0x000ea20008000800 */
[----:B------:R-:W-:-:S02]  /*65e60*/  ISETP.LT.AND P5, PT, R19, UR20, !P2 ;  /* 0x0000001413007c0c */ /* 0x000fc4000d7a1270 */
[----:B------:R-:W-:Y:S01]  /*65e70*/  ISETP.LT.AND P2, PT, R17, UR71, !P2 ;  /* 0x0000004711007c0c */ /* 0x000fe2000d741270 */
[C---:B-1----:R-:W-:Y:S01]  /*65e80*/  IMAD.WIDE R16, R3.reuse, 0x2, R22 ;  /* 0x0000000203107825 */ /* 0x042fe200078e0216 */
[----:B------:R-:W1:Y:S01]  /*65e90*/  LDCU UR20, c[0x0][0x3b8] ;  /* 0x00007700ff1477ac */ /* 0x000e620008000800 */
[----:B0-----:R-:W3:Y:S04]  /*65ea0*/  LDL.LU R2, [R1+0x294] ;  /* 0x0002940001027983 */ /* 0x001ee80000300800 */
[----:B------:R-:W-:Y:S04]  /*65eb0*/  STL [R1+0x22a4], R13 ;  /* 0x0022a40d01007387 */ /* 0x000fe80000100800 */
[----:B------:R0:W-:Y:S04]  /*65ec0*/  @P3 STG.E.U16 desc[UR8][R16.64], R0 ;  /* 0x0000000010003986 */ /* 0x0001e8000c101508 */
[----:B0-----:R-:W4:Y:S01]  /*65ed0*/  LDL.LU R17, [R1+0x274] ;  /* 0x0002740001117983 */ /* 0x001f220000300800 */
[----:B------:R-:W-:-:S03]  /*65ee0*/  IMAD.WIDE R18, R3, 0x2, R20 ;  /* 0x0000000203127825 */ /* 0x000fc600078e0214 */
[----:B------:R-:W2:Y:S01]  /*65ef0*/  LDL R13, [R1+0x21c8] ;  /* 0x0021c800010d7983 */ /* 0x000ea20000100800 */
[----:B------:R-:W-:Y:S01]  /*65f00*/  IMAD.WIDE R26, R3, 0x2, R10 ;  /* 0x00000002031a7825 */ /* 0x000fe200078e020a */
[----:B---3--:R-:W-:Y:S02]  /*65f10*/  PRMT R28, R2, 0x7632, R28 ;  /* 0x00007632021c7816 */ /* 0x008fe4000000001c */
[----:B------:R0:W-:Y:S04]  /*65f20*/  @P4 STG.E.U16 desc[UR8][R18.64], R2 ;  /* 0x0000000212004986 */ /* 0x0001e8000c101508 */
[----:B------:R3:W-:Y:S04]  /*65f30*/  @P5 STG.E.U16 desc[UR8][R24.64], R28 ;  /* 0x0000001c18005986 */ /* 0x0007e8000c101508 */
[----:B0-----:R-:W2:Y:S04]  /*65f40*/  LDL R18, [R1+0xd94] ;  /* 0x000d940001127983 */ /* 0x001ea80000100800 */
[----:B------:R-:W2:Y:S04]  /*65f50*/  LDL R19, [R1+0x21c0] ;  /* 0x0021c00001137983 */ /* 0x000ea80000100800 */
[----:B------:R-:W2:Y:S04]  /*65f60*/  LDL.LU R2, [R1+0x238] ;  /* 0x0002380001027983 */ /* 0x000ea80000300800 */
[----:B---3--:R-:W3:Y:S04]  /*65f70*/  LDL.LU R25, [R1+0x228] ;  /* 0x0002280001197983 */ /* 0x008ee80000300800 */
[----:B----4-:R0:W-:Y:S01]  /*65f80*/  @P6 STG.E.U16 desc[UR8][R26.64], R17 ;  /* 0x000000111a006986 */ /* 0x0101e2000c101508 */
[----:B------:R-:W-:Y:S01]  /*65f90*/  ISETP.LT.AND P6, PT, R8, UR51, !P1 ;  /* 0x0000003308007c0c */ /* 0x000fe2000cfc1270 */
[----:B------:R-:W4:Y:S01]  /*65fa0*/  LDCU UR51, c[0x0][0x398] ;  /* 0x00007300ff3377ac */ /* 0x000f220008000800 */
[----:B------:R-:W-:Y:S01]  /*65fb0*/  ISETP.LT.AND P5, PT, R9, UR69, !P1 ;  /* 0x0000004509007c0c */ /* 0x000fe2000cfa1270 */
[----:B0-----:R-:W4:Y:S04]  /*65fc0*/  LDL R27, [R1+0x21c4] ;  /* 0x0021c400011b7983 */ /* 0x001f280000100800 */
[----:B------:R-:W4:Y:S04]  /*65fd0*/  LDL R26, [R1+0x21b8] ;  /* 0x0021b800011a7983 */ /* 0x000f280000100800 */
[----:B------:R-:W4:Y:S04]  /*65fe0*/  LDL.LU R8, [R1+0x22ac] ;  /* 0x0022ac0001087983 */ /* 0x000f280000300800 */
[----:B------:R-:W4:Y:S01]  /*65ff0*/  LDL.LU R9, [R1+0x22a8] ;  /* 0x0022a80001097983 */ /* 0x000f220000300800 */
[----:B------:R-:W-:Y:S01]  /*66000*/  PRMT R0, R17, 0x7632, R0 ;  /* 0x0000763211007816 */ /* 0x000fe20000000000 */
[----:B------:R-:W-:Y:S01]  /*66010*/  IMAD.WIDE R16, R3, 0x2, R14 ;  /* 0x0000000203107825 */ /* 0x000fe200078e020e */
[----:B------:R-:W-:Y:S01]  /*66020*/  ISETP.LT.AND P4, PT, R29, UR50, !P1 ;  /* 0x000000321d007c0c */ /* 0x000fe2000cf81270 */
[----:B------:R-:W0:Y:S02]  /*66030*/  LDCU UR50, c[0x0][0x398] ;  /* 0x00007300ff3277ac */ /* 0x000e240008000800 */
[----:B------:R-:W-:Y:S01]  /*66040*/  VIADD R3, R3, UR49 ;  /* 0x0000003103037c36 */ /* 0x000fe20008000000 */
[----:B------:R1:W-:Y:S01]  /*66050*/  @P2 STG.E.U16 desc[UR8][R16.64], R0 ;  /* 0x0000000010002986 */ /* 0x0003e2000c101508 */
[----:B------:R-:W0:Y:S02]  /*66060*/  LDCU UR49, c[0x0][0x398] ;  /* 0x00007300ff3177ac */ /* 0x000e240008000800 */
[----:B-1----:R-:W-:Y:S01]  /*66070*/  IMAD.WIDE R16, R3, 0x2, R6 ;  /* 0x0000000203107825 */ /* 0x002fe200078e0206 */
[----:B--2---:R-:W-:-:S03]  /*66080*/  ISETP.LT.AND P2, PT, R19, UR30, !P1 ;  /* 0x0000001e13007c0c */ /* 0x004fc6000cf41270 */
[----:B------:R-:W-:Y:S01]  /*66090*/  VIADD R0, R18, 0x2d ;  /* 0x0000002d12007836 */ /* 0x000fe20000000000 */
[----:B------:R-:W1:Y:S01]  /*660a0*/  LDCU UR30, c[0x0][0x398] ;  /* 0x00007300ff1e77ac */ /* 0x000e620008000800 */
[----:B------:R-:W-:Y:S01]  /*660b0*/  IMAD.WIDE R18, R3, 0x2, R4 ;  /* 0x0000000203127825 */ /* 0x000fe200078e0204 */
[----:B---3--:R-:W-:Y:S01]  /*660c0*/  PRMT R24, R25, 0x7632, R24 ;  /* 0x0000763219187816 */ /* 0x008fe20000000018 */
[----:B------:R2:W-:Y:S01]  /*660d0*/  @P4 STG.E.U16 desc[UR8][R16.64], R25 ;  /* 0x0000001910004986 */ /* 0x0005e2000c101508 */
[----:B------:R-:W-:Y:S01]  /*660e0*/  ISETP.GE.AND P4, PT, R0, UR26, PT ;  /* 0x0000001a00007c0c */ /* 0x000fe2000bf86270 */
[----:B------:R-:W3:Y:S01]  /*660f0*/  LDCU UR26, c[0x0][0x398] ;  /* 0x00007300ff1a77ac */ /* 0x000ee20008000800 */
[----:B----4-:R-:W-:Y:S02]  /*66100*/  ISETP.LT.AND P3, PT, R27, UR68, !P1 ;  /* 0x000000441b007c0c */ /* 0x010fe4000cf61270 */
[----:B------:R-:W-:Y:S01]  /*66110*/  PRMT R0, R2, 0x7632, R0 ;  /* 0x0000763202007816 */ /* 0x000fe20000000000 */
[----:B------:R4:W-:Y:S01]  /*66120*/  STL [R1+0x229c], R8 ;  /* 0x00229c0801007387 */ /* 0x0009e20000100800 */
[----:B--2---:R-:W-:-:S09]  /*66130*/  IMAD.WIDE R16, R3, 0x2, R8 ;  /* 0x0000000203107825 */ /* 0x004fd200078e0208 */
[----:B------:R-:W-:Y:S01]  /*66140*/  @P3 STG.E.U16 desc[UR8][R18.64], R24 ;  /* 0x0000001812003986 */ /* 0x000fe2000c101508 */
[----:B------:R-:W-:Y:S01]  /*66150*/  ISETP.LT.AND P3, PT, R13, UR18, !P1 ;  /* 0x000000120d007c0c */ /* 0x000fe2000cf61270 */
[----:B------:R-:W2:Y:S02]  /*66160*/  LDCU UR18, c[0x0][0x398] ;  /* 0x00007300ff1277ac */ /* 0x000ea40008000800 */
[----:B----4-:R-:W4:Y:S04]  /*66170*/  LDL.LU R8, [R1+0x258] ;  /* 0x0002580001087983 */ /* 0x010f280000300800 */
[----:B------:R0:W-:Y:S04]  /*66180*/  STL [R1+0x2298], R9 ;  /* 0x0022980901007387 */ /* 0x0001e80000100800 */
[----:B------:R1:W-:Y:S04]  /*66190*/  @P2 STG.E.U16 desc[UR8][R16.64], R2 ;  /* 0x0000000210002986 */ /* 0x0003e8000c101508 */
[----:B0-----:R-:W2:Y:S04]  /*661a0*/  LDL.LU R9, [R1+0x2b8] ;  /* 0x0002b80001097983 */ /* 0x001ea80000300800 */
[----:B------:R-:W2:Y:S04]  /*661b0*/  LDL.LU R13, [R1+0x22a4] ;  /* 0x0022a400010d7983 */ /* 0x000ea80000300800 */
[----:B-1----:R-:W2:Y:S04]  /*661c0*/  LDL.LU R2, [R1+0x22a0] ;  /* 0x0022a00001027983 */ /* 0x002ea80000300800 */
[----:B------:R-:W3:Y:S01]  /*661d0*/  LDL.LU R17, [R1+0x248] ;  /* 0x0002480001117983 */ /* 0x000ee20000300800 */
[----:B------:R-:W-:-:S04]  /*661e0*/  IMAD.WIDE R18, R3, 0x2, R22 ;  /* 0x0000000203127825 */ /* 0x000fc800078e0216 */
[C---:B------:R-:W-:Y:S01]  /*661f0*/  IMAD.WIDE R24, R3.reuse, 0x2, R20 ;  /* 0x0000000203187825 */ /* 0x040fe200078e0214 */
[----:B------:R0:W-:Y:S03]  /*66200*/  @P6 STG.E.U16 desc[UR8][R18.64], R0 ;  /* 0x0000000012006986 */ /* 0x0001e6000c101508 */
[----:B0-----:R-:W-:Y:S01]  /*66210*/  VIADD R0, R3, UR67 ;  /* 0x0000004303007c36 */ /* 0x001fe20008000000 */
[----:B--2---:R-:W-:Y:S01]  /*66220*/  ISETP.LT.AND P2, PT, R2, UR42, !P1 ;  /* 0x0000002a02007c0c */ /* 0x004fe2000cf41270 */
[----:B------:R0:W-:Y:S01]  /*66230*/  STL [R1+0x2290], R2 ;  /* 0x0022900201007387 */ /* 0x0001e20000100800 */
[----:B------:R-:W-:Y:S01]  /*66240*/  ISETP.LT.AND P1, PT, R26, UR34, !P1 ;  /* 0x000000221a007c0c */ /* 0x000fe2000cf21270 */
[----:B------:R-:W1:Y:S01]  /*66250*/  LDCU UR42, c[0x0][0x398] ;  /* 0x00007300ff2a77ac */ /* 0x000e620008000800 */
[----:B---3--:R-:W-:Y:S01]  /*66260*/  PRMT R18, R17, 0x7632, R18 ;  /* 0x0000763211127816 */ /* 0x008fe20000000012 */
[----:B------:R2:W-:Y:S01]  /*66270*/  @P5 STG.E.U16 desc[UR8][R24.64], R17 ;  /* 0x0000001118005986 */ /* 0x0005e2000c101508 */
[----:B------:R-:W-:Y:S01]  /*66280*/  ISETP.LT.AND P5, PT, R29, UR77, !P4 ;  /* 0x0000004d1d007c0c */ /* 0x000fe2000e7a1270 */
[----:B------:R-:W3:Y:S02]  /*66290*/  LDCU UR34, c[0x0][0x398] ;  /* 0x00007300ff2277ac */ /* 0x000ee40008000800 */
[----:B0-----:R-:W3:Y:S01]  /*662a0*/  LDL.LU R2, [R1+0x2a8] ;  /* 0x0002a80001027983 */ /* 0x001ee20000300800 */
[----:B--2---:R-:W-:-:S05]  /*662b0*/  IMAD.WIDE R16, R3, 0x2, R12 ;  /* 0x0000000203107825 */ /* 0x004fca00078e020c */
[----:B------:R0:W-:Y:S04]  /*662c0*/  @P3 STG.E.U16 desc[UR8][R16.64], R18 ;  /* 0x0000001210003986 */ /* 0x0001e8000c101508 */
[----:B------:R2:W-:Y:S01]  /*662d0*/  STL [R1+0x2294], R29 ;  /* 0x0022941d01007387 */ /* 0x0005e20000100800 */
[----:B0-----:R-:W-:-:S03]  /*662e0*/  IMAD.WIDE R16, R3, 0x2, R10 ;  /* 0x0000000203107825 */ /* 0x001fc600078e020a */
[----:B--2---:R-:W2:Y:S01]  /*662f0*/  LDL R29, [R1+0x298] ;  /* 0x00029800011d7983 */ /* 0x004ea20000100800 */
[----:B------:R-:W-:Y:S01]  /*66300*/  IMAD.WIDE R18, R3, 0x2, R14 ;  /* 0x0000000203127825 */ /* 0x000fe200078e020e */
[----:B----4-:R-:W-:Y:S02]  /*66310*/  PRMT R3, R8, 0x7632, R3 ;  /* 0x0000763208037816 */ /* 0x010fe40000000003 */
[----:B------:R0:W-:Y:S04]  /*66320*/  @P2 STG.E.U16 desc[UR8][R16.64], R8 ;  /* 0x0000000810002986 */ /* 0x0001e8000c101508 */
[----:B------:R4:W-:Y:S01]  /*66330*/  @P1 STG.E.U16 desc[UR8][R18.64], R3 ;  /* 0x0000000312001986 */ /* 0x0009e2000c101508 */
[----:B------:R-:W-:-:S03]  /*66340*/  IMAD.WIDE R24, R0, 0x2, R6 ;  /* 0x0000000200187825 */ /* 0x000fc600078e0206 */
[----:B0-----:R-:W3:Y:S04]  /*66350*/  LDL.LU R8, [R1+0x229c] ;  /* 0x00229c0001087983 */ /* 0x001ee80000300800 */
[----:B----4-:R-:W4:Y:S01]  /*66360*/  LDL R3, [R1+0x21c0] ;  /* 0x0021c00001037983 */ /* 0x010f220000100800 */
[----:B------:R-:W-:-:S03]  /*66370*/  PRMT R28, R9, 0x7632, R28 ;  /* 0x00007632091c7816 */ /* 0x000fc6000000001c */
[----:B------:R-:W3:Y:S04]  /*66380*/  LDL R19, [R1+0x21cc] ;  /* 0x0021cc0001137983 */ /* 0x000ee80000100800 */
[----:B------:R-:W3:Y:S04]  /*66390*/  LDL R16, [R1+0x21d0] ;  /* 0x0021d00001107983 */ /* 0x000ee80000100800 */
[----:B------:R-:W3:Y:S04]  /*663a0*/  LDL R17, [R1+0x21c8] ;  /* 0x0021c80001117983 */ /* 0x000ee80000100800 */
[----:B------:R-:W3:Y:S04]  /*663b0*/  LDL R18, [R1+0xd94] ;  /* 0x000d940001127983 */ /* 0x000ee80000100800 */
[----:B------:R0:W-:Y:S04]  /*663c0*/  @P5 STG.E.U16 desc[UR8][R24.64], R9 ;  /* 0x0000000918005986 */ /* 0x0001e8000c101508 */
[----:B0-----:R-:W3:Y:S01]  /*663d0*/  LDL.LU R9, [R1+0x2298] ;  /* 0x0022980001097983 */ /* 0x001ee20000300800 */
[----:B------:R-:W-:Y:S01]  /*663e0*/  ISETP.LT.AND P6, PT, R27, UR32, !P4 ;  /* 0x000000201b007c0c */ /* 0x000fe2000e7c1270 */
[----:B------:R-:W-:Y:S01]  /*663f0*/  IMAD.WIDE R26, R0, 0x2, R4 ;  /* 0x00000002001a7825 */ /* 0x000fe200078e0204 */
[----:B------:R-:W0:Y:S11]  /*66400*/  LDCU UR32, c[0x0][0x3b8] ;  /* 0x00007700ff2077ac */ /* 0x000e360008000800 */
[----:B------:R2:W-:Y:S02]  /*66410*/  @P6 STG.E.U16 desc[UR8][R26.64], R28 ;  /* 0x0000001c1a006986 */ /* 0x0005e4000c101508 */
[----:B--2---:R-:W-:-:S02]  /*66420*/  PRMT R28, R29, 0x7632, R28 ;  /* 0x000076321d1c7816 */ /* 0x004fc4000000001c */
[----:B----4-:R-:W-:Y:S02]  /*66430*/  ISETP.LT.AND P2, PT, R3, UR47, !P4 ;  /* 0x0000002f03007c0c */ /* 0x010fe4000e741270 */
[----:B---3--:R-:W-:Y:S01]  /*66440*/  ISETP.LT.AND P3, PT, R19, UR16, !P4 ;  /* 0x0000001013007c0c */ /* 0x008fe2000e761270 */
[----:B------:R2:W-:Y:S01]  /*66450*/  STL [R1+0x228c], R8 ;  /* 0x00228c0801007387 */ /* 0x0005e20000100800 */
[----:B------:R-:W-:Y:S01]  /*66460*/  ISETP.LT.AND P5, PT, R16, UR63, !P4 ;  /* 0x0000003f10007c0c */ /* 0x000fe2000e7a1270 */
[C---:B------:R-:W-:Y:S01]  /*66470*/  IMAD.WIDE R24, R0.reuse, 0x2, R20 ;  /* 0x0000000200187825 */ /* 0x040fe200078e0214 */
[----:B------:R-:W3:Y:S01]  /*66480*/  LDCU UR47, c[0x0][0x39c] ;  /* 0x00007380ff2f77ac */ /* 0x000ee20008000800 */
[----:B------:R-:W-:Y:S02]  /*66490*/  ISETP.LT.AND P6, PT, R17, UR66, !P4 ;  /* 0x0000004211007c0c */ /* 0x000fe4000e7c1270 */
[----:B------:R-:W-:Y:S01]  /*664a0*/  IMAD.WIDE R26, R0, 0x2, R12 ;  /* 0x00000002001a7825 */ /* 0x000fe200078e020c */
[----:B------:R-:W4:Y:S03]  /*664b0*/  LDCU UR16, c[0x0][0x398] ;  /* 0x00007300ff1077ac */ /* 0x000f260008000800 */
[----:B------:R-:W-:-:S02]  /*664c0*/  VIADD R3, R18, 0x2e ;  /* 0x0000002e12037836 */ /* 0x000fc40000000000 */
[----:B------:R-:W-:-:S03]  /*664d0*/  IMAD.WIDE R18, R0, 0x2, R22 ;  /* 0x0000000200127825 */ /* 0x000fc600078e0216 */
[----:B------:R-:W-:Y:S01]  /*664e0*/  ISETP.GE.AND P1, PT, R3, UR14, PT ;  /* 0x0000000e03007c0c */ /* 0x000fe2000bf26270 */
[----:B------:R-:W0:Y:S01]  /*664f0*/  LDCU UR14, c[0x0][0x398] ;  /* 0x00007300ff0e77ac */ /* 0x000e220008000800 */
[----:B------:R-:W-:Y:S01]  /*66500*/  PRMT R3, R2, 0x7632, R3 ;  /* 0x0000763202037816 */ /* 0x000fe20000000003 */
[C---:B------:R-:W-:Y:S02]  /*66510*/  IMAD.WIDE R16, R0.reuse, 0x2, R8 ;  /* 0x0000000200107825 */ /* 0x040fe400078e0208 */
[----:B--2---:R-:W2:Y:S04]  /*66520*/  LDL R8, [R1+0x22c] ;  /* 0x00022c0001087983 */ /* 0x004ea80000100800 */
[----:B------:R0:W-:Y:S04]  /*66530*/  STL [R1+0x2288], R9 ;  /* 0x0022880901007387 */ /* 0x0001e80000100800 */
[----:B------:R1:W-:Y:S04]  /*66540*/  @P2 STG.E.U16 desc[UR8][R16.64], R2 ;  /* 0x0000000210002986 */ /* 0x0003e8000c101508 */
[----:B0-----:R-:W2:Y:S04]  /*66550*/  LDL.LU R9, [R1+0x278] ;  /* 0x0002780001097983 */ /* 0x001ea80000300800 */
[----:B------:R-:W2:Y:S04]  /*66560*/  LDL.LU R29, [R1+0x2294] ;  /* 0x00229400011d7983 */ /* 0x000ea80000300800 */
[----:B-1----:R-:W2:Y:S04]  /*66570*/  LDL.LU R2, [R1+0x2290] ;  /* 0x0022900001027983 */ /* 0x002ea80000300800 */
[----:B------:R-:W3:Y:S04]  /*66580*/  LDL R16, [R1+0x21c4] ;  /* 0x0021c40001107983 */ /* 0x000ee80000100800 */
[----:B------:R-:W3:Y:S04]  /*66590*/  LDL R17, [R1+0x21c0] ;  /* 0x0021c00001117983 */ /* 0x000ee80000100800 */
[----:B------:R0:W-:Y:S04]  /*665a0*/  @P3 STG.E.U16 desc[UR8][R18.64], R3 ;  /* 0x0000000312003986 */ /* 0x0001e8000c101508 */
[----:B0-----:R-:W4:Y:S04]  /*665b0*/  LDL.LU R18, [R1+0x298] ;  /* 0x0002980001127983 */ /* 0x001f280000300800 */
[----:B------:R-:W4:Y:S01]  /*665c0*/  LDL R19, [R1+0x21b8] ;  /* 0x0021b80001137983 */ /* 0x000f220000100800 */
[----:B------:R-:W-:Y:S01]  /*665d0*/  VIADD R3, R0, UR39 ;  /* 0x0000002700037c36 */ /* 0x000fe20008000000 */
[----:B------:R-:W0:Y:S01]  /*665e0*/  LDCU UR39, c[0x0][0x398] ;  /* 0x00007300ff2777ac */ /* 0x000e220008000800 */
[----:B--2---:R-:W-:Y:S01]  /*665f0*/  ISETP.LT.AND P3, PT, R2, UR65, !P4 ;  /* 0x0000004102007c0c */ /* 0x004fe2000e761270 */
[----:B------:R1:W-:Y:S01]  /*66600*/  STL [R1+0x2284], R29 ;  /* 0x0022841d01007387 */ /* 0x0003e20000100800 */
[----:B---3--:R-:W-:Y:S01]  /*66610*/  ISETP.LT.AND P2, PT, R17, UR38, !P1 ;  /* 0x0000002611007c0c */ /* 0x008fe2000cf41270 */
[----:B------:R-:W2:Y:S02]  /*66620*/  LDCU UR38, c[0x0][0x398] ;  /* 0x00007300ff2677ac */ /* 0x000ea40008000800 */
[----:B----4-:R3:W-:Y:S04]  /*66630*/  @P5 STG.E.U16 desc[UR8][R24.64], R18 ;  /* 0x0000001218005986 */ /* 0x0107e8000c101508 */
[----:B------:R4:W-:Y:S01]  /*66640*/  @P6 STG.E.U16 desc[UR8][R26.64], R28 ;  /* 0x0000001c1a006986 */ /* 0x0009e2000c101508 */
[----:B------:R-:W-:Y:S01]  /*66650*/  ISETP.LT.AND P6, PT, R16, UR62, !P1 ;  /* 0x0000003e10007c0c */ /* 0x000fe2000cfc1270 */
[----:B------:R-:W-:Y:S01]  /*66660*/  IMAD.WIDE R16, R0, 0x2, R10 ;  /* 0x0000000200107825 */ /* 0x000fe200078e020a */
[----:B------:R-:W-:-:S02]  /*66670*/  ISETP.LT.AND P4, PT, R19, UR64, !P4 ;  /* 0x0000004013007c0c */ /* 0x000fc4000e781270 */
[----:B------:R-:W-:Y:S01]  /*66680*/  ISETP.LT.AND P5, PT, R29, UR46, !P1 ;  /* 0x0000002e1d007c0c */ /* 0x000fe2000cfa1270 */
[----:B------:R-:W0:Y:S01]  /*66690*/  LDCU UR46, c[0x0][0x398] ;  /* 0x00007300ff2e77ac */ /* 0x000e220008000800 */
[----:B-1----:R-:W2:Y:S01]  /*666a0*/  LDL R29, [R1+0x24c] ;  /* 0x00024c00011d7983 */ /* 0x002ea20000100800 */
[----:B---3--:R-:W-:Y:S01]  /*666b0*/  IMAD.WIDE R18, R0, 0x2, R14 ;  /* 0x0000000200127825 */ /* 0x008fe200078e020e */
[----:B------:R-:W-:Y:S02]  /*666c0*/  PRMT R0, R9, 0x7632, R0 ;  /* 0x0000763209007816 */ /* 0x000fe40000000000 */
[----:B------:R1:W-:Y:S01]  /*666d0*/  @P3 STG.E.U16 desc[UR8][R16.64], R9 ;  /* 0x0000000910003986 */ /* 0x0003e2000c101508 */
[----:B----4-:R-:W-:-:S03]  /*666e0*/  PRMT R28, R8, 0x7632, R28 ;  /* 0x00007632081c7816 */ /* 0x010fc6000000001c */
[----:B------:R-:W3:Y:S04]  /*666f0*/  LDL.LU R8, [R1+0x228c] ;  /* 0x00228c0001087983 */ /* 0x000ee80000300800 */
[----:B-1----:R-:W3:Y:S04]  /*66700*/  LDL.LU R9, [R1+0x2288] ;  /* 0x0022880001097983 */ /* 0x002ee80000300800 */
[----:B------:R-:W4:Y:S01]  /*66710*/  LDL.LU R17, [R1+0x22c] ;  /* 0x00022c0001117983 */ /* 0x000f220000300800 */
[----:B------:R-:W-:-:S03]  /*66720*/  IMAD.WIDE R24, R3, 0x2, R6 ;  /* 0x0000000203187825 */ /* 0x000fc600078e0206 */
[----:B------:R1:W-:Y:S04]  /*66730*/  @P4 STG.E.U16 desc[UR8][R18.64], R0 ;  /* 0x0000000012004986 */ /* 0x0003e8000c101508 */
[----:B-1----:R-:W2:Y:S04]  /*66740*/  LDL.LU R18, [R1+0x23c] ;  /* 0x00023c0001127983 */ /* 0x002ea80000300800 */
[----:B------:R-:W2:Y:S04]  /*66750*/  LDL R19, [R1+0xd94] ;  /* 0x000d940001137983 */ /* 0x000ea80000100800 */
[----:B----4-:R1:W-:Y:S04]  /*66760*/  @P5 STG.E.U16 desc[UR8][R24.64], R17 ;  /* 0x0000001118005986 */ /* 0x0103e8000c101508 */
[----:B-1----:R-:W4:Y:S01]  /*66770*/  LDL R24, [R1+0x21cc] ;  /* 0x0021cc0001187983 */ /* 0x002f220000100800 */
[----:B------:R-:W-:-:S03]  /*66780*/  IMAD.WIDE R26, R3, 0x2, R4 ;  /* 0x00000002031a7825 */ /* 0x000fc600078e0204 */
[----:B------:R-:W4:Y:S01]  /*66790*/  LDL R25, [R1+0x21c8] ;  /* 0x0021c80001197983 */ /* 0x000f220000100800 */
[----:B---3--:R-:W-:-:S03]  /*667a0*/  IMAD.WIDE R16, R3, 0x2, R8 ;  /* 0x0000000203107825 */ /* 0x008fc600078e0208 */
[----:B------:R-:W-:Y:S04]  /*667b0*/  @P6 STG.E.U16 desc[UR8][R26.64], R28 ;  /* 0x0000001c1a006986 */ /* 0x000fe8000c101508 */
[----:B------:R1:W-:Y:S01]  /*667c0*/  STL [R1+0x2278], R28 ;  /* 0x0022781c01007387 */ /* 0x0003e20000100800 */
[----:B--2---:R-:W-:-:S03]  /*667d0*/  PRMT R0, R18, 0x7632, R0 ;  /* 0x0000763212007816 */ /* 0x004fc60000000000 */
[----:B------:R2:W-:Y:S04]  /*667e0*/  @P2 STG.E.U16 desc[UR8][R16.64], R18 ;  /* 0x0000001210002986 */ /* 0x0005e8000c101508 */
[----:B-1----:R-:W3:Y:S01]  /*667f0*/  LDL R28, [R1+0x21d0] ;  /* 0x0021d000011c7983 */ /* 0x002ee20000100800 */
[----:B------:R-:W-:Y:S01]  /*66800*/  VIADD R26, R19, 0x2f ;  /* 0x0000002f131a7836 */ /* 0x000fe20000000000 */
[----:B------:R-:W-:Y:S02]  /*66810*/  PRMT R27, R29, 0x7632, R27 ;  /* 0x000076321d1b7816 */ /* 0x000fe4000000001b */
[----:B------:R1:W-:Y:S01]  /*66820*/  STL [R1+0x2280], R9 ;  /* 0x0022800901007387 */ /* 0x0003e20000100800 */
[----:B--2---:R-:W-:Y:S01]  /*66830*/  IMAD.WIDE R16, R3, 0x2, R22 ;  /* 0x0000000203107825 */ /* 0x004fe200078e0216 */
[----:B------:R-:W-:-:S02]  /*66840*/  ISETP.GE.AND P2, PT, R26, UR60, PT ;  /* 0x0000003c1a007c0c */ /* 0x000fc4000bf46270 */
[----:B-1----:R-:W2:Y:S04]  /*66850*/  LDL R9, [R1+0x2bc] ;  /* 0x0002bc0001097983 */ /* 0x002ea80000100800 */
[----:B------:R-:W2:Y:S04]  /*66860*/  LDL.LU R29, [R1+0x2284] ;  /* 0x00228400011d7983 */ /* 0x000ea80000300800 */
[----:B------:R-:W2:Y:S01]  /*66870*/  LDL R26, [R1+0x21c0] ;  /* 0x0021c000011a7983 */ /* 0x000ea20000100800 */
[----:B----4-:R-:W-:Y:S02]  /*66880*/  ISETP.LT.AND P3, PT, R24, UR24, !P1 ;  /* 0x0000001818007c0c */ /* 0x010fe4000cf61270 */
[----:B------:R-:W-:Y:S01]  /*66890*/  ISETP.LT.AND P6, PT, R25, UR61, !P1 ;  /* 0x0000003d19007c0c */ /* 0x000fe2000cfc1270 */
[C---:B------:R-:W-:Y:S01]  /*668a0*/  IMAD.WIDE R18, R3.reuse, 0x2, R20 ;  /* 0x0000000203127825 */ /* 0x040fe200078e0214 */
[----:B------:R-:W-:Y:S01]  /*668b0*/  ISETP.LT.AND P4, PT, R2, UR48, !P1 ;  /* 0x0000003002007c0c */ /* 0x000fe2000cf81270 */
[----:B------:R-:W1:Y:S08]  /*668c0*/  LDCU UR24, c[0x0][0x398] ;  /* 0x00007300ff1877ac */ /* 0x000e700008000800 */
[----:B------:R4:W-:Y:S01]  /*668d0*/  @P3 STG.E.U16 desc[UR8][R16.64], R0 ;  /* 0x0000000010003986 */ /* 0x0009e2000c101508 */
[----:B---3--:R-:W-:Y:S01]  /*668e0*/  ISETP.LT.AND P5, PT, R28, UR59, !P1 ;  /* 0x0000003b1c007c0c */ /* 0x008fe2000cfa1270 */
[C---:B------:R-:W-:Y:S01]  /*668f0*/  IMAD.WIDE R24, R3.reuse, 0x2, R12 ;  /* 0x0000000203187825 */ /* 0x040fe200078e020c */
[----:B------:R-:W3:Y:S01]  /*66900*/  LDCU UR48, c[0x0][0x398] ;  /* 0x00007300ff3077ac */ /* 0x000ee20008000800 */
[----:B----4-:R-:W4:Y:S10]  /*66910*/  LDL.LU R17, [R1+0x24c] ;  /* 0x00024c0001117983 */ /* 0x010f340000300800 */
[----:B----4-:R4:W-:Y:S04]  /*66920*/  @P5 STG.E.U16 desc[UR8][R18.64], R17 ;  /* 0x0000001112005986 */ /* 0x0109e8000c101508 */
[----:B------:R0:W-:Y:S04]  /*66930*/  @P6 STG.E.U16 desc[UR8][R24.64], R27 ;  /* 0x0000001b18006986 */ /* 0x0001e8000c101508 */
[----:B----4-:R-:W4:Y:S04]  /*66940*/  LDL R18, [R1+0x21c4] ;  /* 0x0021c40001127983 */ /* 0x010f280000100800 */
[----:B0-----:R-:W3:Y:S04]  /*66950*/  LDL R24, [R1+0x21b8] ;  /* 0x0021b80001187983 */ /* 0x001ee80000100800 */
[----:B------:R-:W4:Y:S04]  /*66960*/  LDL R19, [R1+0xd94] ;  /* 0x000d940001137983 */ /* 0x000f280000100800 */
[----:B------:R-:W4:Y:S01]  /*66970*/  LDL.LU R25, [R1+0x25c] ;  /* 0x00025c0001197983 */ /* 0x000f220000300800 */
[----:B------:R-:W-:Y:S01]  /*66980*/  IMAD.WIDE R16, R3, 0x2, R10 ;  /* 0x0000000203107825 */ /* 0x000fe200078e020a */
[----:B--2---:R-:W-:Y:S01]  /*66990*/  ISETP.LT.AND P5, PT, R29, UR22, !P2 ;  /* 0x000000161d007c0c */ /* 0x004fe2000d7a1270 */
[----:B------:R-:W0:Y:S01]  /*669a0*/  LDCU UR22, c[0x0][0x3b8] ;  /* 0x00007700ff1677ac */ /* 0x000e220008000800 */
[----:B------:R2:W-:Y:S04]  /*669b0*/  STL [R1+0x227c], R29 ;  /* 0x00227c1d01007387 */ /* 0x0005e80000100800 */
[----:B--2---:R-:W2:Y:S01]  /*669c0*/  LDL.LU R29, [R1+0x29c] ;  /* 0x00029c00011d7983 */ /* 0x004ea20000300800 */
[----:B---3--:R-:W-:Y:S01]  /*669d0*/  ISETP.LT.AND P3, PT, R24, UR28, !P1 ;  /* 0x0000001c18007c0c */ /* 0x008fe2000cf61270 */
[----:B------:R-:W3:Y:S01]  /*669e0*/  LDCU UR28, c[0x0][0x398] ;  /* 0x00007300ff1c77ac */ /* 0x000ee20008000800 */
[----:B----4-:R-:W-:Y:S01]  /*669f0*/  ISETP.LT.AND P6, PT, R18, UR58, !P2 ;  /* 0x0000003a12007c0c */ /* 0x010fe2000d7c1270 */
[----:B------:R4:W-:Y:S01]  /*66a00*/  @P4 STG.E.U16 desc[UR8][R16.64], R25 ;  /* 0x0000001910004986 */ /* 0x0009e2000c101508 */
[----:B------:R-:W-:Y:S01]  /*66a10*/  PRMT R0, R25, 0x7632, R0 ;  /* 0x0000763219007816 */ /* 0x000fe20000000000 */
[----:B----4-:R-:W-:-:S02]  /*66a20*/  VIADD R17, R19, 0x30 ;  /* 0x0000003013117836 */ /* 0x010fc40000000000 */
[----:B------:R-:W-:-:S04]  /*66a30*/  IMAD.WIDE R18, R3, 0x2, R14 ;  /* 0x0000000203127825 */ /* 0x000fc800078e020e */
[----:B------:R-:W-:Y:S01]  /*66a40*/  VIADD R16, R3, UR31 ;  /* 0x0000001f03107c36 */ /* 0x000fe20008000000 */
[----:B------:R-:W-:Y:S01]  /*66a50*/  PRMT R3, R9, 0x7632, R3 ;  /* 0x0000763209037816 */ /* 0x000fe20000000003 */
[----:B------:R4:W-:Y:S01]  /*66a60*/  @P3 STG.E.U16 desc[UR8][R18.64], R0 ;  /* 0x0000000012003986 */ /* 0x0009e2000c101508 */
[----:B------:R-:W-:Y:S01]  /*66a70*/  ISETP.GE.AND P1, PT, R17, UR53, PT ;  /* 0x0000003511007c0c */ /* 0x000fe2000bf26270 */
[----:B------:R-:W-:Y:S01]  /*66a80*/  IMAD.WIDE R24, R16, 0x2, R6 ;  /* 0x0000000210187825 */ /* 0x000fe200078e0206 */
[----:B------:R-:W-:Y:S01]  /*66a90*/  ISETP.LT.AND P4, PT, R26, UR76, !P2 ;  /* 0x0000004c1a007c0c */ /* 0x000fe2000d781270 */
[----:B------:R-:W2:Y:S01]  /*66aa0*/  LDL.LU R9, [R1+0x2280] ;  /* 0x0022800001097983 */ /* 0x000ea20000300800 */
[----:B------:R-:W0:Y:S03]  /*66ab0*/  LDCU UR53, c[0x0][0x39c] ;  /* 0x00007380ff3577ac */ /* 0x000e260008000800 */
[----:B------:R-:W2:Y:S01]  /*66ac0*/  LDL R17, [R1+0x21cc] ;  /* 0x0021cc0001117983 */ /* 0x000ea20000100800 */
[----:B------:R-:W0:Y:S03]  /*66ad0*/  LDCU UR31, c[0x0][0x398] ;  /* 0x00007300ff1f77ac */ /* 0x000e260008000800 */
[----:B----4-:R-:W4:Y:S01]  /*66ae0*/  LDL.LU R19, [R1+0x2bc] ;  /* 0x0002bc0001137983 */ /* 0x010f220000300800 */
[----:B------:R-:W-:-:S03]  /*66af0*/  IMAD.WIDE R26, R16, 0x2, R4 ;  /* 0x00000002101a7825 */ /* 0x000fc600078e0204 */
[----:B----4-:R4:W-:Y:S04]  /*66b00*/  @P5 STG.E.U16 desc[UR8][R24.64], R19 ;  /* 0x0000001318005986 */ /* 0x0109e8000c101508 */
[----:B----4-:R-:W4:Y:S04]  /*66b10*/  LDL R24, [R1+0x21c8] ;  /* 0x0021c80001187983 */ /* 0x010f280000100800 */
[----:B------:R-:W3:Y:S01]  /*66b20*/  LDL.LU R25, [R1+0x2ac] ;  /* 0x0002ac0001197983 */ /* 0x000ee20000300800 */
[----:B------:R-:W-:Y:S01]  /*66b30*/  ISETP.LT.AND P5, PT, R28, UR44, !P2 ;  /* 0x0000002c1c007c0c */ /* 0x000fe2000d7a1270 */
[C---:B--2---:R-:W-:Y:S01]  /*66b40*/  IMAD.WIDE R18, R16.reuse, 0x2, R8 ;  /* 0x0000000210127825 */ /* 0x044fe200078e0208 */
[----:B------:R-:W-:Y:S01]  /*66b50*/  PRMT R0, R29, 0x7632, R0 ;  /* 0x000076321d007816 */ /* 0x000fe20000000000 */
[----:B------:R2:W-:Y:S01]  /*66b60*/  @P6 STG.E.U16 desc[UR8][R26.64], R3 ;  /* 0x000000031a006986 */ /* 0x0005e2000c101508 */
[----:B------:R-:W-:Y:S01]  /*66b70*/  ISETP.LT.AND P6, PT, R17, UR37, !P2 ;  /* 0x0000002511007c0c */ /* 0x000fe2000d7c1270 */
[----:B------:R-:W0:Y:S02]  /*66b80*/  LDCU UR37, c[0x0][0x398] ;  /* 0x00007300ff2577ac */ /* 0x000e240008000800 */
[----:B------:R-:W3:Y:S01]  /*66b90*/  LDL R17, [R1+0x21c0] ;  /* 0x0021c00001117983 */ /* 0x000ee20000100800 */
[----:B------:R-:W0:Y:S03]  /*66ba0*/  LDCU UR44, c[0x0][0x398] ;  /* 0x00007300ff2c77ac */ /* 0x000e260008000800 */
[----:B------:R-:W3:Y:S01]  /*66bb0*/  LDL R28, [R1+0x2c0] ;  /* 0x0002c000011c7983 */ /* 0x000ee20000100800 */
[----:B--2---:R-:W-:Y:S01]  /*66bc0*/  IMAD.WIDE R26, R16, 0x2, R12 ;  /* 0x00000002101a7825 */ /* 0x004fe200078e020c */
[----:B----4-:R-:W-:Y:S01]  /*66bd0*/  ISETP.LT.AND P3, PT, R24, UR45, !P2 ;  /* 0x0000002d18007c0c */ /* 0x010fe2000d761270 */
[----:B------:R-:W2:Y:S01]  /*66be0*/  LDCU UR45, c[0x0][0x398] ;  /* 0x00007300ff2d77ac */ /* 0x000ea20008000800 */
[----:B---3--:R3:W-:Y:S01]  /*66bf0*/  @P4 STG.E.U16 desc[UR8][R18.64], R25 ;  /* 0x0000001912004986 */ /* 0x0087e2000c101508 */
[----:B------:R-:W-:Y:S01]  /*66c00*/  PRMT R3, R25, 0x7632, R3 ;  /* 0x0000763219037816 */ /* 0x000fe20000000003 */
[----:B---3--:R-:W-:-:S04]  /*66c10*/  IMAD.WIDE R18, R16, 0x2, R22 ;  /* 0x0000000210127825 */ /* 0x008fc800078e0216 */
[----:B------:R-:W-:Y:S01]  /*66c20*/  IMAD.WIDE R24, R16, 0x2, R20 ;  /* 0x0000000210187825 */ /* 0x000fe200078e0214 */
[----:B------:R-:W-:Y:S04]  /*66c30*/  @P6 STG.E.U16 desc[UR8][R18.64], R3 ;  /* 0x0000000312006986 */ /* 0x000fe8000c101508 */
[----:B------:R3:W-:Y:S04]  /*66c40*/  @P5 STG.E.U16 desc[UR8][R24.64], R29 ;  /* 0x0000001d18005986 */ /* 0x0007e8000c101508 */
[----:B------:R4:W-:Y:S04]  /*66c50*/  @P3 STG.E.U16 desc[UR8][R26.64], R0 ;  /* 0x000000001a003986 */ /* 0x0009e8000c101508 */
[----:B---3--:R-:W3:Y:S04]  /*66c60*/  LDL.LU R29, [R1+0x227c] ;  /* 0x00227c00011d7983 */ /* 0x008ee80000300800 */
[----:B------:R-:W2:Y:S04]  /*66c70*/  LDL R24, [R1+0x21c4] ;  /* 0x0021c40001187983 */ /* 0x000ea80000100800 */
[----:B------:R-:W2:Y:S04]  /*66c80*/  LDL R25, [R1+0xd94] ;  /* 0x000d940001197983 */ /* 0x000ea80000100800 */
[----:B----4-:R-:W4:Y:S04]  /*66c90*/  LDL.LU R0, [R1+0x27c] ;  /* 0x00027c0001007983 */ /* 0x010f280000300800 */
[----:B------:R-:W2:Y:S01]  /*66ca0*/  LDL R26, [R1+0x21b8] ;  /* 0x0021b800011a7983 */ /* 0x000ea20000100800 */
[----:B------:R-:W-:Y:S01]  /*66cb0*/  ISETP.LT.AND P4, PT, R2, UR43, !P2 ;  /* 0x0000002b02007c0c */ /* 0x000fe2000d781270 */
[----:B------:R-:W-:Y:S01]  /*66cc0*/  IMAD.WIDE R18, R16, 0x2, R10 ;  /* 0x0000000210127825 */ /* 0x000fe200078e020a */
[----:B------:R-:W-:Y:S01]  /*66cd0*/  PRMT R27, R28, 0x7632, R27 ;  /* 0x000076321c1b7816 */ /* 0x000fe2000000001b */
[----:B------:R-:W0:Y:S01]  /*66ce0*/  LDCU UR43, c[0x0][0x398] ;  /* 0x00007300ff2b77ac */ /* 0x000e220008000800 */
[----:B---3--:R-:W-:Y:S01]  /*66cf0*/  ISETP.LT.AND P5, PT, R29, UR52, !P1 ;  /* 0x000000341d007c0c */ /* 0x008fe2000cfa1270 */
[----:B------:R3:W-:Y:S04]  /*66d00*/  STL [R1+0x2274], R29 ;  /* 0x0022741d01007387 */ /* 0x0007e80000100800 */
[----:B---3--:R-:W3:Y:S01]  /*66d10*/  LDL.LU R29, [R1+0x400] ;  /* 0x00040000011d7983 */ /* 0x008ee20000300800 */
[----:B--2---:R-:W-:-:S03]  /*66d20*/  ISETP.LT.AND P3, PT, R26, UR57, !P2 ;  /* 0x000000391a007c0c */ /* 0x004fc6000d761270 */
[----:B----4-:R2:W-:Y:S01]  /*66d30*/  @P4 STG.E.U16 desc[UR8][R18.64], R0 ;  /* 0x0000000012004986 */ /* 0x0105e2000c101508 */
[----:B------:R-:W-:Y:S01]  /*66d40*/  PRMT R3, R0, 0x7632, R3 ;  /* 0x0000763200037816 */ /* 0x000fe20000000003 */
[----:B------:R-:W-:Y:S01]  /*66d50*/  VIADD R26, R25, 0x31 ;  /* 0x00000031191a7836 */ /* 0x000fe20000000000 */
[----:B------:R-:W-:Y:S01]  /*66d60*/  ISETP.LT.AND P4, PT, R17, UR35, !P1 ;  /* 0x0000002311007c0c */ /* 0x000fe2000cf81270 */
[----:B------:R-:W3:Y:S01]  /*66d70*/  LDL.LU R28, [R1+0x2278] ;  /* 0x00227800011c7983 */ /* 0x000ee20000300800 */
[----:B------:R-:W-:Y:S01]  /*66d80*/  ISETP.LT.AND P6, PT, R24, UR33, !P1 ;  /* 0x0000002118007c0c */ /* 0x000fe2000cfc1270 */
[----:B------:R-:W4:Y:S01]  /*66d90*/  LDCU UR33, c[0x0][0x398] ;  /* 0x00007300ff2177ac */ /* 0x000f220008000800 */
[----:B------:R-:W-:Y:S02]  /*66da0*/  ISETP.GE.AND P2, PT, R26, UR41, PT ;  /* 0x000000291a007c0c */ /* 0x000fe4000bf46270 */
[----:B------:R-:W3:Y:S01]  /*66db0*/  LDL.LU R26, [R1+0x2d0] ;  /* 0x0002d000011a7983 */ /* 0x000ee20000300800 */
[----:B------:R-:W0:Y:S01]  /*66dc0*/  LDCU UR35, c[0x0][0x398] ;  /* 0x00007300ff2377ac */ /* 0x000e220008000800 */
[----:B--2---:R-:W-:-:S02]  /*66dd0*/  VIADD R0, R16, UR56 ;  /* 0x0000003810007c36 */ /* 0x004fc40008000000 */
[----:B------:R-:W-:Y:S01]  /*66de0*/  IMAD.WIDE R16, R16, 0x2, R14 ;  /* 0x0000000210107825 */ /* 0x000fe200078e020e */
[----:B------:R-:W2:Y:S04]  /*66df0*/  LDCU UR41, c[0x0][0x398] ;  /* 0x00007300ff2977ac */ /* 0x000ea80008000800 */
[----:B------:R0:W-:Y:S04]  /*66e00*/  @P3 STG.E.U16 desc[UR8][R16.64], R3 ;  /* 0x0000000310003986 */ /* 0x0001e8000c101508 */
[----:B0-----:R-:W2:Y:S01]  /*66e10*/  LDL.LU R17, [R1+0x2c0] ;  /* 0x0002c00001117983 */ /* 0x001ea20000300800 */
[----:B------:R-:W-:-:S04]  /*66e20*/  IMAD.WIDE R18, R0, 0x2, R6 ;  /* 0x0000000200127825 */ /* 0x000fc800078e0206 */
[C---:B------:R-:W-:Y:S01]  /*66e30*/  IMAD.WIDE R24, R0.reuse, 0x2, R4 ;  /* 0x0000000200187825 */ /* 0x040fe200078e0204 */
[----:B--2---:R0:W-:Y:S04]  /*66e40*/  @P5 STG.E.U16 desc[UR8][R18.64], R17 ;  /* 0x0000001112005986 */ /* 0x0041e8000c101508 */
[----:B------:R2:W-:Y:S04]  /*66e50*/  @P6 STG.E.U16 desc[UR8][R24.64], R27 ;  /* 0x0000001b18006986 */ /* 0x0005e8000c101508 */
[----:B0-----:R-:W4:Y:S04]  /*66e60*/  LDL R18, [R1+0x21d0] ;  /* 0x0021d00001127983 */ /* 0x001f280000100800 */
[----:B--2---:R-:W2:Y:S04]  /*66e70*/  LDL R25, [R1+0x21cc] ;  /* 0x0021cc0001197983 */ /* 0x004ea80000100800 */
[----:B------:R-:W2:Y:S01]  /*66e80*/  LDL R19, [R1+0x21c8] ;  /* 0x0021c80001137983 */ /* 0x000ea20000100800 */
[----:B------:R-:W-:Y:S01]  /*66e90*/  IMAD.WIDE R16, R0, 0x2, R8 ;  /* 0x0000000200107825 */ /* 0x000fe200078e0208 */
[----:B---3--:R-:W-:-:S04]  /*66ea0*/  PRMT R3, R26, 0x7632, R3 ;  /* 0x000076321a037816 */ /* 0x008fc80000000003 */
[----:B------:R0:W-:Y:S01]  /*66eb0*/  @P4 STG.E.U16 desc[UR8][R16.64], R26 ;  /* 0x0000001a10004986 */ /* 0x0001e2000c101508 */
[----:B------:R-:W-:-:S03]  /*66ec0*/  PRMT R28, R29, 0x7632, R28 ;  /* 0x000076321d1c7816 */ /* 0x000fc6000000001c */
[----:B------:R3:W-:Y:S01]  /*66ed0*/  STL [R1+0x2270], R9 ;  /* 0x0022700901007387 */ /* 0x0007e20000100800 */
[----:B0-----:R-:W-:-:S03]  /*66ee0*/  IMAD.WIDE R16, R0, 0x2, R22 ;  /* 0x0000000200107825 */ /* 0x001fc600078e0216 */
[----:B---3--:R-:W3:Y:S01]  /*66ef0*/  LDL R9, [R1+0x2f0] ;  /* 0x0002f00001097983 */ /* 0x008ee20000100800 */
[----:B----4-:R-:W-:Y:S02]  /*66f00*/  ISETP.LT.AND P5, PT, R18, UR27, !P1 ;  /* 0x0000001b12007c0c */ /* 0x010fe4000cfa1270 */
[----:B--2---:R-:W-:Y:S02]  /*66f10*/  ISETP.LT.AND P6, PT, R25, UR12, !P1 ;  /* 0x0000000c19007c0c */ /* 0x004fe4000cfc1270 */
[----:B------:R-:W-:Y:S01]  /*66f20*/  ISETP.LT.AND P3, PT, R19, UR29, !P1 ;  /* 0x0000001d13007c0c */ /* 0x000fe2000cf61270 */
[----:B------:R-:W-:Y:S01]  /*66f30*/  IMAD.WIDE R18, R0, 0x2, R20 ;  /* 0x0000000200127825 */ /* 0x000fe200078e0214 */
[----:B------:R-:W-:Y:S01]  /*66f40*/  ISETP.LT.AND P4, PT, R2, UR6, !P1 ;  /* 0x0000000602007c0c */ /* 0x000fe2000cf81270 */
[----:B------:R-:W0:Y:S02]  /*66f50*/  LDCU UR27, c[0x0][0x39c] ;  /* 0x00007380ff1b77ac */ /* 0x000e240008000800 */
[C---:B------:R-:W-:Y:S01]  /*66f60*/  IMAD.WIDE R24, R0.reuse, 0x2, R12 ;  /* 0x0000000200187825 */ /* 0x040fe200078e020c */
[----:B------:R-:W2:Y:S05]  /*66f70*/  LDCU UR6, c[0x0][0x3b8] ;  /* 0x00007700ff0677ac */ /* 0x000eaa0008000800 */
[----:B------:R4:W-:Y:S01]  /*66f80*/  @P6 STG.E.U16 desc[UR8][R16.64], R3 ;  /* 0x0000000310006986 */ /* 0x0009e2000c101508 */
[C---:B------:R-:W-:Y:S01]  /*66f90*/  IMAD.WIDE R26, R0.reuse, 0x2, R10 ;  /* 0x00000002001a7825 */ /* 0x040fe200078e020a */
[----:B------:R-:W0:Y:S02]  /*66fa0*/  LDCU UR29, c[0x0][0x398] ;  /* 0x00007300ff1d77ac */ /* 0x000e240008000800 */
[----:B------:R0:W-:Y:S01]  /*66fb0*/  @P5 STG.E.U16 desc[UR8][R18.64], R29 ;  /* 0x0000001d12005986 */ /* 0x0001e2000c101508 */
[----:B------:R-:W0:Y:S03]  /*66fc0*/  LDCU UR12, c[0x0][0x3b8] ;  /* 0x00007700ff0c77ac */ /* 0x000e260008000800 */
[----:B----4-:R-:W4:Y:S04]  /*66fd0*/  LDL R3, [R1+0x21c4] ;  /* 0x0021c40001037983 */ /* 0x010f280000100800 */
[----:B------:R-:W2:Y:S04]  /*66fe0*/  LDL R16, [R1+0xd94] ;  /* 0x000d940001107983 */ /* 0x000ea80000100800 */
[----:B------:R-:W2:Y:S04]  /*66ff0*/  LDL R17, [R1+0x21c0] ;  /* 0x0021c00001117983 */ /* 0x000ea80000100800 */
[----:B0-----:R-:W2:Y:S04]  /*67000*/  LDL.LU R29, [R1+0x2274] ;  /* 0x00227400011d7983 */ /* 0x001ea80000300800 */
[----:B------:R-:W2:Y:S04]  /*67010*/  LDL.LU R18, [R1+0x2e0] ;  /* 0x0002e00001127983 */ /* 0x000ea80000300800 */
[----:B------:R-:W2:Y:S04]  /*67020*/  LDL R19, [R1+0x21b8] ;  /* 0x0021b80001137983 */ /* 0x000ea80000100800 */
[----:B------:R0:W-:Y:S01]  /*67030*/  @P3 STG.E.U16 desc[UR8][R24.64], R28 ;  /* 0x0000001c18003986 */ /* 0x0001e2000c101508 */
[----:B----4-:R-:W-:Y:S01]  /*67040*/  ISETP.LT.AND P6, PT, R3, UR50, !P2 ;  /* 0x0000003203007c0c */ /* 0x010fe2000d7c1270 */
[----:B------:R-:W-:Y:S01]  /*67050*/  VIADD R3, R0, UR20 ;  /* 0x0000001400037c36 */ /* 0x000fe20008000000 */
[----:B------:R-:W4:Y:S01]  /*67060*/  LDCU UR20, c[0x0][0x398] ;  /* 0x00007300ff1477ac */ /* 0x000f220008000800 */
[----:B--2---:R-:W-:Y:S01]  /*67070*/  ISETP.LT.AND P3, PT, R19, UR36, !P1 ;  /* 0x0000002413007c0c */ /* 0x004fe2000cf61270 */
[----:B------:R2:W-:Y:S01]  /*67080*/  @P4 STG.E.U16 desc[UR8][R26.64], R18 ;  /* 0x000000121a004986 */ /* 0x0005e2000c101508 */
[----:B------:R-:W-:-:S02]  /*67090*/  ISETP.LT.AND P4, PT, R17, UR49, !P2 ;  /* 0x0000003111007c0c */ /* 0x000fc4000d781270 */
[----:B------:R-:W-:Y:S01]  /*670a0*/  ISETP.LT.AND P5, PT, R29, UR40, !P2 ;  /* 0x000000281d007c0c */ /* 0x000fe2000d7a1270 */
[----:B------:R1:W-:Y:S01]  /*670b0*/  STL [R1+0x226c], R29 ;  /* 0x00226c1d01007387 */ /* 0x0003e20000100800 */
[----:B0-----:R-:W-:Y:S01]  /*670c0*/  IMAD.WIDE R24, R3, 0x2, R4 ;  /* 0x0000000203187825 */ /* 0x001fe200078e0204 */
[----:B------:R-:W0:Y:S01]  /*670d0*/  LDCU UR36, c[0x0][0x398] ;  /* 0x00007300ff2477ac */ /* 0x000e220008000800 */
[----:B------:R-:W0:Y:S02]  /*670e0*/  LDCU UR40, c[0x0][0x398] ;  /* 0x00007300ff2877ac */ /* 0x000e240008000800 */
[----:B--2---:R-:W-:Y:S01]  /*670f0*/  VIADD R27, R16, 0x32 ;  /* 0x00000032101b7836 */ /* 0x004fe20000000000 */
[----:B------:R-:W-:Y:S01]  /*67100*/  PRMT R26, R18, 0x7632, R26 ;  /* 0x00007632121a7816 */ /* 0x000fe2000000001a */
[----:B------:R-:W-:Y:S01]  /*67110*/  IMAD.WIDE R16, R0, 0x2, R14 ;  /* 0x0000000200107825 */ /* 0x000fe200078e020e */
[----:B-1----:R-:W2:Y:S01]  /*67120*/  LDL.LU R29, [R1+0x310] ;  /* 0x00031000011d7983 */ /* 0x002ea20000300800 */
[----:B---3--:R-:W-:-:S02]  /*67130*/  PRMT R0, R9, 0x7632, R0 ;  /* 0x0000763209007816 */ /* 0x008fc40000000000 */
[----:B------:R-:W-:Y:S01]  /*67140*/  ISETP.GE.AND P1, PT, R27, UR47, PT ;  /* 0x0000002f1b007c0c */ /* 0x000fe2000bf26270 */
[----:B------:R-:W3:Y:S04]  /*67150*/  LDL.LU R9, [R1+0x2270] ;  /* 0x0022700001097983 */ /* 0x000ee80000300800 */
[----:B------:R-:W2:Y:S04]  /*67160*/  LDL.LU R27, [R1+0x320] ;  /* 0x00032000011b7983 */ /* 0x000ea80000300800 */
[----:B------:R1:W-:Y:S04]  /*67170*/  @P3 STG.E.U16 desc[UR8][R16.64], R26 ;  /* 0x0000001a10003986 */ /* 0x0003e8000c101508 */
[----:B-1----:R-:W2:Y:S01]  /*67180*/  LDL.LU R17, [R1+0x2f0] ;  /* 0x0002f00001117983 */ /* 0x002ea20000300800 */
[----:B------:R-:W-:-:S03]  /*67190*/  IMAD.WIDE R18, R3, 0x2, R6 ;  /* 0x0000000203127825 */ /* 0x000fc600078e0206 */
[----:B------:R-:W3:Y:S04]  /*671a0*/  LDL R26, [R1+0x21c8] ;  /* 0x0021c800011a7983 */ /* 0x000ee80000100800 */
[----:B--2---:R1:W-:Y:S04]  /*671b0*/  @P5 STG.E.U16 desc[UR8][R18.64], R17 ;  /* 0x0000001112005986 */ /* 0x0043e8000c101508 */
[----:B-1----:R-:W2:Y:S04]  /*671c0*/  LDL R18, [R1+0x21cc] ;  /* 0x0021cc0001127983 */ /* 0x002ea80000100800 */
[----:B------:R-:W4:Y:S01]  /*671d0*/  LDL R19, [R1+0x21d0] ;  /* 0x0021d00001137983 */ /* 0x000f220000100800 */
[----:B---3--:R-:W-:-:S03]  /*671e0*/  IMAD.WIDE R16, R3, 0x2, R8 ;  /* 0x0000000203107825 */ /* 0x008fc600078e0208 */
[----:B------:R1:W-:Y:S04]  /*671f0*/  @P6 STG.E.U16 desc[UR8][R24.64], R0 ;  /* 0x0000000018006986 */ /* 0x0003e8000c101508 */
[----:B------:R3:W-:Y:S01]  /*67200*/  @P4 STG.E.U16 desc[UR8][R16.64], R27 ;  /* 0x0000001b10004986 */ /* 0x0007e2000c101508 */
[----:B------:R-:W-:Y:S02]  /*67210*/  PRMT R28, R29, 0x7632, R28 ;  /* 0x000076321d1c7816 */ /* 0x000fe4000000001c */
[----:B-1----:R-:W-:Y:S01]  /*67220*/  PRMT R0, R27, 0x7632, R0 ;  /* 0x000076321b007816 */ /* 0x002fe20000000000 */
[----:B---3--:R-:W-:Y:S01]  /*67230*/  IMAD.WIDE R16, R3, 0x2, R22 ;  /* 0x0000000203107825 */ /* 0x008fe200078e0216 */
[----:B------:R1:W-:Y:S04]  /*67240*/  STL [R1+0x2268], R9 ;  /* 0x0022680901007387 */ /* 0x0003e80000100800 */
[----:B-1----:R-:W3:Y:S01]  /*67250*/  LDL R9, [R1+0x2c4] ;  /* 0x0002c40001097983 */ /* 0x002ee20000100800 */
[----:B--2---:R-:W-:-:S02]  /*67260*/  ISETP.LT.AND P6, PT, R18, UR26, !P2 ;  /* 0x0000001a12007c0c */ /* 0x004fc4000d7c1270 */
[----:B----4-:R-:W-:Y:S01]  /*67270*/  ISETP.LT.AND P5, PT, R19, UR18, !P2 ;  /* 0x0000001213007c0c */ /* 0x010fe2000d7a1270 */
[C---:B------:R-:W-:Y:S01]  /*67280*/  IMAD.WIDE R18, R3.reuse, 0x2, R20 ;  /* 0x0000000203127825 */ /* 0x040fe200078e0214 */
[----:B------:R-:W-:Y:S01]  /*67290*/  ISETP.LT.AND P3, PT, R26, UR30, !P2 ;  /* 0x0000001e1a007c0c */ /* 0x000fe2000d761270 */
[----:B------:R-:W1:Y:S01]  /*672a0*/  LDCU UR18, c[0x0][0x398] ;  /* 0x00007300ff1277ac */ /* 0x000e620008000800 */
[----:B------:R-:W-:Y:S01]  /*672b0*/  ISETP.LT.AND P4, PT, R2, UR42, !P2 ;  /* 0x0000002a02007c0c */ /* 0x000fe2000d781270 */
        /* <DEDUP_REMOVED lines=29> */
[----:B---3--:R-:W-:Y:S01]  /*67490*/  PRMT R3, R9, 0x7632, R3 ;  /* 0x0000763209037816 */ /* 0x008fe20000000003 */
[----:B------:R-:W1:Y:S01]  /*674a0*/  LDCU UR39, c[0x0][0x398] ;  /* 0x00007300ff2777ac */ /* 0x000e620008000800 */
[----:B------:R-:W-:Y:S01]  /*674b0*/  ISETP.GE.AND P2, PT, R27, UR53, PT ;  /* 0x000000351b007c0c */ /* 0x000fe2000bf46270 */
[----:B------:R-:W3:Y:S01]  /*674c0*/  LDL.LU R9, [R1+0x2268] ;  /* 0x0022680001097983 */ /* 0x000ee20000300800 */
[----:B------:R-:W0:Y:S03]  /*674d0*/  LDCU UR14, c[0x0][0x3b8] ;  /* 0x00007700ff0e77ac */ /* 0x000e260008000800 */
[----:B------:R-:W2:Y:S04]  /*674e0*/  LDL.LU R27, [R1+0x2d4] ;  /* 0x0002d400011b7983 */ /* 0x000ea80000300800 */
[----:B------:R0:W-:Y:S04]  /*674f0*/  @P3 STG.E.U16 desc[UR8][R16.64], R26 ;  /* 0x0000001a10003986 */ /* 0x0001e8000c101508 */
[----:B0-----:R-:W2:Y:S01]  /*67500*/  LDL.LU R17, [R1+0x2c4] ;  /* 0x0002c40001117983 */ /* 0x001ea20000300800 */
[----:B------:R-:W-:-:S03]  /*67510*/  IMAD.WIDE R18, R0, 0x2, R6 ;  /* 0x0000000200127825 */ /* 0x000fc600078e0206 */
[----:B------:R-:W3:Y:S04]  /*67520*/  LDL R26, [R1+0x21c8] ;  /* 0x0021c800011a7983 */ /* 0x000ee80000100800 */
[----:B--2---:R0:W-:Y:S04]  /*67530*/  @P5 STG.E.U16 desc[UR8][R18.64], R17 ;  /* 0x0000001112005986 */ /* 0x0041e8000c101508 */
[----:B0-----:R-:W2:Y:S04]  /*67540*/  LDL R18, [R1+0x21cc] ;  /* 0x0021cc0001127983 */ /* 0x001ea80000100800 */
[----:B------:R-:W4:Y:S01]  /*67550*/  LDL R19, [R1+0x21d0] ;  /* 0x0021d00001137983 */ /* 0x000f220000100800 */
[----:B---3--:R-:W-:-:S03]  /*67560*/  IMAD.WIDE R16, R0, 0x2, R8 ;  /* 0x0000000200107825 */ /* 0x008fc600078e0208 */
[----:B------:R0:W-:Y:S04]  /*67570*/  @P6 STG.E.U16 desc[UR8][R24.64], R3 ;  /* 0x0000000318006986 */ /* 0x0001e8000c101508 */
[----:B------:R3:W-:Y:S01]  /*67580*/  @P4 STG.E.U16 desc[UR8][R16.64], R27 ;  /* 0x0000001b10004986 */ /* 0x0007e2000c101508 */
[----:B------:R-:W-:Y:S02]  /*67590*/  PRMT R28, R29, 0x7632, R28 ;  /* 0x000076321d1c7816 */ /* 0x000fe4000000001c */
[----:B0-----:R-:W-:Y:S01]  /*675a0*/  PRMT R3, R27, 0x7632, R3 ;  /* 0x000076321b037816 */ /* 0x001fe20000000003 */
[----:B---3--:R-:W-:Y:S01]  /*675b0*/  IMAD.WIDE R16, R0, 0x2, R22 ;  /* 0x0000000200107825 */ /* 0x008fe200078e0216 */
[----:B------:R0:W-:Y:S04]  /*675c0*/  STL [R1+0x2260], R9 ;  /* 0x0022600901007387 */ /* 0x0001e80000100800 */
[----:B0-----:R-:W3:Y:S01]  /*675d0*/  LDL R9, [R1+0x2f4] ;  /* 0x0002f40001097983 */ /* 0x001ee20000100800 */
[----:B--2---:R-:W-:-:S02]  /*675e0*/  ISETP.LT.AND P6, PT, R18, UR38, !P1 ;  /* 0x0000002612007c0c */ /* 0x004fc4000cfc1270 */
[----:B----4-:R-:W-:Y:S01]  /*675f0*/  ISETP.LT.AND P5, PT, R19, UR46, !P1 ;  /* 0x0000002e13007c0c */ /* 0x010fe2000cfa1270 */
[----:B------:R-:W-:Y:S01]  /*67600*/  IMAD.WIDE R18, R0, 0x2, R20 ;  /* 0x0000000200127825 */ /* 0x000fe200078e0214 */
[----:B------:R-:W-:Y:S01]  /*67610*/  ISETP.LT.AND P3, PT, R26, UR24, !P1 ;  /* 0x000000181a007c0c */ /* 0x000fe2000cf61270 */
[----:B------:R-:W0:Y:S01]  /*67620*/  LDCU UR24, c[0x0][0x398] ;  /* 0x00007300ff1877ac */ /* 0x000e220008000800 */
[----:B------:R-:W-:Y:S01]  /*67630*/  ISETP.LT.AND P4, PT, R2, UR51, !P1 ;  /* 0x0000003302007c0c */ /* 0x000fe2000cf81270 */
[C---:B------:R-:W-:Y:S01]  /*67640*/  IMAD.WIDE R24, R0.reuse, 0x2, R12 ;  /* 0x0000000200187825 */ /* 0x040fe200078e020c */
[----:B------:R-:W2:Y:S05]  /*67650*/  LDCU UR38, c[0x0][0x398] ;  /* 0x00007300ff2677ac */ /* 0x000eaa0008000800 */
[----:B------:R4:W-:Y:S04]  /*67660*/  @P6 STG.E.U16 desc[UR8][R16.64], R3 ;  /* 0x0000000310006986 */ /* 0x0009e8000c101508 */
[----:B------:R0:W-:Y:S04]  /*67670*/  @P5 STG.E.U16 desc[UR8][R18.64], R29 ;  /* 0x0000001d12005986 */ /* 0x0001e8000c101508 */
[----:B----4-:R-:W4:Y:S04]  /*67680*/  LDL R3, [R1+0x21c4] ;  /* 0x0021c40001037983 */ /* 0x010f280000100800 */
[----:B------:R-:W2:Y:S04]  /*67690*/  LDL R16, [R1+0xd94] ;  /* 0x000d940001107983 */ /* 0x000ea80000100800 */
[----:B------:R-:W2:Y:S04]  /*676a0*/  LDL R17, [R1+0x21c0] ;  /* 0x0021c00001117983 */ /* 0x000ea80000100800 */
[----:B0-----:R-:W2:Y:S04]  /*676b0*/  LDL.LU R29, [R1+0x2264] ;  /* 0x00226400011d7983 */ /* 0x001ea80000300800 */
[----:B------:R-:W2:Y:S04]  /*676c0*/  LDL.LU R18, [R1+0x2e4] ;  /* 0x0002e40001127983 */ /* 0x000ea80000300800 */
[----:B------:R-:W2:Y:S01]  /*676d0*/  LDL R19, [R1+0x21b8] ;  /* 0x0021b80001137983 */ /* 0x000ea20000100800 */
[----:B------:R-:W-:-:S03]  /*676e0*/  IMAD.WIDE R26, R0, 0x2, R10 ;  /* 0x00000002001a7825 */ /* 0x000fc600078e020a */
[----:B------:R0:W-:Y:S01]  /*676f0*/  @P3 STG.E.U16 desc[UR8][R24.64], R28 ;  /* 0x0000001c18003986 */ /* 0x0001e2000c101508 */
[----:B----4-:R-:W-:Y:S01]  /*67700*/  ISETP.LT.AND P6, PT, R3, UR37, !P2 ;  /* 0x0000002503007c0c */ /* 0x010fe2000d7c1270 */
[----:B------:R-:W-:Y:S01]  /*67710*/  VIADD R3, R0, UR22 ;  /* 0x0000001600037c36 */ /* 0x000fe20008000000 */
[----:B------:R-:W4:Y:S01]  /*67720*/  LDCU UR22, c[0x0][0x398] ;  /* 0x00007300ff1677ac */ /* 0x000f220008000800 */
[----:B--2---:R-:W-:Y:S01]  /*67730*/  ISETP.LT.AND P1, PT, R19, UR48, !P1 ;  /* 0x0000003013007c0c */ /* 0x004fe2000cf21270 */
[----:B------:R2:W-:Y:S01]  /*67740*/  @P4 STG.E.U16 desc[UR8][R26.64], R18 ;  /* 0x000000121a004986 */ /* 0x0005e2000c101508 */
[----:B------:R-:W-:Y:S02]  /*67750*/  ISETP.LT.AND P4, PT, R17, UR43, !P2 ;  /* 0x0000002b11007c0c */ /* 0x000fe4000d781270 */
[----:B------:R-:W-:Y:S01]  /*67760*/  ISETP.LT.AND P5, PT, R29, UR28, !P2 ;  /* 0x0000001c1d007c0c */ /* 0x000fe2000d7a1270 */
[----:B------:R1:W-:Y:S01]  /*67770*/  STL [R1+0x225c], R29 ;  /* 0x00225c1d01007387 */ /* 0x0003e20000100800 */
[----:B0-----:R-:W-:Y:S01]  /*67780*/  IMAD.WIDE R24, R3, 0x2, R4 ;  /* 0x0000000203187825 */ /* 0x001fe200078e0204 */
[----:B------:R-:W0:Y:S03]  /*67790*/  LDCU UR28, c[0x0][0x398] ;  /* 0x00007300ff1c77ac */ /* 0x000e260008000800 */
[----:B--2---:R-:W-:Y:S01]  /*677a0*/  VIADD R27, R16, 0x34 ;  /* 0x00000034101b7836 */ /* 0x004fe20000000000 */
[----:B------:R-:W-:Y:S01]  /*677b0*/  PRMT R26, R18, 0x7632, R26 ;  /* 0x00007632121a7816 */ /* 0x000fe2000000001a */
[----:B------:R-:W-:Y:S01]  /*677c0*/  IMAD.WIDE R16, R0, 0x2, R14 ;  /* 0x0000000200107825 */ /* 0x000fe200078e020e */
[----:B-1----:R-:W2:Y:S01]  /*677d0*/  LDL.LU R29, [R1+0x314] ;  /* 0x00031400011d7983 */ /* 0x002ea20000300800 */
[----:B---3--:R-:W-:-:S02]  /*677e0*/  PRMT R0, R9, 0x7632, R0 ;  /* 0x0000763209007816 */ /* 0x008fc40000000000 */
[----:B------:R-:W-:Y:S01]  /*677f0*/  ISETP.GE.AND P3, PT, R27, UR27, PT ;  /* 0x0000001b1b007c0c */ /* 0x000fe2000bf66270 */
[----:B------:R-:W3:Y:S01]  /*67800*/  LDL.LU R9, [R1+0x2260] ;  /* 0x0022600001097983 */ /* 0x000ee20000300800 */
[C---:B------:R-:W-:Y:S01]  /*67810*/  IMAD.WIDE R18, R3.reuse, 0x2, R6 ;  /* 0x0000000203127825 */ /* 0x040fe200078e0206 */
[----:B------:R-:W1:Y:S02]  /*67820*/  LDCU UR27, c[0x0][0x398] ;  /* 0x00007300ff1b77ac */ /* 0x000e640008000800 */
[----:B------:R-:W2:Y:S04]  /*67830*/  LDL.LU R27, [R1+0x324] ;  /* 0x00032400011b7983 */ /* 0x000ea80000300800 */
[----:B------:R0:W-:Y:S04]  /*67840*/  @P1 STG.E.U16 desc[UR8][R16.64], R26 ;  /* 0x0000001a10001986 */ /* 0x0001e8000c101508 */
[----:B0-----:R-:W2:Y:S04]  /*67850*/  LDL.LU R17, [R1+0x2f4] ;  /* 0x0002f40001117983 */ /* 0x001ea80000300800 */
        /* <DEDUP_REMOVED lines=14> */
[C---:B------:R-:W-:Y:S01]  /*67940*/  IMAD.WIDE R18, R3.reuse, 0x2, R20 ;  /* 0x0000000203127825 */ /* 0x040fe200078e0214 */
[----:B------:R-:W-:Y:S01]  /*67950*/  ISETP.LT.AND P1, PT, R26, UR33, !P2 ;  /* 0x000000211a007c0c */ /* 0x000fe2000d721270 */
[----:B------:R-:W0:Y:S08]  /*67960*/  LDCU UR31, c[0x0][0x398] ;  /* 0x00007300ff1f77ac */ /* 0x000e300008000800 */
[----:B------:R2:W-:Y:S01]  /*67970*/  @P6 STG.E.U16 desc[UR8][R16.64], R0 ;  /* 0x0000000010006986 */ /* 0x0005e2000c101508 */
[----:B------:R-:W-:Y:S01]  /*67980*/  ISETP.LT.AND P4, PT, R2, UR35, !P2 ;  /* 0x0000002302007c0c */ /* 0x000fe2000d781270 */
[C---:B------:R-:W-:Y:S01]  /*67990*/  IMAD.WIDE R24, R3.reuse, 0x2, R12 ;  /* 0x0000000203187825 */ /* 0x040fe200078e020c */
[----:B------:R-:W4:Y:S01]  /*679a0*/  LDCU UR33, c[0x0][0x398] ;  /* 0x00007300ff2177ac */ /* 0x000f220008000800 */
[----:B------:R0:W-:Y:S02]  /*679b0*/  @P5 STG.E.U16 desc[UR8][R18.64], R29 ;  /* 0x0000001d12005986 */ /* 0x0001e4000c101508 */
[C---:B------:R-:W-:Y:S01]  /*679c0*/  IMAD.WIDE R26, R3.reuse, 0x2, R10 ;  /* 0x00000002031a7825 */ /* 0x040fe200078e020a */
[----:B------:R-:W1:Y:S01]  /*679d0*/  LDCU UR35, c[0x0][0x398] ;  /* 0x00007300ff2377ac */ /* 0x000e620008000800 */
[----:B--2---:R-:W2:Y:S04]  /*679e0*/  LDL R0, [R1+0x21c4] ;  /* 0x0021c40001007983 */ /* 0x004ea80000100800 */
[----:B------:R-:W3:Y:S04]  /*679f0*/  LDL R16, [R1+0xd94] ;  /* 0x000d940001107983 */ /* 0x000ee80000100800 */
[----:B------:R-:W3:Y:S04]  /*67a00*/  LDL R17, [R1+0x21c0] ;  /* 0x0021c00001117983 */ /* 0x000ee80000100800 */
[----:B0-----:R-:W3:Y:S04]  /*67a10*/  LDL.LU R29, [R1+0x225c] ;  /* 0x00225c00011d7983 */ /* 0x001ee80000300800 */
[----:B------:R-:W3:Y:S04]  /*67a20*/  LDL.LU R18, [R1+0x304] ;  /* 0x0003040001127983 */ /* 0x000ee80000300800 */
[----:B------:R-:W3:Y:S04]  /*67a30*/  LDL R19, [R1+0x21b8] ;  /* 0x0021b80001137983 */ /* 0x000ee80000100800 */
[----:B------:R0:W-:Y:S01]  /*67a40*/  @P1 STG.E.U16 desc[UR8][R24.64], R28 ;  /* 0x0000001c18001986 */ /* 0x0001e2000c101508 */
[----:B--2---:R-:W-:Y:S01]  /*67a50*/  ISETP.LT.AND P6, PT, R0, UR36, !P3 ;  /* 0x0000002400007c0c */ /* 0x004fe2000dfc1270 */
[----:B------:R-:W-:Y:S01]  /*67a60*/  VIADD R0, R3, UR6 ;  /* 0x0000000603007c36 */ /* 0x000fe20008000000 */
[----:B------:R-:W2:Y:S01]  /*67a70*/  LDCU UR6, c[0x0][0x3b8] ;  /* 0x00007700ff0677ac */ /* 0x000ea20008000800 */
[----:B---3--:R-:W-:Y:S01]  /*67a80*/  ISETP.LT.AND P2, PT, R19, UR41, !P2 ;  /* 0x0000002913007c0c */ /* 0x008fe2000d741270 */
[----:B------:R3:W-:Y:S01]  /*67a90*/  @P4 STG.E.U16 desc[UR8][R26.64], R18 ;  /* 0x000000121a004986 */ /* 0x0007e2000c101508 */
[----:B------:R-:W-:-:S02]  /*67aa0*/  ISETP.LT.AND P4, PT, R17, UR20, !P3 ;  /* 0x0000001411007c0c */ /* 0x000fc4000df81270 */
[----:B------:R-:W-:Y:S01]  /*67ab0*/  ISETP.LT.AND P5, PT, R29, UR29, !P3 ;  /* 0x0000001d1d007c0c */ /* 0x000fe2000dfa1270 */
[----:B------:R1:W-:Y:S01]  /*67ac0*/  STL [R1+0x2254], R29 ;  /* 0x0022541d01007387 */ /* 0x0003e20000100800 */
[----:B0-----:R-:W-:Y:S01]  /*67ad0*/  IMAD.WIDE R24, R0, 0x2, R4 ;  /* 0x0000000200187825 */ /* 0x001fe200078e0204 */
[----:B------:R-:W0:Y:S01]  /*67ae0*/  LDCU UR29, c[0x0][0x398] ;  /* 0x00007300ff1d77ac */ /* 0x000e220008000800 */
[----:B------:R-:W0:Y:S02]  /*67af0*/  LDCU UR20, c[0x0][0x398] ;  /* 0x00007300ff1477ac */ /* 0x000e240008000800 */
[----:B---3--:R-:W-:Y:S01]  /*67b00*/  VIADD R27, R16, 0x35 ;  /* 0x00000035101b7836 */ /* 0x008fe20000000000 */
[----:B------:R-:W-:Y:S01]  /*67b10*/  PRMT R26, R18, 0x7632, R26 ;  /* 0x00007632121a7816 */ /* 0x000fe2000000001a */
[----:B------:R-:W-:Y:S01]  /*67b20*/  IMAD.WIDE R16, R3, 0x2, R14 ;  /* 0x0000000203107825 */ /* 0x000fe200078e020e */
[----:B-1----:R-:W3:Y:S01]  /*67b30*/  LDL.LU R29, [R1+0x408] ;  /* 0x00040800011d7983 */ /* 0x002ee20000300800 */
[----:B------:R-:W-:-:S02]  /*67b40*/  PRMT R3, R9, 0x7632, R3 ;  /* 0x0000763209037816 */ /* 0x000fc40000000003 */
[----:B------:R-:W-:Y:S01]  /*67b50*/  ISETP.GE.AND P1, PT, R27, UR25, PT ;  /* 0x000000191b007c0c */ /* 0x000fe2000bf26270 */
[----:B------:R-:W2:Y:S01]  /*67b60*/  LDL.LU R9, [R1+0x2258] ;  /* 0x0022580001097983 */ /* 0x000ea20000300800 */
        /* <DEDUP_REMOVED lines=9> */
[----:B------:R-:W-:-:S03]  /*67c00*/  IMAD.WIDE R16, R0, 0x2, R8 ;  /* 0x0000000200107825 */ /* 0x000fc600078e0208 */
[----:B------:R0:W-:Y:S04]  /*67c10*/  @P6 STG.E.U16 desc[UR8][R24.64], R3 ;  /* 0x0000000318006986 */ /* 0x0001e8000c101508 */
[----:B------:R1:W-:Y:S01]  /*67c20*/  @P4 STG.E.U16 desc[UR8][R16.64], R27 ;  /* 0x0000001b10004986 */ /* 0x0003e2000c101508 */
[----:B---3--:R-:W-:Y:S02]  /*67c30*/  PRMT R28, R29, 0x7632, R28 ;  /* 0x000076321d1c7816 */ /* 0x008fe4000000001c */
[----:B0-----:R-:W-:Y:S01]  /*67c40*/  PRMT R3, R27, 0x7632, R3 ;  /* 0x000076321b037816 */ /* 0x001fe20000000003 */
[----:B-1----:R-:W-:Y:S01]  /*67c50*/  IMAD.WIDE R16, R0, 0x2, R22 ;  /* 0x0000000200107825 */ /* 0x002fe200078e0216 */
[----:B------:R0:W-:Y:S04]  /*67c60*/  STL [R1+0x2250], R9 ;  /* 0x0022500901007387 */ /* 0x0001e80000100800 */
[----:B0-----:R-:W3:Y:S01]  /*67c70*/  LDL R9, [R1+0x2f8] ;  /* 0x0002f80001097983 */ /* 0x001ee20000100800 */
[----:B--2---:R-:W-:-:S02]  /*67c80*/  ISETP.LT.AND P6, PT, R18, UR40, !P3 ;  /* 0x0000002812007c0c */ /* 0x004fc4000dfc1270 */
[----:B----4-:R-:W-:Y:S01]  /*67c90*/  ISETP.LT.AND P5, PT, R19, UR45, !P3 ;  /* 0x0000002d13007c0c */ /* 0x010fe2000dfa1270 */
[----:B------:R-:W-:-:S10]  /*67ca0*/  IMAD.WIDE R18, R0, 0x2, R20 ;  /* 0x0000000200127825 */ /* 0x000fd400078e0214 */
[----:B------:R0:W-:Y:S04]  /*67cb0*/  @P6 STG.E.U16 desc[UR8][R16.64], R3 ;  /* 0x0000000310006986 */ /* 0x0001e8000c101508 */
[----:B------:R1:W-:Y:S04]  /*67cc0*/  @P5 STG.E.U16 desc[UR8][R18.64], R29 ;  /* 0x0000001d12005986 */ /* 0x0003e8000c101508 */
[----:B0-----:R-:W2:Y:S04]  /*67cd0*/  LDL R3, [R1+0x21c4] ;  /* 0x0021c40001037983 */ /* 0x001ea80000100800 */
[----:B------:R-:W4:Y:S04]  /*67ce0*/  LDL R16, [R1+0xd94] ;  /* 0x000d940001107983 */ /* 0x000f280000100800 */
[----:B------:R-:W3:Y:S04]  /*67cf0*/  LDL R17, [R1+0x21c0] ;  /* 0x0021c00001117983 */ /* 0x000ee80000100800 */
[----:B-1----:R-:W4:Y:S04]  /*67d00*/  LDL.LU R29, [R1+0x2254] ;  /* 0x00225400011d7983 */ /* 0x002f280000300800 */
[----:B------:R-:W4:Y:S04]  /*67d10*/  LDL.LU R18, [R1+0x2e8] ;  /* 0x0002e80001127983 */ /* 0x000f280000300800 */
[----:B------:R-:W4:Y:S01]  /*67d20*/  LDL R19, [R1+0x21b8] ;  /* 0x0021b80001137983 */ /* 0x000f220000100800 */
[----:B------:R-:W-:Y:S01]  /*67d30*/  ISETP.LT.AND P2, PT, R26, UR18, !P3 ;  /* 0x000000121a007c0c */ /* 0x000fe2000df41270 */
[----:B------:R-:W-:Y:S01]  /*67d40*/  IMAD.WIDE R24, R0, 0x2, R12 ;  /* 0x0000000200187825 */ /* 0x000fe200078e020c */
[----:B------:R-:W-:Y:S01]  /*67d50*/  ISETP.LT.AND P4, PT, R2, UR26, !P3 ;  /* 0x0000001a02007c0c */ /* 0x000fe2000df81270 */
[----:B------:R-:W0:Y:S02]  /*67d60*/  LDCU UR18, c[0x0][0x398] ;  /* 0x00007300ff1277ac */ /* 0x000e240008000800 */
[C---:B------:R-:W-:Y:S01]  /*67d70*/  IMAD.WIDE R26, R0.reuse, 0x2, R10 ;  /* 0x00000002001a7825 */ /* 0x040fe200078e020a */
[----:B------:R-:W1:Y:S07]  /*67d80*/  LDCU UR26, c[0x0][0x398] ;  /* 0x00007300ff1a77ac */ /* 0x000e6e0008000800 */
[----:B------:R0:W-:Y:S01]  /*67d90*/  @P2 STG.E.U16 desc[UR8][R24.64], R28 ;  /* 0x0000001c18002986 */ /* 0x0001e2000c101508 */
[----:B--2---:R-:W-:Y:S01]  /*67da0*/  ISETP.LT.AND P5, PT, R3, UR32, !P1 ;  /* 0x0000002003007c0c */ /* 0x004fe2000cfa1270 */
[----:B------:R-:W-:Y:S01]  /*67db0*/  VIADD R3, R0, UR12 ;  /* 0x0000000c00037c36 */ /* 0x000fe20008000000 */
[----:B------:R-:W2:Y:S01]  /*67dc0*/  LDCU UR32, c[0x0][0x398] ;  /* 0x00007300ff2077ac */ /* 0x000ea20008000800 */
[----:B---3--:R-:W-:-:S02]  /*67dd0*/  ISETP.LT.AND P6, PT, R17, UR34, !P1 ;  /* 0x0000002211007c0c */ /* 0x008fc4000cfc1270 */
[----:B----4-:R-:W-:Y:S01]  /*67de0*/  ISETP.LT.AND P2, PT, R19, UR30, !P3 ;  /* 0x0000001e13007c0c */ /* 0x010fe2000df41270 */
[----:B------:R3:W-:Y:S01]  /*67df0*/  @P4 STG.E.U16 desc[UR8][R26.64], R18 ;  /* 0x000000121a004986 */ /* 0x0007e2000c101508 */
[----:B0-----:R-:W-:Y:S01]  /*67e00*/  IMAD.WIDE R24, R3, 0x2, R4 ;  /* 0x0000000203187825 */ /* 0x001fe200078e0204 */
[----:B------:R-:W0:Y:S01]  /*67e10*/  LDCU UR30, c[0x0][0x398] ;  /* 0x00007300ff1e77ac */ /* 0x000e220008000800 */
[----:B------:R-:W4:Y:S02]  /*67e20*/  LDCU UR12, c[0x0][0x3b8] ;  /* 0x00007700ff0c77ac */ /* 0x000f240008000800 */
[----:B---3--:R-:W-:Y:S01]  /*67e30*/  VIADD R27, R16, 0x36 ;  /* 0x00000036101b7836 */ /* 0x008fe20000000000 */
[----:B------:R-:W-:Y:S01]  /*67e40*/  PRMT R26, R18, 0x7632, R26 ;  /* 0x00007632121a7816 */ /* 0x000fe2000000001a */
[----:B------:R-:W-:Y:S01]  /*67e50*/  IMAD.WIDE R16, R0, 0x2, R14 ;  /* 0x0000000200107825 */ /* 0x000fe200078e020e */
[----:B------:R-:W-:Y:S02]  /*67e60*/  PRMT R0, R9, 0x7632, R0 ;  /* 0x0000763209007816 */ /* 0x000fe40000000000 */
[----:B------:R-:W3:Y:S01]  /*67e70*/  LDL.LU R9, [R1+0x2250] ;  /* 0x0022500001097983 */ /* 0x000ee20000300800 */
[----:B------:R-:W-:-:S02]  /*67e80*/  ISETP.GE.AND P3, PT, R27, UR23, PT ;  /* 0x000000171b007c0c */ /* 0x000fc4000bf66270 */
[----:B------:R-:W-:Y:S01]  /*67e90*/  ISETP.LT.AND P4, PT, R29, UR16, !P1 ;  /* 0x000000101d007c0c */ /* 0x000fe2000cf81270 */
[----:B------:R-:W2:Y:S01]  /*67ea0*/  LDL R27, [R1+0x21b8] ;  /* 0x0021b800011b7983 */ /* 0x000ea20000100800 */
[C---:B------:R-:W-:Y:S01]  /*67eb0*/  IMAD.WIDE R18, R3.reuse, 0x2, R6 ;  /* 0x0000000203127825 */ /* 0x040fe200078e0206 */
[----:B------:R-:W0:Y:S02]  /*67ec0*/  LDCU UR16, c[0x0][0x398] ;  /* 0x00007300ff1077ac */ /* 0x000e240008000800 */
[----:B------:R1:W-:Y:S01]  /*67ed0*/  @P2 STG.E.U16 desc[UR8][R16.64], R26 ;  /* 0x0000001a10002986 */ /* 0x0003e2000c101508 */
[----:B------:R-:W0:Y:S03]  /*67ee0*/  LDCU UR23, c[0x0][0x398] ;  /* 0x00007300ff1777ac */ /* 0x000e260008000800 */
[----:B-1----:R-:W2:Y:S04]  /*67ef0*/  LDL.LU R17, [R1+0x2f8] ;  /* 0x0002f80001117983 */ /* 0x002ea80000300800 */
[----:B------:R-:W3:Y:S04]  /*67f00*/  LDL R26, [R1+0x318] ;  /* 0x00031800011a7983 */ /* 0x000ee80000100800 */
[----:B--2---:R1:W-:Y:S04]  /*67f10*/  @P4 STG.E.U16 desc[UR8][R18.64], R17 ;  /* 0x0000001112004986 */ /* 0x0043e8000c101508 */
[----:B------:R2:W-:Y:S04]  /*67f20*/  @P5 STG.E.U16 desc[UR8][R24.64], R0 ;  /* 0x0000000018005986 */ /* 0x0005e8000c101508 */
[----:B-1----:R-:W4:Y:S01]  /*67f30*/  LDL R18, [R1+0x21c8] ;  /* 0x0021c80001127983 */ /* 0x002f220000100800 */
[----:B---3--:R-:W-:-:S03]  /*67f40*/  IMAD.WIDE R16, R3, 0x2, R8 ;  /* 0x0000000203107825 */ /* 0x008fc600078e0208 */
[----:B------:R-:W3:Y:S04]  /*67f50*/  LDL.LU R19, [R1+0x328] ;  /* 0x0003280001137983 */ /* 0x000ee80000300800 */
[----:B--2---:R-:W2:Y:S04]  /*67f60*/  LDL R25, [R1+0x21d0] ;  /* 0x0021d00001197983 */ /* 0x004ea80000100800 */
[----:B------:R1:W-:Y:S04]  /*67f70*/  STL [R1+0x224c], R8 ;  /* 0x00224c0801007387 */ /* 0x0003e80000100800 */
[----:B-1----:R-:W2:Y:S04]  /*67f80*/  LDL R8, [R1+0x21cc] ;  /* 0x0021cc0001087983 */ /* 0x002ea80000100800 */
[----:B------:R1:W-:Y:S04]  /*67f90*/  STL [R1+0x2248], R9 ;  /* 0x0022480901007387 */ /* 0x0003e80000100800 */
[----:B-1----:R-:W4:Y:S04]  /*67fa0*/  LDL.LU R9, [R1+0x2cc] ;  /* 0x0002cc0001097983 */ /* 0x002f280000300800 */
[----:B---3--:R1:W-:Y:S01]  /*67fb0*/  @P6 STG.E.U16 desc[UR8][R16.64], R19 ;  /* 0x0000001310006986 */ /* 0x0083e2000c101508 */
[----:B------:R-:W-:-:S02]  /*67fc0*/  PRMT R0, R19, 0x7632, R0 ;  /* 0x0000763213007816 */ /* 0x000fc40000000000 */
[----:B--2---:R-:W-:Y:S01]  /*67fd0*/  ISETP.LT.AND P2, PT, R8, UR24, !P1 ;  /* 0x0000001808007c0c */ /* 0x004fe2000cf41270 */
[----:B-1----:R-:W-:Y:S01]  /*67fe0*/  IMAD.WIDE R16, R3, 0x2, R22 ;  /* 0x0000000203107825 */ /* 0x002fe200078e0216 */
[----:B------:R-:W-:Y:S01]  /*67ff0*/  ISETP.LT.AND P4, PT, R25, UR38, !P1 ;  /* 0x0000002619007c0c */ /* 0x000fe2000cf81270 */
[----:B------:R-:W1:Y:S10]  /*68000*/  LDCU UR24, c[0x0][0x398] ;  /* 0x00007300ff1877ac */ /* 0x000e740008000800 */
[----:B------:R2:W-:Y:S04]  /*68010*/  @P2 STG.E.U16 desc[UR8][R16.64], R0 ;  /* 0x0000000010002986 */ /* 0x0005e8000c101508 */
[----:B--2---:R-:W2:Y:S01]  /*68020*/  LDL.LU R16, [R1+0x318] ;  /* 0x0003180001107983 */ /* 0x004ea20000300800 */
[----:B----4-:R-:W-:Y:S01]  /*68030*/  ISETP.LT.AND P5, PT, R18, UR39, !P1 ;  /* 0x0000002712007c0c */ /* 0x010fe2000cfa1270 */
[C---:B------:R-:W-:Y:S01]  /*68040*/  IMAD.WIDE R18, R3.reuse, 0x2, R20 ;  /* 0x0000000203127825 */ /* 0x040fe200078e0214 */
[----:B------:R-:W-:Y:S01]  /*68050*/  PRMT R28, R26, 0x7632, R28 ;  /* 0x000076321a1c7816 */ /* 0x000fe2000000001c */
[----:B------:R-:W3:Y:S02]  /*68060*/  LDL.LU R17, [R1+0x308] ;  /* 0x0003080001117983 */ /* 0x000ee40000300800 */
[----:B------:R-:W-:Y:S01]  /*68070*/  IMAD.WIDE R24, R3, 0x2, R12 ;  /* 0x0000000203187825 */ /* 0x000fe200078e020c */
[----:B------:R-:W-:-:S02]  /*68080*/  ISETP.LT.AND P6, PT, R2, UR42, !P1 ;  /* 0x0000002a02007c0c */ /* 0x000fc4000cfc1270 */
[----:B------:R-:W-:Y:S01]  /*68090*/  ISETP.LT.AND P1, PT, R27, UR22, !P1 ;  /* 0x000000161b007c0c */ /* 0x000fe2000cf21270 */
[----:B--2---:R2:W-:Y:S01]  /*680a0*/  @P4 STG.E.U16 desc[UR8][R18.64], R16 ;  /* 0x0000001012004986 */ /* 0x0045e2000c101508 */
[----:B------:R-:W-:Y:S01]  /*680b0*/  IMAD.WIDE R26, R3, 0x2, R10 ;  /* 0x00000002031a7825 */ /* 0x000fe200078e020a */
[----:B------:R-:W-:Y:S01]  /*680c0*/  ISETP.LT.AND P2, PT, R29, UR27, !P3 ;  /* 0x0000001b1d007c0c */ /* 0x000fe2000df41270 */
[----:B------:R-:W4:Y:S01]  /*680d0*/  LDCU UR22, c[0x0][0x398] ;  /* 0x00007300ff1677ac */ /* 0x000f220008000800 */
[----:B------:R0:W-:Y:S01]  /*680e0*/  @P5 STG.E.U16 desc[UR8][R24.64], R28 ;  /* 0x0000001c18005986 */ /* 0x0001e2000c101508 */
[----:B---3--:R-:W-:Y:S01]  /*680f0*/  PRMT R0, R17, 0x7632, R0 ;  /* 0x0000763211007816 */ /* 0x008fe20000000000 */
[----:B------:R-:W3:Y:S02]  /*68100*/  LDCU UR27, c[0x0][0x398] ;  /* 0x00007300ff1b77ac */ /* 0x000ee40008000800 */
[----:B--2---:R-:W2:Y:S04]  /*68110*/  LDL R18, [R1+0xd94] ;  /* 0x000d940001127983 */ /* 0x004ea80000100800 */
[----:B0-----:R-:W2:Y:S04]  /*68120*/  LDL R25, [R1+0x21c4] ;  /* 0x0021c40001197983 */ /* 0x001ea80000100800 */
[----:B------:R-:W3:Y:S04]  /*68130*/  LDL R19, [R1+0x21c0] ;  /* 0x0021c00001137983 */ /* 0x000ee80000100800 */
[----:B------:R0:W-:Y:S01]  /*68140*/  @P6 STG.E.U16 desc[UR8][R26.64], R17 ;  /* 0x000000111a006986 */ /* 0x0001e2000c101508 */
[----:B------:R-:W-:-:S03]  /*68150*/  ISETP.LT.AND P6, PT, R8, UR33, !P3 ;  /* 0x0000002108007c0c */ /* 0x000fc6000dfc1270 */
[----:B------:R-:W-:Y:S01]  /*68160*/  STL [R1+0x222c], R28 ;  /* 0x00222c1c01007387 */ /* 0x000fe20000100800 */
[----:B0-----:R-:W-:-:S04]  /*68170*/  IMAD.WIDE R16, R3, 0x2, R14 ;  /* 0x0000000203107825 */ /* 0x001fc800078e020e */
[----:B------:R-:W-:Y:S01]  /*68180*/  VIADD R3, R3, UR14 ;  /* 0x0000000e03037c36 */ /* 0x000fe20008000000 */
[----:B------:R0:W-:Y:S01]  /*68190*/  @P1 STG.E.U16 desc[UR8][R16.64], R0 ;  /* 0x0000000010001986 */ /* 0x0001e2000c101508 */
[----:B------:R-:W-:Y:S01]  /*681a0*/  PRMT R24, R9, 0x7632, R24 ;  /* 0x0000763209187816 */ /* 0x000fe20000000018 */
[----:B------:R-:W1:Y:S02]  /*681b0*/  LDCU UR14, c[0x0][0x398] ;  /* 0x00007300ff0e77ac */ /* 0x000e640008000800 */
[----:B------:R4:W-:Y:S04]  /*681c0*/  STL [R1+0x2230], R26 ;  /* 0x0022301a01007387 */ /* 0x0009e80000100800 */
[----:B------:R-:W3:Y:S01]  /*681d0*/  LDL R27, [R1+0x21d0] ;  /* 0x0021d000011b7983 */ /* 0x000ee20000100800 */
[----:B0-----:R-:W-:-:S03]  /*681e0*/  IMAD.WIDE R16, R3, 0x2, R6 ;  /* 0x0000000203107825 */ /* 0x001fc600078e0206 */
[----:B----4-:R-:W4:Y:S04]  /*681f0*/  LDL R26, [R1+0x21c8] ;  /* 0x0021c800011a7983 */ /* 0x010f280000100800 */
[----:B------:R0:W-:Y:S01]  /*68200*/  @P2 STG.E.U16 desc[UR8][R16.64], R9 ;  /* 0x0000000910002986 */ /* 0x0001e2000c101508 */
[----:B--2---:R-:W-:Y:S01]  /*68210*/  ISETP.LT.AND P4, PT, R25, UR28, !P3 ;  /* 0x0000001c19007c0c */ /* 0x004fe2000df81270 */
[----:B------:R-:W-:Y:S02]  /*68220*/  VIADD R0, R18, 0x37 ;  /* 0x0000003712007836 */ /* 0x000fe40000000000 */
[----:B------:R-:W2:Y:S01]  /*68230*/  LDL R25, [R1+0x21b8] ;  /* 0x0021b80001197983 */ /* 0x000ea20000100800 */
[----:B------:R-:W1:Y:S01]  /*68240*/  LDCU UR28, c[0x0][0x398] ;  /* 0x00007300ff1c77ac */ /* 0x000e620008000800 */
[----:B---3--:R-:W-:Y:S01]  /*68250*/  ISETP.LT.AND P5, PT, R19, UR31, !P3 ;  /* 0x0000001f13007c0c */ /* 0x008fe2000dfa1270 */
[----:B------:R-:W-:Y:S01]  /*68260*/  IMAD.WIDE R18, R3, 0x2, R4 ;  /* 0x0000000203127825 */ /* 0x000fe200078e0204 */
[----:B------:R-:W3:Y:S01]  /*68270*/  LDL.LU R28, [R1+0x40c] ;  /* 0x00040c00011c7983 */ /* 0x000ee20000300800 */
[----:B------:R-:W-:Y:S01]  /*68280*/  ISETP.GE.AND P1, PT, R0, UR21, PT ;  /* 0x0000001500007c0c */ /* 0x000fe2000bf26270 */
[----:B------:R-:W1:Y:S02]  /*68290*/  LDCU UR21, c[0x0][0x398] ;  /* 0x00007300ff1577ac */ /* 0x000e640008000800 */
[----:B------:R-:W2:Y:S01]  /*682a0*/  LDL.LU R8, [R1+0x224c] ;  /* 0x00224c0001087983 */ /* 0x000ea20000300800 */
[----:B------:R-:W1:Y:S03]  /*682b0*/  LDCU UR31, c[0x0][0x398] ;  /* 0x00007300ff1f77ac */ /* 0x000e660008000800 */
[----:B0-----:R-:W2:Y:S04]  /*682c0*/  LDL.LU R9, [R1+0x2248] ;  /* 0x0022480001097983 */ /* 0x001ea80000300800 */
[----:B------:R0:W-:Y:S04]  /*682d0*/  @P4 STG.E.U16 desc[UR8][R18.64], R24 ;  /* 0x0000001812004986 */ /* 0x0001e8000c101508 */
[----:B0-----:R-:W3:Y:S01]  /*682e0*/  LDL.LU R24, [R1+0x2dc] ;  /* 0x0002dc0001187983 */ /* 0x001ee20000300800 */
[----:B------:R-:W-:Y:S01]  /*682f0*/  ISETP.LT.AND P2, PT, R27, UR35, !P3 ;  /* 0x000000231b007c0c */ /* 0x000fe2000df41270 */
[----:B------:R-:W-:-:S02]  /*68300*/  IMAD.WIDE R18, R3, 0x2, R22 ;  /* 0x0000000203127825 */ /* 0x000fc400078e0216 */
[----:B------:R0:W-:Y:S04]  /*68310*/  STL [R1+0x2240], R27 ;  /* 0x0022401b01007387 */ /* 0x0001e80000100800 */
[----:B0-----:R-:W4:Y:S01]  /*68320*/  LDL.LU R27, [R1+0x2fc] ;  /* 0x0002fc00011b7983 */ /* 0x001f220000300800 */
[----:B--2---:R-:W-:-:S03]  /*68330*/  IMAD.WIDE R16, R3, 0x2, R8 ;  /* 0x0000000203107825 */ /* 0x004fc600078e0208 */
[----:B------:R0:W-:Y:S04]  /*68340*/  STL [R1+0x2244], R9 ;  /* 0x0022440901007387 */ /* 0x0001e80000100800 */
[----:B0-----:R-:W2:Y:S01]  /*68350*/  LDL R9, [R1+0x21cc] ;  /* 0x0021cc0001097983 */ /* 0x001ea20000100800 */
[----:B---3--:R-:W-:-:S03]  /*68360*/  PRMT R0, R24, 0x7632, R0 ;  /* 0x0000763218007816 */ /* 0x008fc60000000000 */
[----:B------:R0:W-:Y:S04]  /*68370*/  @P5 STG.E.U16 desc[UR8][R16.64], R24 ;  /* 0x0000001810005986 */ /* 0x0001e8000c101508 */
[----:B------:R-:W-:Y:S01]  /*68380*/  @P6 STG.E.U16 desc[UR8][R18.64], R0 ;  /* 0x0000000012006986 */ /* 0x000fe2000c101508 */
[----:B0-----:R-:W-:-:S05]  /*68390*/  IMAD.WIDE R16, R3, 0x2, R20 ;  /* 0x0000000203107825 */ /* 0x001fca00078e0214 */
[----:B------:R0:W-:Y:S04]  /*683a0*/  @P2 STG.E.U16 desc[UR8][R16.64], R28 ;  /* 0x0000001c10002986 */ /* 0x0001e8000c101508 */
[----:B0-----:R-:W3:Y:S01]  /*683b0*/  LDL.LU R17, [R1+0x2ec] ;  /* 0x0002ec0001117983 */ /* 0x001ee20000300800 */
[----:B----4-:R-:W-:Y:S02]  /*683c0*/  ISETP.LT.AND P4, PT, R26, UR29, !P3 ;  /* 0x0000001d1a007c0c */ /* 0x010fe4000df81270 */
[----:B------:R-:W-:Y:S01]  /*683d0*/  ISETP.LT.AND P5, PT, R2, UR20, !P3 ;  /* 0x0000001402007c0c */ /* 0x000fe2000dfa1270 */
[----:B------:R-:W-:Y:S01]  /*683e0*/  IMAD.WIDE R18, R3, 0x2, R12 ;  /* 0x0000000203127825 */ /* 0x000fe200078e020c */
[----:B------:R-:W-:Y:S01]  /*683f0*/  PRMT R0, R28, 0x7632, R0 ;  /* 0x000076321c007816 */ /* 0x000fe20000000000 */
[----:B------:R-:W0:Y:S01]  /*68400*/  LDCU UR29, c[0x0][0x398] ;  /* 0x00007300ff1d77ac */ /* 0x000e220008000800 */
[----:B------:R-:W-:Y:S01]  /*68410*/  ISETP.LT.AND P3, PT, R25, UR25, !P3 ;  /* 0x0000001919007c0c */ /* 0x000fe2000df61270 */
[----:B------:R-:W-:Y:S01]  /*68420*/  IMAD.WIDE R24, R3, 0x2, R10 ;  /* 0x0000000203187825 */ /* 0x000fe200078e020a */
[----:B------:R-:W4:Y:S01]  /*68430*/  LDL.LU R28, [R1+0x32c] ;  /* 0x00032c00011c7983 */ /* 0x000f220000300800 */
[----:B------:R-:W-:Y:S01]  /*68440*/  ISETP.LT.AND P2, PT, R29, UR18, !P1 ;  /* 0x000000121d007c0c */ /* 0x000fe2000cf41270 */
[----:B------:R-:W0:Y:S03]  /*68450*/  LDCU UR25, c[0x0][0x398] ;  /* 0x00007300ff1977ac */ /* 0x000e260008000800 */
[----:B------:R1:W-:Y:S01]  /*68460*/  @P4 STG.E.U16 desc[UR8][R18.64], R0 ;  /* 0x0000000012004986 */ /* 0x0003e2000c101508 */
[----:B------:R-:W0:Y:S01]  /*68470*/  LDCU UR20, c[0x0][0x398] ;  /* 0x00007300ff1477ac */ /* 0x000e220008000800 */
[----:B------:R-:W0:Y:S02]  /*68480*/  LDCU UR18, c[0x0][0x398] ;  /* 0x00007300ff1277ac */ /* 0x000e240008000800 */
[----:B-1----:R-:W4:Y:S04]  /*68490*/  LDL R19, [R1+0x21c0] ;  /* 0x0021c00001137983 */ /* 0x002f280000100800 */
[----:B------:R-:W4:Y:S04]  /*684a0*/  LDL R18, [R1+0xd94] ;  /* 0x000d940001127983 */ /* 0x000f280000100800 */
[----:B---3--:R1:W-:Y:S04]  /*684b0*/  @P5 STG.E.U16 desc[UR8][R24.64], R17 ;  /* 0x0000001118005986 */ /* 0x0083e8000c101508 */
[----:B-1----:R-:W3:Y:S01]  /*684c0*/  LDL R25, [R1+0x21c4] ;  /* 0x0021c40001197983 */ /* 0x002ee20000100800 */
[----:B------:R-:W-:Y:S01]  /*684d0*/  PRMT R0, R17, 0x7632, R0 ;  /* 0x0000763211007816 */ /* 0x000fe20000000000 */
[----:B------:R-:W-:-:S04]  /*684e0*/  IMAD.WIDE R16, R3, 0x2, R14 ;  /* 0x0000000203107825 */ /* 0x000fc800078e020e */
[----:B------:R-:W-:Y:S01]  /*684f0*/  VIADD R3, R3, UR6 ;  /* 0x0000000603037c36 */ /* 0x000fe20008000000 */
[----:B------:R1:W-:Y:S01]  /*68500*/  @P3 STG.E.U16 desc[UR8][R16.64], R0 ;  /* 0x0000000010003986 */ /* 0x0003e2000c101508 */
[----:B--2---:R-:W-:Y:S01]  /*68510*/  ISETP.LT.AND P6, PT, R9, UR16, !P1 ;  /* 0x0000001009007c0c */ /* 0x004fe2000cfc1270 */
[----:B------:R-:W2:Y:S02]  /*68520*/  LDCU UR6, c[0x0][0x3b8] ;  /* 0x00007700ff0677ac */ /* 0x000ea40008000800 */
[----:B------:R0:W-:Y:S01]  /*68530*/  STL [R1+0x223c], R15 ;  /* 0x00223c0f01007387 */ /* 0x0001e20000100800 */
[----:B------:R-:W-:Y:S01]  /*68540*/  PRMT R24, R27, 0x7632, R24 ;  /* 0x000076321b187816 */ /* 0x000fe20000000018 */
[----:B------:R-:W0:Y:S01]  /*68550*/  LDCU UR16, c[0x0][0x398] ;  /* 0x00007300ff1077ac */ /* 0x000e220008000800 */
[----:B-1----:R-:W-:-:S05]  /*68560*/  IMAD.WIDE R16, R3, 0x2, R6 ;  /* 0x0000000203107825 */ /* 0x002fca00078e0206 */
[----:B------:R1:W-:Y:S01]  /*68570*/  @P2 STG.E.U16 desc[UR8][R16.64], R27 ;  /* 0x0000001b10002986 */ /* 0x0003e2000c101508 */
[----:B---3--:R-:W-:Y:S02]  /*68580*/  ISETP.LT.AND P4, PT, R25, UR26, !P1 ;  /* 0x0000001a19007c0c */ /* 0x008fe4000cf81270 */
[----:B----4-:R-:W-:Y:S01]  /*68590*/  ISETP.LT.AND P5, PT, R19, UR30, !P1 ;  /* 0x0000001e13007c0c */ /* 0x010fe2000cfa1270 */
[----:B------:R-:W3:Y:S01]  /*685a0*/  LDL R25, [R1+0x21b8] ;  /* 0x0021b80001197983 */ /* 0x000ee20000100800 */
[----:B------:R-:W-:Y:S01]  /*685b0*/  VIADD R0, R18, 0x38 ;  /* 0x0000003812007836 */ /* 0x000fe20000000000 */
[----:B------:R-:W4:Y:S02]  /*685c0*/  LDCU UR26, c[0x0][0x398] ;  /* 0x00007300ff1a77ac */ /* 0x000f240008000800 */
[----:B0-----:R-:W2:Y:S04]  /*685d0*/  LDL.LU R15, [R1+0x31c] ;  /* 0x00031c00010f7983 */ /* 0x001ea80000300800 */
[----:B------:R-:W2:Y:S04]  /*685e0*/  LDL.LU R9, [R1+0x2244] ;  /* 0x0022440001097983 */ /* 0x000ea80000300800 */
[----:B-1----:R-:W3:Y:S01]  /*685f0*/  LDL.LU R27, [R1+0x2240] ;  /* 0x00224000011b7983 */ /* 0x002ee20000300800 */
[----:B------:R-:W-:Y:S01]  /*68600*/  IMAD.WIDE R18, R3, 0x2, R4 ;  /* 0x0000000203127825 */ /* 0x000fe200078e0204 */
[----:B------:R-:W-:Y:S01]  /*68610*/  ISETP.GE.AND P3, PT, R0, UR19, PT ;  /* 0x0000001300007c0c */ /* 0x000fe2000bf66270 */
[----:B------:R-:W0:Y:S01]  /*68620*/  LDCU UR19, c[0x0][0x398] ;  /* 0x00007300ff1377ac */ /* 0x000e220008000800 */
[----:B------:R-:W-:-:S02]  /*68630*/  PRMT R0, R28, 0x7632, R0 ;  /* 0x000076321c007816 */ /* 0x000fc40000000000 */
[----:B------:R1:W-:Y:S02]  /*68640*/  @P4 STG.E.U16 desc[UR8][R18.64], R24 ;  /* 0x0000001812004986 */ /* 0x0003e4000c101508 */
[----:B-1----:R-:W-:-:S04]  /*68650*/  IMAD.WIDE R18, R3, 0x2, R22 ;  /* 0x0000000203127825 */ /* 0x002fc800078e0216 */
[----:B--2---:R-:W-:Y:S01]  /*68660*/  IMAD.WIDE R16, R3, 0x2, R8 ;  /* 0x0000000203107825 */ /* 0x004fe200078e0208 */
[----:B---3--:R-:W-:-:S04]  /*68670*/  ISETP.LT.AND P2, PT, R27, UR23, !P1 ;  /* 0x000000171b007c0c */ /* 0x008fc8000cf41270 */
[----:B------:R1:W-:Y:S04]  /*68680*/  @P5 STG.E.U16 desc[UR8][R16.64], R28 ;  /* 0x0000001c10005986 */ /* 0x0003e8000c101508 */
[----:B------:R2:W-:Y:S01]  /*68690*/  STL [R1+0x2234], R27 ;  /* 0x0022341b01007387 */ /* 0x0005e20000100800 */
[----:B------:R-:W-:Y:S01]  /*686a0*/  ISETP.LT.AND P4, PT, R26, UR32, !P1 ;  /* 0x000000201a007c0c */ /* 0x000fe2000cf81270 */
[----:B------:R-:W3:Y:S02]  /*686b0*/  LDCU UR23, c[0x0][0x398] ;  /* 0x00007300ff1777ac */ /* 0x000ee40008000800 */
[----:B------:R0:W-:Y:S01]  /*686c0*/  @P6 STG.E.U16 desc[UR8][R18.64], R0 ;  /* 0x0000000012006986 */ /* 0x0001e2000c101508 */
[----:B-1----:R-:W-:-:S03]  /*686d0*/  IMAD.WIDE R16, R3, 0x2, R20 ;  /* 0x0000000203107825 */ /* 0x002fc600078e0214 */
[----:B--2---:R-:W2:Y:S04]  /*686e0*/  LDL.LU R27, [R1+0x330] ;  /* 0x00033000011b7983 */ /* 0x004ea80000300800 */
[----:B------:R1:W-:Y:S01]  /*686f0*/  STL [R1+0x2238], R9 ;  /* 0x0022380901007387 */ /* 0x0003e20000100800 */
[----:B0-----:R-:W-:-:S03]  /*68700*/  PRMT R0, R15, 0x7632, R0 ;  /* 0x000076320f007816 */ /* 0x001fc60000000000 */
[----:B------:R0:W-:Y:S04]  /*68710*/  @P2 STG.E.U16 desc[UR8][R16.64], R15 ;  /* 0x0000000f10002986 */ /* 0x0001e8000c101508 */
[----:B-1----:R-:W2:Y:S04]  /*68720*/  LDL R9, [R1+0x21cc] ;  /* 0x0021cc0001097983 */ /* 0x002ea80000100800 */
[----:B------:R-:W2:Y:S04]  /*68730*/  LDL.LU R28, [R1+0x350] ;  /* 0x00035000011c7983 */ /* 0x000ea80000300800 */
[----:B0-----:R-:W2:Y:S04]  /*68740*/  LDL.LU R15, [R1+0x223c] ;  /* 0x00223c00010f7983 */ /* 0x001ea80000300800 */
[----:B------:R-:W2:Y:S01]  /*68750*/  LDL.LU R17, [R1+0x30c] ;  /* 0x00030c0001117983 */ /* 0x000ea20000300800 */
[----:B------:R-:W-:Y:S01]  /*68760*/  ISETP.LT.AND P5, PT, R2, UR24, !P1 ;  /* 0x0000001802007c0c */ /* 0x000fe2000cfa1270 */
[----:B------:R-:W-:Y:S01]  /*68770*/  IMAD.WIDE R18, R3, 0x2, R12 ;  /* 0x0000000203127825 */ /* 0x000fe200078e020c */
[----:B------:R-:W-:Y:S01]  /*68780*/  ISETP.LT.AND P1, PT, R25, UR22, !P1 ;  /* 0x0000001619007c0c */ /* 0x000fe2000cf21270 */
[----:B------:R-:W0:Y:S02]  /*68790*/  LDCU UR24, c[0x0][0x398] ;  /* 0x00007300ff1877ac */ /* 0x000e240008000800 */
[----:B------:R-:W-:Y:S01]  /*687a0*/  IMAD.WIDE R24, R3, 0x2, R10 ;  /* 0x0000000203187825 */ /* 0x000fe200078e020a */
[----:B------:R1:W-:Y:S01]  /*687b0*/  @P4 STG.E.U16 desc[UR8][R18.64], R0 ;  /* 0x0000000012004986 */ /* 0x0003e2000c101508 */
[----:B------:R-:W0:Y:S03]  /*687c0*/  LDCU UR22, c[0x0][0x398] ;  /* 0x00007300ff1677ac */ /* 0x000e260008000800 */
[----:B-1----:R-:W3:Y:S04]  /*687d0*/  LDL R19, [R1+0x21c0] ;  /* 0x0021c00001137983 */ /* 0x002ee80000100800 */
[----:B------:R-:W3:Y:S04]  /*687e0*/  LDL R18, [R1+0xd94] ;  /* 0x000d940001127983 */ /* 0x000ee80000100800 */
[----:B--2---:R1:W-:Y:S04]  /*687f0*/  @P5 STG.E.U16 desc[UR8][R24.64], R17 ;  /* 0x0000001118005986 */ /* 0x0043e8000c101508 */
[----:B-1----:R-:W2:Y:S01]  /*68800*/  LDL R25, [R1+0x21c4] ;  /* 0x0021c40001197983 */ /* 0x002ea20000100800 */
[----:B------:R-:W-:-:S02]  /*68810*/  ISETP.LT.AND P5, PT, R9, UR28, !P3 ;  /* 0x0000001c09007c0c */ /* 0x000fc4000dfa1270 */
[----:B------:R-:W-:Y:S01]  /*68820*/  ISETP.LT.AND P4, PT, R29, UR14, !P3 ;  /* 0x0000000e1d007c0c */ /* 0x000fe2000df81270 */
[----:B------:R-:W1:Y:S01]  /*68830*/  LDCU UR14, c[0x0][0x398] ;  /* 0x00007300ff0e77ac */ /* 0x000e620008000800 */
[----:B------:R-:W-:Y:S01]  /*68840*/  PRMT R0, R17, 0x7632, R0 ;  /* 0x0000763211007816 */ /* 0x000fe20000000000 */
[----:B------:R-:W-:Y:S01]  /*68850*/  IMAD.WIDE R16, R3, 0x2, R14 ;  /* 0x0000000203107825 */ /* 0x000fe200078e020e */
[----:B--2---:R-:W-:-:S03]  /*68860*/  ISETP.LT.AND P6, PT, R25, UR27, !P3 ;  /* 0x0000001b19007c0c */ /* 0x004fc6000dfc1270 */
[----:B------:R-:W-:Y:S01]  /*68870*/  VIADD R3, R3, UR12 ;  /* 0x0000000c03037c36 */ /* 0x000fe20008000000 */
[----:B------:R-:W2:Y:S01]  /*68880*/  LDL R25, [R1+0x21b8] ;  /* 0x0021b80001197983 */ /* 0x000ea20000100800 */
[----:B---3--:R-:W-:Y:S01]  /*68890*/  ISETP.LT.AND P2, PT, R19, UR21, !P3 ;  /* 0x0000001513007c0c */ /* 0x008fe2000df41270 */
[----:B------:R-:W3:Y:S02]  /*688a0*/  LDCU UR21, c[0x0][0x398] ;  /* 0x00007300ff1577ac */ /* 0x000ee40008000800 */
[----:B------:R-:W2:Y:S01]  /*688b0*/  LDL.LU R9, [R1+0x2238] ;  /* 0x0022380001097983 */ /* 0x000ea20000300800 */
[----:B------:R-:W-:Y:S01]  /*688c0*/  PRMT R24, R27, 0x7632, R24 ;  /* 0x000076321b187816 */ /* 0x000fe20000000018 */
[----:B------:R-:W0:Y:S02]  /*688d0*/  LDCU UR12, c[0x0][0x3b8] ;  /* 0x00007700ff0c77ac */ /* 0x000e240008000800 */
[----:B------:R1:W-:Y:S01]  /*688e0*/  @P1 STG.E.U16 desc[UR8][R16.64], R0 ;  /* 0x0000000010001986 */ /* 0x0003e2000c101508 */
[----:B------:R-:W0:Y:S01]  /*688f0*/  LDCU UR27, c[0x0][0x398] ;  /* 0x00007300ff1b77ac */ /* 0x000e220008000800 */
[----:B-1----:R-:W-:-:S04]  /*68900*/  IMAD.WIDE R16, R3, 0x2, R6 ;  /* 0x0000000203107825 */ /* 0x002fc800078e0206 */
[----:B------:R-:W-:Y:S01]  /*68910*/  VIADD R0, R18, 0x39 ;  /* 0x0000003912007836 */ /* 0x000fe20000000000 */
[----:B------:R1:W-:Y:S01]  /*68920*/  @P4 STG.E.U16 desc[UR8][R16.64], R27 ;  /* 0x0000001b10004986 */ /* 0x0003e2000c101508 */
[C---:B------:R-:W-:Y:S01]  /*68930*/  IMAD.WIDE R18, R3.reuse, 0x2, R4 ;  /* 0x0000000203127825 */ /* 0x040fe200078e0204 */
[----:B------:R-:W-:Y:S01]  /*68940*/  ISETP.LT.AND P4, PT, R26, UR25, !P3 ;  /* 0x000000191a007c0c */ /* 0x000fe2000df81270 */
[----:B------:R-:W0:Y:S01]  /*68950*/  LDCU UR25, c[0x0][0x398] ;  /* 0x00007300ff1977ac */ /* 0x000e220008000800 */
[----:B------:R-:W-:Y:S02]  /*68960*/  ISETP.GE.AND P1, PT, R0, UR5, PT ;  /* 0x0000000500007c0c */ /* 0x000fe4000bf26270 */
[----:B------:R-:W-:Y:S01]  /*68970*/  @P6 STG.E.U16 desc[UR8][R18.64], R24 ;  /* 0x0000001812006986 */ /* 0x000fe2000c101508 */
[----:B------:R-:W-:Y:S01]  /*68980*/  PRMT R0, R28, 0x7632, R0 ;  /* 0x000076321c007816 */ /* 0x000fe20000000000 */
[----:B------:R-:W0:Y:S02]  /*68990*/  LDCU UR5, c[0x0][0x3b8] ;  /* 0x00007700ff0577ac */ /* 0x000e240008000800 */
[----:B-1----:R-:W3:Y:S04]  /*689a0*/  LDL.LU R27, [R1+0x2234] ;  /* 0x00223400011b7983 */ /* 0x002ee80000300800 */
[----:B------:R-:W3:Y:S01]  /*689b0*/  LDL.LU R26, [R1+0x2230] ;  /* 0x00223000011a7983 */ /* 0x000ee20000300800 */
[----:B--2---:R-:W-:-:S05]  /*689c0*/  IMAD.WIDE R16, R3, 0x2, R8 ;  /* 0x0000000203107825 */ /* 0x004fca00078e0208 */
[----:B------:R1:W-:Y:S04]  /*689d0*/  @P2 STG.E.U16 desc[UR8][R16.64], R28 ;  /* 0x0000001c10002986 */ /* 0x0003e8000c101508 */
[----:B-1----:R-:W2:Y:S04]  /*689e0*/  LDL.LU R28, [R1+0x222c] ;  /* 0x00222c00011c7983 */ /* 0x002ea80000300800 */
[----:B------:R-:W2:Y:S01]  /*689f0*/  LDL R17, [R1+0xd94] ;  /* 0x000d940001117983 */ /* 0x000ea20000100800 */
[----:B------:R-:W-:-:S05]  /*68a00*/  IMAD.WIDE R18, R3, 0x2, R22 ;  /* 0x0000000203127825 */ /* 0x000fca00078e0216 */
[----:B------:R2:W-:Y:S01]  /*68a10*/  @P5 STG.E.U16 desc[UR8][R18.64], R0 ;  /* 0x0000000012005986 */ /* 0x0005e2000c101508 */
[----:B------:R-:W-:-:S03]  /*68a20*/  ISETP.LT.AND P5, PT, R2, UR29, !P3 ;  /* 0x0000001d02007c0c */ /* 0x000fc6000dfa1270 */
[----:B------:R-:W4:Y:S04]  /*68a30*/  LDL.LU R2, [R1+0x2228] ;  /* 0x0022280001027983 */ /* 0x000f280000300800 */
[----:B------:R1:W-:Y:S01]  /*68a40*/  STL [R1+0x221c], R21 ;  /* 0x00221c1501007387 */ /* 0x0003e20000100800 */
[----:B--2---:R-:W-:Y:S02]  /*68a50*/  VIADD R0, R17, 0x3a ;  /* 0x0000003a11007836 */ /* 0x004fe40000000000 */
[----:B------:R-:W-:Y:S02]  /*68a60*/  IMAD.WIDE R16, R3, 0x2, R20 ;  /* 0x0000000203107825 */ /* 0x000fe400078e0214 */
[----:B-1----:R-:W2:Y:S01]  /*68a70*/  LDL.LU R21, [R1+0x410] ;  /* 0x0004100001157983 */ /* 0x002ea20000300800 */
[----:B---3--:R-:W-:Y:S01]  /*68a80*/  ISETP.LT.AND P6, PT, R27, UR20, !P3 ;  /* 0x000000141b007c0c */ /* 0x008fe2000dfc1270 */
[----:B------:R-:W-:Y:S01]  /*68a90*/  IMAD.WIDE R18, R3, 0x2, R12 ;  /* 0x0000000203127825 */ /* 0x000fe200078e020c */
[----:B--2---:R-:W-:-:S11]  /*68aa0*/  PRMT R24, R21, 0x7632, R24 ;  /* 0x0000763215187816 */ /* 0x004fd60000000018 */
[----:B------:R1:W-:Y:S01]  /*68ab0*/  @P6 STG.E.U16 desc[UR8][R16.64], R21 ;  /* 0x0000001510006986 */ /* 0x0003e2000c101508 */
[----:B------:R-:W-:Y:S01]  /*68ac0*/  ISETP.GE.AND P2, PT, R0, UR17, PT ;  /* 0x0000001100007c0c */ /* 0x000fe2000bf46270 */
[----:B------:R-:W2:Y:S02]  /*68ad0*/  LDCU UR20, c[0x0][0x398] ;  /* 0x00007300ff1477ac */ /* 0x000ea40008000800 */
[----:B------:R3:W-:Y:S01]  /*68ae0*/  @P4 STG.E.U16 desc[UR8][R18.64], R24 ;  /* 0x0000001812004986 */ /* 0x0007e2000c101508 */
[----:B------:R-:W-:-:S03]  /*68af0*/  ISETP.LT.AND P4, PT, R29, UR18, !P1 ;  /* 0x000000121d007c0c */ /* 0x000fc6000cf81270 */
[----:B-1----:R-:W2:Y:S01]  /*68b00*/  LDL R21, [R1+0x360] ;  /* 0x0003600001157983 */ /* 0x002ea20000100800 */
[----:B------:R-:W-:Y:S01]  /*68b10*/  ISETP.LT.AND P3, PT, R25, UR31, !P3 ;  /* 0x0000001f19007c0c */ /* 0x000fe2000df61270 */
[C---:B------:R-:W-:Y:S01]  /*68b20*/  VIADD R0, R3.reuse, UR6 ;  /* 0x0000000603007c36 */ /* 0x040fe20008000000 */
[----:B------:R-:W1:Y:S01]  /*68b30*/  LDCU UR17, c[0x0][0x398] ;  /* 0x00007300ff1177ac */ /* 0x000e620008000800 */
[----:B------:R-:W2:Y:S04]  /*68b40*/  LDL.LU R29, [R1+0x2224] ;  /* 0x00222400011d7983 */ /* 0x000ea80000300800 */
[----:B----4-:R4:W0:Y:S01]  /*68b50*/  LDS.128 R16, [R2] ;  /* 0x0000000002107984 */ /* 0x0108220000000c00 */
[C---:B---3--:R-:W-:Y:S01]  /*68b60*/  IMAD.WIDE R24, R3.reuse, 0x2, R10 ;  /* 0x0000000203187825 */ /* 0x048fe200078e020a */
[----:B------:R-:W3:Y:S02]  /*68b70*/  LDCU UR6, c[0x0][0x398] ;  /* 0x00007300ff0677ac */ /* 0x000ee40008000800 */
[----:B------:R1:W-:Y:S01]  /*68b80*/  STL [R1+0x2218], R11 ;  /* 0x0022180b01007387 */ /* 0x0003e20000100800 */
[----:B------:R-:W0:Y:S01]  /*68b90*/  LDCU UR18, c[0x0][0x398] ;  /* 0x00007300ff1277ac */ /* 0x000e220008000800 */
[----:B----4-:R-:W-:-:S02]  /*68ba0*/  IMAD.WIDE R2, R3, 0x2, R14 ;  /* 0x0000000203027825 */ /* 0x010fc400078e020e */
[----:B-1----:R-:W4:Y:S04]  /*68bb0*/  LDL.LU R11, [R1+0x340] ;  /* 0x00034000010b7983 */ /* 0x002f280000300800 */
[----:B0-----:R0:W-:Y:S04]  /*68bc0*/  STL [R1+0x2208], R17 ;  /* 0x0022081101007387 */ /* 0x0011e80000100800 */
[----:B0-----:R-:W3:Y:S04]  /*68bd0*/  LDL R17, [R1+0xd94] ;  /* 0x000d940001117983 */ /* 0x001ee80000100800 */
[----:B------:R0:W-:Y:S04]  /*68be0*/  STL [R1+0x21fc], R18 ;  /* 0x0021fc1201007387 */ /* 0x0001e80000100800 */
[----:B0-----:R-:W3:Y:S04]  /*68bf0*/  LDL R18, [R1+0x21c8] ;  /* 0x0021c80001127983 */ /* 0x001ee80000100800 */
[----:B------:R0:W-:Y:S04]  /*68c00*/  STL [R1+0x21f8], R19 ;  /* 0x0021f81301007387 */ /* 0x0001e80000100800 */
[----:B0-----:R-:W3:Y:S01]  /*68c10*/  LDL.LU R19, [R1+0x21c4] ;  /* 0x0021c40001137983 */ /* 0x001ee20000300800 */
[----:B--2---:R-:W-:-:S03]  /*68c20*/  PRMT R26, R29, 0x7632, R26 ;  /* 0x000076321d1a7816 */ /* 0x004fc6000000001a */
[----:B------:R0:W-:Y:S04]  /*68c30*/  @P5 STG.E.U16 desc[UR8][R24.64], R29 ;  /* 0x0000001d18005986 */ /* 0x0001e8000c101508 */
[----:B------:R1:W-:Y:S04]  /*68c40*/  @P3 STG.E.U16 desc[UR8][R2.64], R26 ;  /* 0x0000001a02003986 */ /* 0x0003e8000c101508 */
[----:B0-----:R-:W2:Y:S04]  /*68c50*/  LDL.LU R29, [R1+0x2220] ;  /* 0x00222000011d7983 */ /* 0x001ea80000300800 */
[----:B-1----:R-:W4:Y:S04]  /*68c60*/  LDL R26, [R1+0x21c0] ;  /* 0x0021c000011a7983 */ /* 0x002f280000100800 */
[----:B------:R-:W4:Y:S04]  /*68c70*/  LDL R2, [R1+0x21cc] ;  /* 0x0021cc0001027983 */ /* 0x000f280000100800 */
[----:B------:R-:W4:Y:S01]  /*68c80*/  LDL.LU R3, [R1+0x370] ;  /* 0x0003700001037983 */ /* 0x000f220000300800 */
[----:B------:R-:W-:Y:S01]  /*68c90*/  IMAD.WIDE R24, R0, 0x2, R6 ;  /* 0x0000000200187825 */ /* 0x000fe200078e0206 */
[----:B---3--:R-:W-:Y:S01]  /*68ca0*/  ISETP.LT.AND P5, PT, R19, UR16, !P1 ;  /* 0x0000001013007c0c */ /* 0x008fe2000cfa1270 */
[----:B------:R-:W0:Y:S01]  /*68cb0*/  LDCU UR16, c[0x0][0x398] ;  /* 0x00007300ff1077ac */ /* 0x000e220008000800 */
[----:B--2---:R-:W-:-:S02]  /*68cc0*/  PRMT R29, R21, 0x7632, R29 ;  /* 0x00007632151d7816 */ /* 0x004fc4000000001d */
[----:B------:R-:W2:Y:S01]  /*68cd0*/  LDL.LU R21, [R1+0x221c] ;  /* 0x00221c0001157983 */ /* 0x000ea20000300800 */
[----:B----4-:R-:W-:-:S03]  /*68ce0*/  ISETP.LT.AND P6, PT, R2, UR23, !P1 ;  /* 0x0000001702007c0c */ /* 0x010fc6000cfc1270 */
[----:B------:R1:W-:Y:S01]  /*68cf0*/  @P4 STG.E.U16 desc[UR8][R24.64], R3 ;  /* 0x0000000318004986 */ /* 0x0003e2000c101508 */
[----:B------:R-:W-:Y:S01]  /*68d00*/  PRMT R28, R3, 0x7632, R28 ;  /* 0x00007632031c7816 */ /* 0x000fe2000000001c */
[----:B-1----:R-:W-:-:S05]  /*68d10*/  IMAD.WIDE R2, R0, 0x2, R4 ;  /* 0x0000000200027825 */ /* 0x002fca00078e0204 */
[----:B------:R1:W-:Y:S04]  /*68d20*/  @P5 STG.E.U16 desc[UR8][R2.64], R28 ;  /* 0x0000001c02005986 */ /* 0x0003e8000c101508 */
[----:B-1----:R-:W3:Y:S01]  /*68d30*/  LDL.LU R3, [R1+0x360] ;  /* 0x0003600001037983 */ /* 0x002ee20000300800 */
[----:B------:R-:W-:-:S03]  /*68d40*/  ISETP.LT.AND P5, PT, R18, UR24, !P1 ;  /* 0x0000001812007c0c */ /* 0x000fc6000cfa1270 */
[----:B------:R-:W4:Y:S01]  /*68d50*/  LDL R28, [R1+0x21b8] ;  /* 0x0021b800011c7983 */ /* 0x000f220000100800 */
[----:B------:R-:W-:Y:S01]  /*68d60*/  ISETP.LT.AND P3, PT, R26, UR19, !P1 ;  /* 0x000000131a007c0c */ /* 0x000fe2000cf61270 */
[C---:B------:R-:W-:Y:S01]  /*68d70*/  IMAD.WIDE R24, R0.reuse, 0x2, R8 ;  /* 0x0000000200187825 */ /* 0x040fe200078e0208 */
[----:B------:R-:W-:Y:S01]  /*68d80*/  ISETP.LT.AND P4, PT, R27, UR22, !P1 ;  /* 0x000000161b007c0c */ /* 0x000fe2000cf81270 */
[----:B------:R1:W-:Y:S01]  /*68d90*/  STL [R1+0x2214], R18 ;  /* 0x0022141201007387 */ /* 0x0003e20000100800 */
[----:B------:R-:W0:Y:S01]  /*68da0*/  LDCU UR19, c[0x0][0x398] ;  /* 0x00007300ff1377ac */ /* 0x000e220008000800 */
[----:B------:R-:W-:Y:S01]  /*68db0*/  IMAD.WIDE R26, R0, 0x2, R22 ;  /* 0x00000002001a7825 */ /* 0x000fe200078e0216 */
[----:B------:R-:W0:Y:S01]  /*68dc0*/  LDCU UR22, c[0x0][0x398] ;  /* 0x00007300ff1677ac */ /* 0x000e220008000800 */
[----:B-1----:R-:W2:Y:S06]  /*68dd0*/  LDL R18, [R1+0x21bc] ;  /* 0x0021bc0001127983 */ /* 0x002eac0000100800 */
[----:B---3--:R-:W-:Y:S04]  /*68de0*/  @P3 STG.E.U16 desc[UR8][R24.64], R3 ;  /* 0x0000000318003986 */ /* 0x008fe8000c101508 */
[----:B------:R1:W-:Y:S04]  /*68df0*/  @P6 STG.E.U16 desc[UR8][R26.64], R29 ;  /* 0x0000001d1a006986 */ /* 0x0003e8000c101508 */
[----:B-1----:R-:W3:Y:S01]  /*68e00*/  LDL R29, [R1+0xff4] ;  /* 0x000ff400011d7983 */ /* 0x002ee20000100800 */
[----:B------:R-:W-:-:S02]  /*68e10*/  VIADD R26, R17, 0x3b ;  /* 0x0000003b111a7836 */ /* 0x000fc40000000000 */
[----:B--2---:R-:W-:Y:S01]  /*68e20*/  IMAD.WIDE R2, R0, 0x2, R20 ;  /* 0x0000000200027825 */ /* 0x004fe200078e0214 */
[----:B------:R-:W-:Y:S02]  /*68e30*/  ISETP.LT.AND P6, PT, R18, UR26, !P1 ;  /* 0x0000001a12007c0c */ /* 0x000fe4000cfc1270 */
[----:B------:R-:W-:Y:S01]  /*68e40*/  ISETP.GE.AND P3, PT, R26, UR15, PT ;  /* 0x0000000f1a007c0c */ /* 0x000fe2000bf66270 */
[----:B------:R-:W2:Y:S01]  /*68e50*/  LDL R18, [R1+0x354] ;  /* 0x0003540001127983 */ /* 0x000ea20000100800 */
[----:B------:R-:W-:Y:S01]  /*68e60*/  PRMT R27, R11, 0x7632, R27 ;  /* 0x000076320b1b7816 */ /* 0x000fe2000000001b */
[----:B------:R-:W-:Y:S02]  /*68e70*/  IMAD.WIDE R24, R0, 0x2, R12 ;  /* 0x0000000200187825 */ /* 0x000fe400078e020c */
[----:B------:R1:W-:Y:S01]  /*68e80*/  @P4 STG.E.U16 desc[UR8][R2.64], R11 ;  /* 0x0000000b02004986 */ /* 0x0003e2000c101508 */
[----:B----4-:R-:W-:Y:S01]  /*68e90*/  ISETP.LT.AND P1, PT, R28, UR14, !P1 ;  /* 0x0000000e1c007c0c */ /* 0x010fe2000cf21270 */
[----:B------:R-:W4:Y:S02]  /*68ea0*/  LDCU UR15, c[0x0][0x398] ;  /* 0x00007300ff0f77ac */ /* 0x000f240008000800 */
[----:B------:R-:W2:Y:S04]  /*68eb0*/  LDL R26, [R1+0x21d0] ;  /* 0x0021d000011a7983 */ /* 0x000ea80000100800 */
[----:B------:R0:W-:Y:S01]  /*68ec0*/  @P5 STG.E.U16 desc[UR8][R24.64], R27 ;  /* 0x0000001b18005986 */ /* 0x0001e2000c101508 */
[----:B---3--:R-:W-:-:S03]  /*68ed0*/  ISETP.LT.AND P4, PT, R29, UR21, !P2 ;  /* 0x000000151d007c0c */ /* 0x008fc6000d781270 */
[----:B-1----:R-:W3:Y:S01]  /*68ee0*/  LDL.LU R11, [R1+0x2218] ;  /* 0x00221800010b7983 */ /* 0x002ee20000300800 */
[----:B------:R-:W-:Y:S01]  /*68ef0*/  ISETP.LT.AND P5, PT, R19, UR20, !P2 ;  /* 0x0000001413007c0c */ /* 0x000fe2000d7a1270 */
[C---:B------:R-:W-:Y:S01]  /*68f00*/  VIADD R28, R0.reuse, UR12 ;  /* 0x0000000c001c7c36 */ /* 0x040fe20008000000 */
[----:B------:R-:W1:Y:S01]  /*68f10*/  LDCU UR14, c[0x0][0x398] ;  /* 0x00007300ff0e77ac */ /* 0x000e620008000800 */
[----:B0-----:R-:W2:Y:S01]  /*68f20*/  LDL.LU R27, [R1+0x334] ;  /* 0x00033400011b7983 */ /* 0x001ea20000300800 */
[C---:B------:R-:W-:Y:S01]  /*68f30*/  IMAD.WIDE R24, R0.reuse, 0x2, R14 ;  /* 0x0000000200187825 */ /* 0x040fe200078e020e */
[----:B------:R-:W0:Y:S02]  /*68f40*/  LDCU UR12, c[0x0][0x398] ;  /* 0x00007300ff0c77ac */ /* 0x000e240008000800 */
[----:B------:R4:W-:Y:S01]  /*68f50*/  STL [R1+0x2210], R29 ;  /* 0x0022101d01007387 */ /* 0x0009e20000100800 */
[----:B------:R-:W0:Y:S01]  /*68f60*/  LDCU UR20, c[0x0][0x398] ;  /* 0x00007300ff1477ac */ /* 0x000e220008000800 */
[----:B------:R-:W0:Y:S02]  /*68f70*/  LDCU UR21, c[0x0][0x398] ;  /* 0x00007300ff1577ac */ /* 0x000e240008000800 */
[----:B----4-:R-:W4:Y:S04]  /*68f80*/  LDL.LU R29, [R1+0x414] ;  /* 0x00041400011d7983 */ /* 0x010f280000300800 */
[----:B------:R0:W-:Y:S04]  /*68f90*/  STL [R1+0x220c], R19 ;  /* 0x00220c1301007387 */ /* 0x0001e80000100800 */
[----:B0-----:R-:W4:Y:S01]  /*68fa0*/  LDL R19, [R1+0x21cc] ;  /* 0x0021cc0001137983 */ /* 0x001f220000100800 */
[----:B---3--:R-:W-:Y:S01]  /*68fb0*/  IMAD.WIDE R2, R0, 0x2, R10 ;  /* 0x0000000200027825 */ /* 0x008fe200078e020a */
[----:B------:R-:W-:-:S04]  /*68fc0*/  PRMT R0, R16, 0x7632, R0 ;  /* 0x0000763210007816 */ /* 0x000fc80000000000 */
[----:B------:R0:W-:Y:S04]  /*68fd0*/  @P6 STG.E.U16 desc[UR8][R2.64], R16 ;  /* 0x0000001002006986 */ /* 0x0001e8000c101508 */
[----:B------:R3:W-:Y:S01]  /*68fe0*/  @P1 STG.E.U16 desc[UR8][R24.64], R0 ;  /* 0x0000000018001986 */ /* 0x0007e2000c101508 */
[----:B0-----:R-:W-:-:S03]  /*68ff0*/  IMAD.WIDE R2, R28, 0x2, R6 ;  /* 0x000000021c027825 */ /* 0x001fc600078e0206 */
[----:B---3--:R-:W3:Y:S01]  /*69000*/  LDL R25, [R1+0x21c0] ;  /* 0x0021c00001197983 */ /* 0x008ee20000100800 */
[----:B--2---:R-:W-:-:S03]  /*69010*/  PRMT R0, R27, 0x7632, R0 ;  /* 0x000076321b007816 */ /* 0x004fc60000000000 */
[----:B------:R0:W-:Y:S01]  /*69020*/  @P4 STG.E.U16 desc[UR8][R2.64], R27 ;  /* 0x0000001b02004986 */ /* 0x0001e2000c101508 */
[----:B------:R-:W-:Y:S02]  /*69030*/  PRMT R16, R18, 0x7632, R16 ;  /* 0x0000763212107816 */ /* 0x000fe40000000010 */
[----:B----4-:R-:W-:Y:S01]  /*69040*/  ISETP.LT.AND P6, PT, R19, UR17, !P2 ;  /* 0x0000001113007c0c */ /* 0x010fe2000d7c1270 */
[----:B------:R-:W2:Y:S01]  /*69050*/  LDCU UR17, c[0x0][0x398] ;  /* 0x00007300ff1177ac */ /* 0x000ea20008000800 */
[----:B------:R-:W4:Y:S01]  /*69060*/  LDL.LU R19, [R1+0x424] ;  /* 0x0004240001137983 */ /* 0x000f220000300800 */
[----:B0-----:R-:W-:-:S03]  /*69070*/  IMAD.WIDE R2, R28, 0x2, R4 ;  /* 0x000000021c027825 */ /* 0x001fc600078e0204 */
[----:B------:R-:W2:Y:S04]  /*69080*/  LDL.LU R18, [R1+0x2214] ;  /* 0x0022140001127983 */ /* 0x000ea80000300800 */
[----:B------:R0:W-:Y:S04]  /*69090*/  @P5 STG.E.U16 desc[UR8][R2.64], R0 ;  /* 0x0000000002005986 */ /* 0x0001e8000c101508 */
[----:B0-----:R-:W2:Y:S01]  /*690a0*/  LDL.LU R3, [R1+0x354] ;  /* 0x0003540001037983 */ /* 0x001ea20000300800 */
[----:B---3--:R-:W-:Y:S01]  /*690b0*/  ISETP.LT.AND P1, PT, R25, UR25, !P2 ;  /* 0x0000001919007c0c */ /* 0x008fe2000d721270 */
[----:B------:R-:W-:-:S12]  /*690c0*/  IMAD.WIDE R24, R28, 0x2, R8 ;  /* 0x000000021c187825 */ /* 0x000fd800078e0208 */
[----:B--2---:R0:W-:Y:S04]  /*690d0*/  @P1 STG.E.U16 desc[UR8][R24.64], R3 ;  /* 0x0000000318001986 */ /* 0x0041e8000c101508 */
[----:B0-----:R-:W2:Y:S01]  /*690e0*/  LDL R25, [R1+0x21bc] ;  /* 0x0021bc0001197983 */ /* 0x001ea20000100800 */
[----:B------:R-:W-:Y:S01]  /*690f0*/  ISETP.LT.AND P4, PT, R26, UR27, !P2 ;  /* 0x0000001b1a007c0c */ /* 0x000fe2000d781270 */
[----:B------:R-:W-:Y:S01]  /*69100*/  IMAD.WIDE R26, R28, 0x2, R22 ;  /* 0x000000021c1a7825 */ /* 0x000fe200078e0216 */
[----:B------:R-:W-:Y:S01]  /*69110*/  ISETP.LT.AND P5, PT, R18, UR6, !P2 ;  /* 0x0000000612007c0c */ /* 0x000fe2000d7a1270 */
[----:B------:R-:W0:Y:S03]  /*69120*/  LDCU UR6, c[0x0][0x3b8] ;  /* 0x00007700ff0677ac */ /* 0x000e260008000800 */
[----:B------:R3:W-:Y:S01]  /*69130*/  @P6 STG.E.U16 desc[UR8][R26.64], R16 ;  /* 0x000000101a006986 */ /* 0x0007e2000c101508 */
[----:B------:R-:W-:-:S02]  /*69140*/  VIADD R0, R17, 0x3c ;  /* 0x0000003c11007836 */ /* 0x000fc40000000000 */
[----:B------:R-:W-:-:S03]  /*69150*/  IMAD.WIDE R2, R28, 0x2, R20 ;  /* 0x000000021c027825 */ /* 0x000fc600078e0214 */
[----:B------:R-:W-:Y:S01]  /*69160*/  ISETP.GE.AND P1, PT, R0, UR13, PT ;  /* 0x0000000d00007c0c */ /* 0x000fe2000bf26270 */
[----:B------:R-:W0:Y:S01]  /*69170*/  LDCU UR13, c[0x0][0x398] ;  /* 0x00007300ff0d77ac */ /* 0x000e220008000800 */
[----:B------:R1:W-:Y:S04]  /*69180*/  @P4 STG.E.U16 desc[UR8][R2.64], R29 ;  /* 0x0000001d02004986 */ /* 0x0003e8000c101508 */
[----:B---3--:R-:W3:Y:S01]  /*69190*/  LDL.LU R26, [R1+0x374] ;  /* 0x00037400011a7983 */ /* 0x008ee20000300800 */
[----:B------:R-:W-:-:S03]  /*691a0*/  PRMT R16, R29, 0x7632, R16 ;  /* 0x000076321d107816 */ /* 0x000fc60000000010 */
[----:B------:R-:W3:Y:S04]  /*691b0*/  LDL R27, [R1+0x21d0] ;  /* 0x0021d000011b7983 */ /* 0x000ee80000100800 */
[----:B------:R-:W3:Y:S01]  /*691c0*/  LDL R17, [R1+0x364] ;  /* 0x0003640001117983 */ /* 0x000ee20000100800 */
[----:B-1----:R-:W-:-:S03]  /*691d0*/  IMAD.WIDE R2, R28, 0x2, R10 ;  /* 0x000000021c027825 */ /* 0x002fc600078e020a */
[----:B------:R-:W3:Y:S04]  /*691e0*/  LDL R0, [R1+0x21b8] ;  /* 0x0021b80001007983 */ /* 0x000ee80000100800 */
[----:B------:R-:W3:Y:S01]  /*691f0*/  LDL.LU R29, [R1+0x2210] ;  /* 0x00221000011d7983 */ /* 0x000ee20000300800 */
[----:B--2---:R-:W-:Y:S01]  /*69200*/  ISETP.LT.AND P6, PT, R25, UR16, !P2 ;  /* 0x0000001019007c0c */ /* 0x004fe2000d7c1270 */
[----:B------:R-:W-:Y:S01]  /*69210*/  IMAD.WIDE R24, R28, 0x2, R12 ;  /* 0x000000021c187825 */ /* 0x000fe200078e020c */
[----:B------:R-:W1:Y:S04]  /*69220*/  LDCU UR16, c[0x0][0x398] ;  /* 0x00007300ff1077ac */ /* 0x000e680008000800 */
[----:B------:R2:W-:Y:S07]  /*69230*/  @P5 STG.E.U16 desc[UR8][R24.64], R16 ;  /* 0x0000001018005986 */ /* 0x0005ee000c101508 */
[----:B----4-:R4:W-:Y:S04]  /*69240*/  @P6 STG.E.U16 desc[UR8][R2.64], R19 ;  /* 0x0000001302006986 */ /* 0x0109e8000c101508 */
[----:B--2---:R-:W2:Y:S01]  /*69250*/  LDL R24, [R1+0x21c0] ;  /* 0x0021c00001187983 */ /* 0x004ea20000100800 */
[----:B------:R-:W-:-:S03]  /*69260*/  PRMT R16, R19, 0x7632, R16 ;  /* 0x0000763213107816 */ /* 0x000fc60000000010 */
[----:B------:R-:W2:Y:S04]  /*69270*/  LDL R25, [R1+0x21cc] ;  /* 0x0021cc0001197983 */ /* 0x000ea80000100800 */
[----:B----4-:R-:W4:Y:S01]  /*69280*/  LDL.LU R19, [R1+0x220c] ;  /* 0x00220c0001137983 */ /* 0x010f220000300800 */
[----:B---3--:R-:W-:Y:S02]  /*69290*/  ISETP.LT.AND P2, PT, R0, UR18, !P2 ;  /* 0x0000001200007c0c */ /* 0x008fe4000d741270 */
[----:B------:R-:W-:Y:S01]  /*692a0*/  ISETP.LT.AND P4, PT, R29, UR19, !P3 ;  /* 0x000000131d007c0c */ /* 0x000fe2000df81270 */
[C---:B------:R-:W-:Y:S01]  /*692b0*/  VIADD R0, R28.reuse, UR5 ;  /* 0x000000051c007c36 */ /* 0x040fe20008000000 */
[----:B------:R-:W3:Y:S01]  /*692c0*/  LDCU UR5, c[0x0][0x398] ;  /* 0x00007300ff0577ac */ /* 0x000ee20008000800 */
[----:B------:R-:W-:-:S04]  /*692d0*/  IMAD.WIDE R28, R28, 0x2, R14 ;  /* 0x000000021c1c7825 */ /* 0x000fc800078e020e */
[----:B------:R-:W-:-:S04]  /*692e0*/  IMAD.WIDE R2, R0, 0x2, R6 ;  /* 0x0000000200027825 */ /* 0x000fc800078e0206 */
[----:B------:R0:W-:Y:S04]  /*692f0*/  @P2 STG.E.U16 desc[UR8][R28.64], R16 ;  /* 0x000000101c002986 */ /* 0x0001e8000c101508 */
[----:B------:R1:W-:Y:S01]  /*69300*/  @P4 STG.E.U16 desc[UR8][R2.64], R26 ;  /* 0x0000001a02004986 */ /* 0x0003e2000c101508 */
[----:B0-----:R-:W-:-:S03]  /*69310*/  PRMT R16, R26, 0x7632, R16 ;  /* 0x000076321a107816 */ /* 0x001fc60000000010 */
[----:B------:R-:W3:Y:S01]  /*69320*/  LDL.LU R29, [R1+0xff4] ;  /* 0x000ff400011d7983 */ /* 0x000ee20000300800 */
[----:B-1----:R-:W-:Y:S01]  /*69330*/  IMAD.WIDE R2, R0, 0x2, R4 ;  /* 0x0000000200027825 */ /* 0x002fe200078e0204 */
[----:B------:R-:W-:Y:S02]  /*69340*/  PRMT R28, R17, 0x7632, R28 ;  /* 0x00007632111c7816 */ /* 0x000fe4000000001c */
[----:B------:R-:W3:Y:S01]  /*69350*/  LDL.LU R17, [R1+0x2208] ;  /* 0x0022080001117983 */ /* 0x000ee20000300800 */
[----:B----4-:R-:W-:Y:S01]  /*69360*/  ISETP.LT.AND P5, PT, R19, UR14, !P3 ;  /* 0x0000000e13007c0c */ /* 0x010fe2000dfa1270 */
[----:B------:R-:W0:-:S12]  /*69370*/  LDCU UR14, c[0x0][0x398] ;  /* 0x00007300ff0e77ac */ /* 0x000e180008000800 */
[----:B------:R1:W-:Y:S04]  /*69380*/  @P5 STG.E.U16 desc[UR8][R2.64], R16 ;  /* 0x0000001002005986 */ /* 0x0003e8000c101508 */
[----:B-1----:R-:W4:Y:S01]  /*69390*/  LDL.LU R3, [R1+0x364] ;  /* 0x0003640001037983 */ /* 0x002f220000300800 */
[----:B--2---:R-:W-:Y:S01]  /*693a0*/  ISETP.LT.AND P2, PT, R24, UR15, !P3 ;  /* 0x0000000f18007c0c */ /* 0x004fe2000df41270 */
[----:B------:R-:W1:Y:S01]  /*693b0*/  LDCU UR15, c[0x0][0x398] ;  /* 0x00007300ff0f77ac */ /* 0x000e620008000800 */
[----:B------:R-:W-:Y:S01]  /*693c0*/  ISETP.LT.AND P6, PT, R25, UR12, !P3 ;  /* 0x0000000c19007c0c */ /* 0x000fe2000dfc1270 */
[C---:B------:R-:W-:Y:S01]  /*693d0*/  IMAD.WIDE R24, R0.reuse, 0x2, R8 ;  /* 0x0000000200187825 */ /* 0x040fe200078e0208 */
[----:B------:R-:W-:Y:S01]  /*693e0*/  ISETP.LT.AND P4, PT, R27, UR20, !P3 ;  /* 0x000000141b007c0c */ /* 0x000fe2000df81270 */
[----:B------:R-:W2:Y:S02]  /*693f0*/  LDCU UR12, c[0x0][0x398] ;  /* 0x00007300ff0c77ac */ /* 0x000ea40008000800 */
[----:B------:R-:W-:-:S06]  /*69400*/  IMAD.WIDE R26, R0, 0x2, R22 ;  /* 0x00000002001a7825 */ /* 0x000fcc00078e0216 */
[----:B----4-:R4:W-:Y:S04]  /*69410*/  @P2 STG.E.U16 desc[UR8][R24.64], R3 ;  /* 0x0000000318002986 */ /* 0x0109e8000c101508 */
[----:B------:R0:W-:Y:S04]  /*69420*/  @P6 STG.E.U16 desc[UR8][R26.64], R28 ;  /* 0x0000001c1a006986 */ /* 0x0001e8000c101508 */
[----:B----4-:R-:W4:Y:S04]  /*69430*/  LDL R25, [R1+0x21bc] ;  /* 0x0021bc0001197983 */ /* 0x010f280000100800 */
[----:B0-----:R-:W2:Y:S01]  /*69440*/  LDL.LU R26, [R1+0x344] ;  /* 0x00034400011a7983 */ /* 0x001ea20000300800 */
[----:B------:R-:W-:Y:S01]  /*69450*/  ISETP.LT.AND P5, PT, R18, UR17, !P3 ;  /* 0x0000001112007c0c */ /* 0x000fe2000dfa1270 */
[C---:B------:R-:W-:Y:S01]  /*69460*/  IMAD.WIDE R2, R0.reuse, 0x2, R20 ;  /* 0x0000000200027825 */ /* 0x040fe200078e0214 */
[----:B------:R-:W0:Y:S01]  /*69470*/  LDCU UR17, c[0x0][0x398] ;  /* 0x00007300ff1177ac */ /* 0x000e220008000800 */
[----:B------:R-:W3:Y:S04]  /*69480*/  LDL R27, [R1+0x21b8] ;  /* 0x0021b800011b7983 */ /* 0x000ee80000100800 */
[----:B------:R-:W1:Y:S04]  /*69490*/  LDL R28, [R1+0x21d0] ;  /* 0x0021d000011c7983 */ /* 0x000e680000100800 */
[----:B------:R0:W-:Y:S01]  /*694a0*/  STL [R1+0x2204], R13 ;  /* 0x0022040d01007387 */ /* 0x0001e20000100800 */
[----:B----4-:R-:W-:Y:S01]  /*694b0*/  ISETP.LT.AND P6, PT, R25, UR21, !P3 ;  /* 0x0000001519007c0c */ /* 0x010fe2000dfc1270 */
[----:B------:R-:W-:-:S02]  /*694c0*/  IMAD.WIDE R24, R0, 0x2, R12 ;  /* 0x0000000200187825 */ /* 0x000fc400078e020c */
[----:B0-----:R-:W4:Y:S01]  /*694d0*/  LDL.LU R13, [R1+0x358] ;  /* 0x00035800010d7983 */ /* 0x001f220000300800 */
[----:B--2---:R-:W-:-:S03]  /*694e0*/  PRMT R16, R26, 0x7632, R16 ;  /* 0x000076321a107816 */ /* 0x004fc60000000010 */
[----:B------:R0:W-:Y:S04]  /*694f0*/  @P4 STG.E.U16 desc[UR8][R2.64], R26 ;  /* 0x0000001a02004986 */ /* 0x0001e8000c101508 */
[----:B------:R2:W-:Y:S01]  /*69500*/  @P5 STG.E.U16 desc[UR8][R24.64], R16 ;  /* 0x0000001018005986 */ /* 0x0005e2000c101508 */
[----:B0-----:R-:W-:-:S04]  /*69510*/  IMAD.WIDE R2, R0, 0x2, R10 ;  /* 0x0000000200027825 */ /* 0x001fc800078e020a */
[C---:B--2---:R-:W-:Y:S01]  /*69520*/  VIADD R16, R0.reuse, UR6 ;  /* 0x0000000600107c36 */ /* 0x044fe20008000000 */
[----:B---3--:R0:W-:Y:S01]  /*69530*/  @P6 STG.E.U16 desc[UR8][R2.64], R17 ;  /* 0x0000001102006986 */ /* 0x0081e2000c101508 */
[----:B------:R-:W-:Y:S01]  /*69540*/  IMAD.WIDE R24, R0, 0x2, R14 ;  /* 0x0000000200187825 */ /* 0x000fe200078e020e */
[----:B------:R-:W-:Y:S01]  /*69550*/  PRMT R0, R17, 0x7632, R0 ;  /* 0x0000763211007816 */ /* 0x000fe20000000000 */
[----:B------:R-:W2:Y:S01]  /*69560*/  LDCU UR6, c[0x0][0x398] ;  /* 0x00007300ff0677ac */ /* 0x000ea20008000800 */
[----:B0-----:R-:W3:Y:S04]  /*69570*/  LDL.LU R17, [R1+0x338] ;  /* 0x0003380001117983 */ /* 0x001ee80000300800 */
[----:B------:R-:W2:Y:S04]  /*69580*/  LDL R3, [R1+0x21c0] ;  /* 0x0021c00001037983 */ /* 0x000ea80000100800 */
[----:B------:R-:W4:Y:S01]  /*69590*/  LDL R2, [R1+0xd94] ;  /* 0x000d940001027983 */ /* 0x000f220000100800 */
[----:B------:R-:W-:-:S02]  /*695a0*/  ISETP.LT.AND P2, PT, R27, UR22, !P3 ;  /* 0x000000161b007c0c */ /* 0x000fc4000df41270 */
[----:B------:R-:W-:Y:S01]  /*695b0*/  ISETP.LT.AND P4, PT, R29, UR13, !P1 ;  /* 0x0000000d1d007c0c */ /* 0x000fe2000cf81270 */
[----:B------:R-:W-:Y:S01]  /*695c0*/  IMAD.WIDE R26, R16, 0x2, R6 ;  /* 0x00000002101a7825 */ /* 0x000fe200078e0206 */
[----:B------:R-:W-:Y:S01]  /*695d0*/  ISETP.LT.AND P3, PT, R19, UR5, !P1 ;  /* 0x0000000513007c0c */ /* 0x000fe2000cf61270 */
[----:B------:R-:W0:Y:S01]  /*695e0*/  LDCU UR13, c[0x0][0x398] ;  /* 0x00007300ff0d77ac */ /* 0x000e220008000800 */
[----:B-1----:R-:W-:Y:S01]  /*695f0*/  ISETP.LT.AND P6, PT, R28, UR15, !P1 ;  /* 0x0000000f1c007c0c */ /* 0x002fe2000cfc1270 */
[----:B------:R-:W1:Y:S06]  /*69600*/  LDCU UR5, c[0x0][0x3b8] ;  /* 0x00007700ff0577ac */ /* 0x000e6c0008000800 */
[----:B------:R0:W-:Y:S01]  /*69610*/  @P2 STG.E.U16 desc[UR8][R24.64], R0 ;  /* 0x0000000018002986 */ /* 0x0001e2000c101508 */
[----:B------:R-:W1:Y:S03]  /*69620*/  LDCU UR15, c[0x0][0x398] ;  /* 0x00007300ff0f77ac */ /* 0x000e660008000800 */
[----:B0-----:R-:W4:Y:S04]  /*69630*/  LDL R25, [R1+0x21cc] ;  /* 0x0021cc0001197983 */ /* 0x001f280000100800 */
[----:B------:R-:W-:Y:S04]  /*69640*/  STL [R1+0x2200], R5 ;  /* 0x0022000501007387 */ /* 0x000fe80000100800 */
[----:B---3--:R4:W-:Y:S01]  /*69650*/  @P4 STG.E.U16 desc[UR8][R26.64], R17 ;  /* 0x000000111a004986 */ /* 0x0089e2000c101508 */
[----:B------:R-:W-:-:S02]  /*69660*/  PRMT R0, R17, 0x7632, R0 ;  /* 0x0000763211007816 */ /* 0x000fc40000000000 */
[----:B--2---:R-:W-:Y:S01]  /*69670*/  ISETP.LT.AND P4, PT, R3, UR14, !P1 ;  /* 0x0000000e03007c0c */ /* 0x004fe2000cf81270 */
[----:B------:R-:W0:Y:S01]  /*69680*/  LDCU UR14, c[0x0][0x398] ;  /* 0x00007300ff0e77ac */ /* 0x000e220008000800 */
[----:B----4-:R-:W-:Y:S02]  /*69690*/  VIADD R17, R2, 0x3d ;  /* 0x0000003d02117836 */ /* 0x010fe40000000000 */
[C---:B------:R-:W-:Y:S02]  /*696a0*/  IMAD.WIDE R2, R16.reuse, 0x2, R4 ;  /* 0x0000000210027825 */ /* 0x040fe400078e0204 */
[----:B------:R-:W2:Y:S04]  /*696b0*/  LDL R5, [R1+0x21c0] ;  /* 0x0021c00001057983 */ /* 0x000ea80000100800 */
[----:B------:R3:W-:Y:S01]  /*696c0*/  @P3 STG.E.U16 desc[UR8][R2.64], R0 ;  /* 0x0000000002003986 */ /* 0x0007e2000c101508 */
[----:B------:R-:W-:Y:S01]  /*696d0*/  ISETP.GE.AND P2, PT, R17, UR11, PT ;  /* 0x0000000b11007c0c */ /* 0x000fe2000bf46270 */
[----:B------:R-:W-:-:S04]  /*696e0*/  IMAD.WIDE R26, R16, 0x2, R20 ;  /* 0x00000002101a7825 */ /* 0x000fc800078e0214 */
[C---:B---3--:R-:W-:Y:S01]  /*696f0*/  IMAD.WIDE R2, R16.reuse, 0x2, R8 ;  /* 0x0000000210027825 */ /* 0x048fe200078e0208 */
[----:B------:R-:W3:Y:S01]  /*69700*/  LDL.LU R17, [R1+0x428] ;  /* 0x0004280001117983 */ /* 0x000ee20000300800 */
[----:B------:R-:W-:Y:S01]  /*69710*/  PRMT R0, R13, 0x7632, R0 ;  /* 0x000076320d007816 */ /* 0x000fe20000000000 */
[----:B------:R-:W2:Y:S02]  /*69720*/  LDCU UR11, c[0x0][0x398] ;  /* 0x00007300ff0b77ac */ /* 0x000ea40008000800 */
[----:B------:R4:W-:Y:S04]  /*69730*/  @P4 STG.E.U16 desc[UR8][R2.64], R13 ;  /* 0x0000000d02004986 */ /* 0x0009e8000c101508 */
[----:B----4-:R-:W4:Y:S04]  /*69740*/  LDL.LU R13, [R1+0x2204] ;  /* 0x00220400010d7983 */ /* 0x010f280000300800 */
[----:B------:R-:W2:Y:S04]  /*69750*/  LDL R2, [R1+0x21bc] ;  /* 0x0021bc0001027983 */ /* 0x000ea80000100800 */
[----:B------:R-:W2:Y:S01]  /*69760*/  LDL.LU R3, [R1+0x418] ;  /* 0x0004180001037983 */ /* 0x000ea20000300800 */
[----:B------:R-:W-:Y:S01]  /*69770*/  ISETP.LT.AND P5, PT, R25, UR12, !P1 ;  /* 0x0000000c19007c0c */ /* 0x000fe2000cfa1270 */
[----:B------:R-:W-:Y:S01]  /*69780*/  IMAD.WIDE R24, R16, 0x2, R22 ;  /* 0x0000000210187825 */ /* 0x000fe200078e0216 */
[----:B------:R-:W-:Y:S01]  /*69790*/  ISETP.LT.AND P3, PT, R18, UR16, !P1 ;  /* 0x0000001012007c0c */ /* 0x000fe2000cf61270 */
[----:B------:R-:W0:Y:S01]  /*697a0*/  LDCU UR12, c[0x0][0x398] ;  /* 0x00007300ff0c77ac */ /* 0x000e220008000800 */
[----:B------:R-:W0:Y:S09]  /*697b0*/  LDCU UR16, c[0x0][0x398] ;  /* 0x00007300ff1077ac */ /* 0x000e320008000800 */
[----:B------:R-:W-:Y:S04]  /*697c0*/  @P5 STG.E.U16 desc[UR8][R24.64], R0 ;  /* 0x0000000018005986 */ /* 0x000fe8000c101508 */
[----:B--2---:R2:W-:Y:S04]  /*697d0*/  @P6 STG.E.U16 desc[UR8][R26.64], R3 ;  /* 0x000000031a006986 */ /* 0x0045e8000c101508 */
[----:B--2---:R-:W2:Y:S04]  /*697e0*/  LDL.LU R27, [R1+0x21cc] ;  /* 0x0021cc00011b7983 */ /* 0x004ea80000300800 */
[----:B------:R-:W2:Y:S01]  /*697f0*/  LDL.LU R26, [R1+0x21b8] ;  /* 0x0021b800011a7983 */ /* 0x000ea20000300800 */
[----:B------:R-:W-:-:S02]  /*69800*/  ISETP.LT.AND P4, PT, R2, UR13, !P1 ;  /* 0x0000000d02007c0c */ /* 0x000fc4000cf81270 */
[----:B------:R-:W-:Y:S01]  /*69810*/  PRMT R0, R3, 0x7632, R0 ;  /* 0x0000763203007816 */ /* 0x000fe20000000000 */
[----:B----4-:R-:W-:-:S04]  /*69820*/  IMAD.WIDE R2, R16, 0x2, R12 ;  /* 0x0000000210027825 */ /* 0x010fc800078e020c */
[C---:B------:R-:W-:Y:S01]  /*69830*/  IMAD.WIDE R24, R16.reuse, 0x2, R10 ;  /* 0x0000000210187825 */ /* 0x040fe200078e020a */
[----:B------:R1:W-:Y:S01]  /*69840*/  @P3 STG.E.U16 desc[UR8][R2.64], R0 ;  /* 0x0000000002003986 */ /* 0x0003e2000c101508 */
[----:B------:R-:W-:Y:S01]  /*69850*/  ISETP.LT.AND P5, PT, R29, UR17, !P2 ;  /* 0x000000111d007c0c */ /* 0x000fe2000d7a1270 */
[----:B------:R-:W4:Y:S03]  /*69860*/  LDCU UR13, c[0x0][0x398] ;  /* 0x00007300ff0d77ac */ /* 0x000f260008000800 */
[----:B---3--:R3:W-:Y:S01]  /*69870*/  @P4 STG.E.U16 desc[UR8][R24.64], R17 ;  /* 0x0000001118004986 */ /* 0x0087e2000c101508 */
[----:B------:R-:W-:Y:S01]  /*69880*/  ISETP.LT.AND P4, PT, R5, UR11, !P2 ;  /* 0x0000000b05007c0c */ /* 0x000fe2000d781270 */
[----:B------:R-:W0:Y:S01]  /*69890*/  LDCU UR11, c[0x0][0x398] ;  /* 0x00007300ff0b77ac */ /* 0x000e220008000800 */
[----:B-1----:R-:W-:Y:S01]  /*698a0*/  VIADD R0, R16, UR5 ;  /* 0x0000000510007c36 */ /* 0x002fe20008000000 */
[----:B--2---:R-:W-:Y:S01]  /*698b0*/  ISETP.LT.AND P1, PT, R26, UR6, !P1 ;  /* 0x000000061a007c0c */ /* 0x004fe2000cf21270 */
[----:B---3--:R-:W2:Y:S01]  /*698c0*/  LDL.LU R25, [R1+0xd94] ;  /* 0x000d940001197983 */ /* 0x008ea20000300800 */
[----:B------:R-:W-:Y:S01]  /*698d0*/  PRMT R24, R17, 0x7632, R24 ;  /* 0x0000763211187816 */ /* 0x000fe20000000018 */
[----:B------:R-:W-:Y:S01]  /*698e0*/  IMAD.WIDE R16, R16, 0x2, R14 ;  /* 0x0000000210107825 */ /* 0x000fe200078e020e */
[----:B0-----:R-:W-:Y:S01]  /*698f0*/  ISETP.LT.AND P3, PT, R19, UR14, !P2 ;  /* 0x0000000e13007c0c */ /* 0x001fe2000d761270 */
[----:B------:R-:W3:Y:S01]  /*69900*/  LDL.LU R5, [R1+0x2200] ;  /* 0x0022000001057983 */ /* 0x000ee20000300800 */
[----:B------:R-:W0:Y:S01]  /*69910*/  LDCU UR6, c[0x0][0x398] ;  /* 0x00007300ff0677ac */ /* 0x000e220008000800 */
[----:B----4-:R-:W-:Y:S01]  /*69920*/  ISETP.LT.AND P6, PT, R28, UR13, !P2 ;  /* 0x0000000d1c007c0c */ /* 0x010fe2000d7c1270 */
[----:B------:R-:W1:Y:S05]  /*69930*/  LDCU UR5, c[0x0][0x3b8] ;  /* 0x00007700ff0577ac */ /* 0x000e6a0008000800 */
[----:B------:R4:W-:Y:S04]  /*69940*/  @P1 STG.E.U16 desc[UR8][R16.64], R24 ;  /* 0x0000001810001986 */ /* 0x0009e8000c101508 */
[----:B----4-:R-:W4:Y:S01]  /*69950*/  LDL.LU R17, [R1+0x378] ;  /* 0x0003780001117983 */ /* 0x010f220000300800 */
[----:B------:R-:W-:-:S04]  /*69960*/  IMAD.WIDE R2, R0, 0x2, R6 ;  /* 0x0000000200027825 */ /* 0x000fc800078e0206 */
[----:B--2---:R-:W-:-:S05]  /*69970*/  VIADD R25, R25, 0x3e ;  /* 0x0000003e19197836 */ /* 0x004fca0000000000 */
[----:B------:R-:W-:Y:S01]  /*69980*/  ISETP.GE.AND P1, PT, R25, UR7, PT ;  /* 0x0000000719007c0c */ /* 0x000fe2000bf26270 */
[----:B------:R-:W2:Y:S01]  /*69990*/  LDCU UR7, c[0x0][0x398] ;  /* 0x00007300ff0777ac */ /* 0x000ea20008000800 */
[----:B------:R-:W2:Y:S04]  /*699a0*/  LDL.LU R25, [R1+0x21bc] ;  /* 0x0021bc0001197983 */ /* 0x000ea80000300800 */
[----:B----4-:R3:W-:Y:S01]  /*699b0*/  @P5 STG.E.U16 desc[UR8][R2.64], R17 ;  /* 0x0000001102005986 */ /* 0x0107e2000c101508 */
[----:B------:R-:W-:Y:S01]  /*699c0*/  PRMT R24, R17, 0x7632, R24 ;  /* 0x0000763211187816 */ /* 0x000fe20000000018 */
[----:B---3--:R-:W-:-:S05]  /*699d0*/  IMAD.WIDE R2, R0, 0x2, R4 ;  /* 0x0000000200027825 */ /* 0x008fca00078e0204 */
[----:B------:R3:W-:Y:S04]  /*699e0*/  @P3 STG.E.U16 desc[UR8][R2.64], R24 ;  /* 0x0000001802003986 */ /* 0x0007e8000c101508 */
[----:B---3--:R-:W3:Y:S01]  /*699f0*/  LDL.LU R3, [R1+0x368] ;  /* 0x0003680001037983 */ /* 0x008ee20000300800 */
[----:B------:R-:W-:Y:S01]  /*69a00*/  ISETP.LT.AND P5, PT, R27, UR12, !P2 ;  /* 0x0000000c1b007c0c */ /* 0x000fe2000d7a1270 */
[----:B------:R-:W-:Y:S01]  /*69a10*/  IMAD.WIDE R16, R0, 0x2, R8 ;  /* 0x0000000200107825 */ /* 0x000fe200078e0208 */
[----:B0-----:R-:W-:Y:S01]  /*69a20*/  ISETP.LT.AND P3, PT, R18, UR6, !P2 ;  /* 0x0000000612007c0c */ /* 0x001fe2000d761270 */
[----:B------:R-:W0:Y:S01]  /*69a30*/  LDCU UR6, c[0x0][0x398] ;  /* 0x00007300ff0677ac */ /* 0x000e220008000800 */
[----:B------:R-:W4:Y:S01]  /*69a40*/  LDL.LU R18, [R1+0x21fc] ;  /* 0x0021fc0001127983 */ /* 0x000f220000300800 */
[----:B------:R-:W0:Y:S03]  /*69a50*/  LDCU UR12, c[0x0][0x398] ;  /* 0x00007300ff0c77ac */ /* 0x000e260008000800 */
[----:B---3--:R3:W-:Y:S01]  /*69a60*/  @P4 STG.E.U16 desc[UR8][R16.64], R3 ;  /* 0x0000000310004986 */ /* 0x0087e2000c101508 */
[----:B------:R-:W-:Y:S01]  /*69a70*/  PRMT R24, R3, 0x7632, R24 ;  /* 0x0000763203187816 */ /* 0x000fe20000000018 */
[----:B---3--:R-:W-:-:S05]  /*69a80*/  IMAD.WIDE R2, R0, 0x2, R22 ;  /* 0x0000000200027825 */ /* 0x008fca00078e0216 */
[----:B------:R3:W-:Y:S04]  /*69a90*/  @P5 STG.E.U16 desc[UR8][R2.64], R24 ;  /* 0x0000001802005986 */ /* 0x0007e8000c101508 */
[----:B---3--:R-:W3:Y:S01]  /*69aa0*/  LDL.LU R3, [R1+0x348] ;  /* 0x0003480001037983 */ /* 0x008ee20000300800 */
[----:B--2---:R-:W-:Y:S01]  /*69ab0*/  ISETP.LT.AND P4, PT, R25, UR15, !P2 ;  /* 0x0000000f19007c0c */ /* 0x004fe2000d781270 */
[----:B------:R-:W-:Y:S01]  /*69ac0*/  IMAD.WIDE R16, R0, 0x2, R20 ;  /* 0x0000000200107825 */ /* 0x000fe200078e0214 */
[----:B------:R-:W-:Y:S02]  /*69ad0*/  ISETP.LT.AND P2, PT, R26, UR16, !P2 ;  /* 0x000000101a007c0c */ /* 0x000fe4000d741270 */
[----:B------:R-:W-:Y:S02]  /*69ae0*/  ISETP.LT.AND P5, PT, R29, UR10, !P0 ;  /* 0x0000000a1d007c0c */ /* 0x000fe4000c7a1270 */
[----:B---3--:R2:W-:Y:S01]  /*69af0*/  @P6 STG.E.U16 desc[UR8][R16.64], R3 ;  /* 0x0000000310006986 */ /* 0x0085e2000c101508 */
[----:B------:R-:W-:Y:S01]  /*69b00*/  PRMT R24, R3, 0x7632, R24 ;  /* 0x0000763203187816 */ /* 0x000fe20000000018 */
[----:B--2---:R-:W-:-:S04]  /*69b10*/  IMAD.WIDE R2, R0, 0x2, R12 ;  /* 0x0000000200027825 */ /* 0x004fc800078e020c */
[C---:B------:R-:W-:Y:S01]  /*69b20*/  IMAD.WIDE R16, R0.reuse, 0x2, R10 ;  /* 0x0000000200107825 */ /* 0x040fe200078e020a */
[----:B------:R2:W-:Y:S04]  /*69b30*/  @P3 STG.E.U16 desc[UR8][R2.64], R24 ;  /* 0x0000001802003986 */ /* 0x0005e8000c101508 */
[----:B----4-:R3:W-:Y:S01]  /*69b40*/  @P4 STG.E.U16 desc[UR8][R16.64], R18 ;  /* 0x0000001210004986 */ /* 0x0107e2000c101508 */
[----:B------:R-:W-:Y:S01]  /*69b50*/  ISETP.LT.AND P6, PT, R29, UR7, !P1 ;  /* 0x000000071d007c0c */ /* 0x000fe2000cfc1270 */
[----:B------:R-:W4:Y:S01]  /*69b60*/  LDCU UR7, c[0x0][0x398] ;  /* 0x00007300ff0777ac */ /* 0x000f220008000800 */
[----:B------:R-:W-:Y:S01]  /*69b70*/  ISETP.LT.AND P3, PT, R19, UR4, !P0 ;  /* 0x0000000413007c0c */ /* 0x000fe2000c761270 */
[----:B------:R-:W4:Y:S01]  /*69b80*/  LDL.LU R29, [R1+0x41c] ;  /* 0x00041c00011d7983 */ /* 0x000f220000300800 */
[----:B--2---:R-:W-:Y:S01]  /*69b90*/  IMAD.WIDE R2, R0, 0x2, R14 ;  /* 0x0000000200027825 */ /* 0x004fe200078e020e */
[----:B---3--:R-:W-:-:S03]  /*69ba0*/  PRMT R18, R18, 0x7632, R18 ;  /* 0x0000763212127816 */ /* 0x008fc60000000012 */
[----:B-1----:R-:W-:Y:S01]  /*69bb0*/  VIADD R24, R0, UR5 ;  /* 0x0000000500187c36 */ /* 0x002fe20008000000 */
[----:B0-----:R-:W-:Y:S01]  /*69bc0*/  ISETP.LT.AND P4, PT, R19, UR6, !P1 ;  /* 0x0000000613007c0c */ /* 0x001fe2000cf81270 */
[----:B------:R-:W0:Y:S01]  /*69bd0*/  LDCU UR4, c[0x0][0x398] ;  /* 0x00007300ff0477ac */ /* 0x000e220008000800 */
[----:B------:R-:W2:Y:S04]  /*69be0*/  LDL.LU R19, [R1+0x21f8] ;  /* 0x0021f80001137983 */ /* 0x000ea80000300800 */
[----:B------:R1:W-:Y:S01]  /*69bf0*/  @P2 STG.E.U16 desc[UR8][R2.64], R18 ;  /* 0x0000001202002986 */ /* 0x0003e2000c101508 */
[----:B------:R-:W3:Y:S03]  /*69c00*/  LDCU UR5, c[0x0][0x398] ;  /* 0x00007300ff0577ac */ /* 0x000ee60008000800 */
[----:B-1----:R-:W2:Y:S04]  /*69c10*/  LDL.LU R2, [R1+0x21c0] ;  /* 0x0021c00001027983 */ /* 0x002ea80000300800 */
[----:B------:R-:W3:Y:S01]  /*69c20*/  LDL.LU R3, [R1+0x33c] ;  /* 0x00033c0001037983 */ /* 0x000ee20000300800 */
[----:B------:R-:W-:Y:S01]  /*69c30*/  IMAD.WIDE R16, R24, 0x2, R6 ;  /* 0x0000000218107825 */ /* 0x000fe200078e0206 */
[----:B--2---:R-:W-:-:S04]  /*69c40*/  ISETP.LT.AND P2, PT, R2, UR12, !P0 ;  /* 0x0000000c02007c0c */ /* 0x004fc8000c741270 */
[----:B---3--:R1:W-:Y:S01]  /*69c50*/  @P6 STG.E.U16 desc[UR8][R16.64], R3 ;  /* 0x0000000310006986 */ /* 0x0083e2000c101508 */
[----:B------:R-:W-:Y:S02]  /*69c60*/  ISETP.LT.AND P6, PT, R2, UR11, !P1 ;  /* 0x0000000b02007c0c */ /* 0x000fe4000cfc1270 */
[----:B------:R-:W-:Y:S01]  /*69c70*/  PRMT R0, R3, 0x7632, R0 ;  /* 0x0000763203007816 */ /* 0x000fe20000000000 */
[----:B-1----:R-:W-:-:S05]  /*69c80*/  IMAD.WIDE R2, R24, 0x2, R4 ;  /* 0x0000000218027825 */ /* 0x002fca00078e0204 */
[----:B------:R1:W-:Y:S04]  /*69c90*/  @P4 STG.E.U16 desc[UR8][R2.64], R0 ;  /* 0x0000000002004986 */ /* 0x0003e8000c101508 */
[----:B-1----:R-:W2:Y:S01]  /*69ca0*/  LDL.LU R3, [R1+0x35c] ;  /* 0x00035c0001037983 */ /* 0x002ea20000300800 */
[C---:B------:R-:W-:Y:S01]  /*69cb0*/  IMAD.WIDE R16, R24.reuse, 0x2, R8 ;  /* 0x0000000218107825 */ /* 0x040fe200078e0208 */
[----:B0-----:R-:W-:Y:S01]  /*69cc0*/  ISETP.LT.AND P4, PT, R27, UR4, !P1 ;  /* 0x000000041b007c0c */ /* 0x001fe2000cf81270 */
[----:B------:R-:W0:Y:S03]  /*69cd0*/  LDCU UR4, c[0x0][0x398] ;  /* 0x00007300ff0477ac */ /* 0x000e260008000800 */
[----:B--2---:R1:W-:Y:S04]  /*69ce0*/  @P6 STG.E.U16 desc[UR8][R16.64], R3 ;  /* 0x0000000310006986 */ /* 0x0043e8000c101508 */
[----:B-1----:R-:W0:Y:S01]  /*69cf0*/  LDL.LU R17, [R1+0x21c8] ;  /* 0x0021c80001117983 */ /* 0x002e220000300800 */
[----:B------:R-:W-:Y:S01]  /*69d00*/  PRMT R0, R3, 0x7632, R0 ;  /* 0x0000763203007816 */ /* 0x000fe20000000000 */
[----:B------:R-:W-:-:S05]  /*69d10*/  IMAD.WIDE R2, R24, 0x2, R22 ;  /* 0x0000000218027825 */ /* 0x000fca00078e0216 */
[----:B------:R1:W-:Y:S01]  /*69d20*/  @P4 STG.E.U16 desc[UR8][R2.64], R0 ;  /* 0x0000000002004986 */ /* 0x0003e2000c101508 */
[----:B------:R-:W-:Y:S01]  /*69d30*/  ISETP.LT.AND P4, PT, R28, UR5, !P1 ;  /* 0x000000051c007c0c */ /* 0x000fe2000cf81270 */
[----:B------:R-:W2:Y:S01]  /*69d40*/  LDCU UR5, c[0x0][0x398] ;  /* 0x00007300ff0577ac */ /* 0x000ea20008000800 */
[----:B-1----:R-:W-:-:S11]  /*69d50*/  IMAD.WIDE R2, R24, 0x2, R20 ;  /* 0x0000000218027825 */ /* 0x002fd600078e0214 */
[----:B----4-:R1:W-:Y:S01]  /*69d60*/  @P4 STG.E.U16 desc[UR8][R2.64], R29 ;  /* 0x0000001d02004986 */ /* 0x0103e2000c101508 */
[----:B------:R-:W-:Y:S02]  /*69d70*/  PRMT R16, R29, 0x7632, R16 ;  /* 0x000076321d107816 */ /* 0x000fe40000000010 */
[----:B------:R-:W-:Y:S02]  /*69d80*/  ISETP.LT.AND P6, PT, R27, UR7, !P0 ;  /* 0x000000071b007c0c */ /* 0x000fe4000c7c1270 */
[----:B------:R-:W3:Y:S04]  /*69d90*/  LDL.LU R27, [R1+0x37c] ;  /* 0x00037c00011b7983 */ /* 0x000ee80000300800 */
[----:B------:R-:W4:Y:S01]  /*69da0*/  LDL.LU R28, [R1+0x36c] ;  /* 0x00036c00011c7983 */ /* 0x000f220000300800 */
[----:B-1----:R-:W-:-:S03]  /*69db0*/  IMAD.WIDE R2, R24, 0x2, R12 ;  /* 0x0000000218027825 */ /* 0x002fc600078e020c */
[----:B------:R-:W3:Y:S01]  /*69dc0*/  LDL.LU R29, [R1+0x34c] ;  /* 0x00034c00011d7983 */ /* 0x000ee20000300800 */
[----:B0-----:R-:W-:Y:S01]  /*69dd0*/  ISETP.LT.AND P4, PT, R17, UR4, !P1 ;  /* 0x0000000411007c0c */ /* 0x001fe2000cf81270 */
[----:B------:R-:W0:-:S12]  /*69de0*/  LDCU UR4, c[0x0][0x398] ;  /* 0x00007300ff0477ac */ /* 0x000e180008000800 */
[----:B------:R1:W-:Y:S04]  /*69df0*/  @P4 STG.E.U16 desc[UR8][R2.64], R16 ;  /* 0x0000001002004986 */ /* 0x0003e8000c101508 */
[----:B-1----:R-:W3:Y:S01]  /*69e00*/  LDL.LU R16, [R1+0x42c] ;  /* 0x00042c0001107983 */ /* 0x002ee20000300800 */
[----:B--2---:R-:W-:Y:S01]  /*69e10*/  ISETP.LT.AND P4, PT, R25, UR5, !P1 ;  /* 0x0000000519007c0c */ /* 0x004fe2000cf81270 */
[----:B------:R-:W-:Y:S01]  /*69e20*/  IMAD.WIDE R2, R24, 0x2, R10 ;  /* 0x0000000218027825 */ /* 0x000fe200078e020a */
[----:B------:R-:W1:Y:S11]  /*69e30*/  LDCU UR5, c[0x0][0x398] ;  /* 0x00007300ff0577ac */ /* 0x000e760008000800 */
[----:B---3--:R2:W-:Y:S04]  /*69e40*/  @P4 STG.E.U16 desc[UR8][R2.64], R16 ;  /* 0x0000001002004986 */ /* 0x0085e8000c101508 */
[----:B--2---:R-:W0:Y:S01]  /*69e50*/  LDL.LU R3, [R1+0x21d0] ;  /* 0x0021d00001037983 */ /* 0x004e220000300800 */
[----:B------:R-:W-:-:S02]  /*69e60*/  PRMT R18, R16, 0x7632, R18 ;  /* 0x0000763210127816 */ /* 0x000fc40000000012 */
[----:B------:R-:W-:Y:S02]  /*69e70*/  PRMT R0, R27, 0x7632, R0 ;  /* 0x000076321b007816 */ /* 0x000fe40000000000 */
[----:B0-----:R-:W-:Y:S01]  /*69e80*/  ISETP.LT.AND P4, PT, R3, UR4, !P0 ;  /* 0x0000000403007c0c */ /* 0x001fe2000c781270 */
[----:B------:R-:W0:Y:S01]  /*69e90*/  LDCU UR4, c[0x0][0x398] ;  /* 0x00007300ff0477ac */ /* 0x000e220008000800 */
[----:B------:R-:W-:Y:S01]  /*69ea0*/  IMAD.WIDE R2, R24, 0x2, R14 ;  /* 0x0000000218027825 */ /* 0x000fe200078e020e */
[----:B0-----:R-:W-:Y:S01]  /*69eb0*/  ISETP.LT.AND P1, PT, R26, UR4, !P1 ;  /* 0x000000041a007c0c */ /* 0x001fe2000cf21270 */
[----:B------:R-:W0:-:S12]  /*69ec0*/  LDCU UR4, c[0x0][0x3b8] ;  /* 0x00007700ff0477ac */ /* 0x000e180008000800 */
[----:B------:R4:W-:Y:S01]  /*69ed0*/  @P1 STG.E.U16 desc[UR8][R2.64], R18 ;  /* 0x0000001202001986 */ /* 0x0009e2000c101508 */
[----:B-1----:R-:W-:Y:S01]  /*69ee0*/  ISETP.LT.AND P1, PT, R17, UR5, !P0 ;  /* 0x0000000511007c0c */ /* 0x002fe2000c721270 */
[----:B------:R-:W1:Y:S01]  /*69ef0*/  LDCU UR5, c[0x0][0x398] ;  /* 0x00007300ff0577ac */ /* 0x000e620008000800 */
[----:B0-----:R-:W-:Y:S01]  /*69f00*/  VIADD R17, R24, UR4 ;  /* 0x0000000418117c36 */ /* 0x001fe20008000000 */
[----:B------:R-:W0:Y:S03]  /*69f10*/  LDCU UR4, c[0x0][0x398] ;  /* 0x00007300ff0477ac */ /* 0x000e260008000800 */
[----:B------:R-:W-:-:S05]  /*69f20*/  IMAD.WIDE R6, R17, 0x2, R6 ;  /* 0x0000000211067825 */ /* 0x000fca00078e0206 */
[----:B------:R2:W-:Y:S01]  /*69f30*/  @P5 STG.E.U16 desc[UR8][R6.64], R27 ;  /* 0x0000001b06005986 */ /* 0x0005e2000c101508 */
[----:B------:R-:W-:Y:S01]  /*69f40*/  IMAD.WIDE R4, R17, 0x2, R4 ;  /* 0x0000000211047825 */ /* 0x000fe200078e0204 */
[----:B-1----:R-:W-:-:S03]  /*69f50*/  ISETP.LT.AND P5, PT, R25, UR5, !P0 ;  /* 0x0000000519007c0c */ /* 0x002fc6000c7a1270 */
[----:B------:R-:W-:Y:S01]  /*69f60*/  IMAD.WIDE R8, R17, 0x2, R8 ;  /* 0x0000000211087825 */ /* 0x000fe200078e0208 */
[----:B0-----:R-:W-:-:S03]  /*69f70*/  ISETP.LT.AND P0, PT, R26, UR4, !P0 ;  /* 0x000000041a007c0c */ /* 0x001fc6000c701270 */
[----:B------:R-:W-:Y:S01]  /*69f80*/  IMAD.WIDE R22, R17, 0x2, R22 ;  /* 0x0000000211167825 */ /* 0x000fe200078e0216 */
[----:B----4-:R-:W-:Y:S01]  /*69f90*/  PRMT R2, R28, 0x7632, R2 ;  /* 0x000076321c027816 */ /* 0x010fe20000000002 */
[----:B------:R0:W-:Y:S01]  /*69fa0*/  @P3 STG.E.U16 desc[UR8][R4.64], R0 ;  /* 0x0000000004003986 */ /* 0x0001e2000c101508 */
[----:B--2---:R-:W-:Y:S01]  /*69fb0*/  PRMT R6, R29, 0x7632, R6 ;  /* 0x000076321d067816 */ /* 0x004fe20000000006 */
[C---:B------:R-:W-:Y:S02]  /*69fc0*/  IMAD.WIDE R20, R17.reuse, 0x2, R20 ;  /* 0x0000000211147825 */ /* 0x040fe400078e0214 */
[----:B------:R0:W-:Y:S02]  /*69fd0*/  @P2 STG.E.U16 desc[UR8][R8.64], R28 ;  /* 0x0000001c08002986 */ /* 0x0001e4000c101508 */
[C---:B------:R-:W-:Y:S02]  /*69fe0*/  IMAD.WIDE R12, R17.reuse, 0x2, R12 ;  /* 0x00000002110c7825 */ /* 0x040fe400078e020c */
[----:B------:R0:W-:Y:S02]  /*69ff0*/  @P6 STG.E.U16 desc[UR8][R22.64], R2 ;  /* 0x0000000216006986 */ /* 0x0001e4000c101508 */
[----:B------:R-:W-:-:S02]  /*6a000*/  IMAD.WIDE R10, R17, 0x2, R10 ;  /* 0x00000002110a7825 */ /* 0x000fc400078e020a */
[----:B------:R0:W-:Y:S04]  /*6a010*/  @P4 STG.E.U16 desc[UR8][R20.64], R29 ;  /* 0x0000001d14004986 */ /* 0x0001e8000c101508 */
[----:B------:R0:W-:Y:S01]  /*6a020*/  @P1 STG.E.U16 desc[UR8][R12.64], R6 ;  /* 0x000000060c001986 */ /* 0x0001e2000c101508 */
[----:B------:R-:W-:-:S03]  /*6a030*/  IMAD.WIDE R14, R17, 0x2, R14 ;  /* 0x00000002110e7825 */ /* 0x000fc600078e020e */
[----:B------:R0:W-:Y:S01]  /*6a040*/  @P5 STG.E.U16 desc[UR8][R10.64], R19 ;  /* 0x000000130a005986 */ /* 0x0001e2000c101508 */
[----:B------:R-:W-:Y:S05]  /*6a050*/  @!P0 EXIT ;  /* 0x000000000000894d */ /* 0x000fea0003800000 */
[----:B------:R-:W-:-:S05]  /*6a060*/  PRMT R7, R19, 0x7632, R7 ;  /* 0x0000763213077816 */ /* 0x000fca0000000007 */
[----:B------:R-:W-:Y:S01]  /*6a070*/  STG.E.U16 desc[UR8][R14.64], R7 ;  /* 0x000000070e007986 */ /* 0x000fe2000c101508 */
[----:B------:R-:W-:Y:S05]  /*6a080*/  EXIT ;  /* 0x000000000000794d */ /* 0x000fea0003800000 */
.L_x_2:
[----:B------:R-:W-:-:S00]  /*6a090*/  BRA `(.L_x_2) ;  /* 0xfffffffc00fc7947 */ /* 0x000fc0000383ffff */
[----:B------:R-:W-:-:S00]  /*6a0a0*/  NOP ;  /* 0x0000000000007918 */ /* 0x000fc00000000000 */
        /* <DEDUP_REMOVED lines=13> */
.L_x_3:


//--------------------- .nv.shared.matmul_kernel  --------------------------
	.section	.nv.shared.matmul_kernel,"aw",@nobits
	.sectionflags	@""
	.align	16
	.zero		1024


//--------------------- .nv.shared.reserved.0     --------------------------
	.section	.nv.shared.reserved.0,"aw",@nobits
	.weak		__nv_reservedSMEM_offset_0_alias
	.size		__nv_reservedSMEM_offset_0_alias, 0, 64
	.other		__nv_reservedSMEM_offset_0_alias,@"STO_CUDA_RESERVED_SHARED STV_DEFAULT"
__nv_reservedSMEM_offset_0_alias:
	.zero		0
	.zero		64


//--------------------- .nv.constant0.matmul_kernel --------------------------
	.section	.nv.constant0.matmul_kernel,"a",@progbits
	.sectionflags	@""
	.align	4
.nv.constant0.matmul_kernel:
	.zero		976


//--------------------- SYMBOLS --------------------------

	.type		.nv.reservedSmem.offset0,@object
	.size		.nv.reservedSmem.offset0,0x4
	.type		.nv.reservedSmem.cap,@object
	.size		.nv.reservedSmem.cap,0x4
